//
// Generated by NVIDIA NVVM Compiler
//
// Compiler Build ID: CL-36424714
// Cuda compilation tools, release 13.0, V13.0.88
// Based on NVVM 20.0.0
//

.version 9.0
.target sm_100
.address_size 64

	// .globl	contiguous_reduce_bool
.extern .shared .align 16 .b8 sdata_bool[];
.extern .shared .align 16 .b8 sdata_i8[];
.extern .shared .align 16 .b8 sdata_i16[];
.extern .shared .align 16 .b8 sdata_i32[];
.extern .shared .align 16 .b8 sdata_i64[];
.extern .shared .align 16 .b8 sdata_u8[];
.extern .shared .align 16 .b8 sdata_u16[];
.extern .shared .align 16 .b8 sdata_u32[];
.extern .shared .align 16 .b8 sdata_u64[];
.extern .shared .align 16 .b8 sdata_f32[];
.extern .shared .align 16 .b8 sdata_f64[];
.extern .shared .align 16 .b8 sdata_f16[];
.extern .shared .align 16 .b8 sdata_bf16[];

.visible .entry contiguous_reduce_bool(
	.param .u64 .ptr .align 1 contiguous_reduce_bool_param_0,
	.param .u64 .ptr .align 1 contiguous_reduce_bool_param_1,
	.param .u64 contiguous_reduce_bool_param_2
)
{
	.reg .pred 	%p<16>;
	.reg .b16 	%rs<36>;
	.reg .b32 	%r<14>;
	.reg .b64 	%rd<14>;

	ld.param.u64 	%rd4, [contiguous_reduce_bool_param_0];
	ld.param.u64 	%rd6, [contiguous_reduce_bool_param_1];
	ld.param.u64 	%rd5, [contiguous_reduce_bool_param_2];
	cvta.to.global.u64 	%rd1, %rd6;
	mov.u32 	%r1, %tid.x;
	mov.u32 	%r2, %ctaid.x;
	mov.u32 	%r13, %ntid.x;
	mul.lo.s32 	%r8, %r2, %r13;
	shl.b32 	%r9, %r8, 1;
	add.s32 	%r4, %r9, %r1;
	mov.u32 	%r10, sdata_bool;
	add.s32 	%r5, %r10, %r1;
	mov.b16 	%rs1, 1;
	st.shared.u8 	[%r5], %rs1;
	add.s32 	%r11, %r4, %r13;
	cvt.u64.u32 	%rd2, %r11;
	setp.le.u64 	%p1, %rd5, %rd2;
	@%p1 bra 	$L__BB0_2;
	cvt.u64.u32 	%rd8, %r4;
	add.s64 	%rd9, %rd1, %rd8;
	ld.global.u8 	%rs3, [%rd9];
	add.s64 	%rd10, %rd1, %rd2;
	ld.global.u8 	%rs4, [%rd10];
	min.u16 	%rs5, %rs3, %rs4;
	setp.ne.s16 	%p3, %rs5, 0;
	selp.u16 	%rs6, 1, 0, %p3;
	st.shared.u8 	[%r5], %rs6;
	bra.uni 	$L__BB0_4;
$L__BB0_2:
	cvt.u64.u32 	%rd3, %r4;
	setp.le.u64 	%p2, %rd5, %rd3;
	@%p2 bra 	$L__BB0_4;
	add.s64 	%rd7, %rd1, %rd3;
	ld.global.u8 	%rs2, [%rd7];
	st.shared.u8 	[%r5], %rs2;
$L__BB0_4:
	bar.sync 	0;
	setp.lt.u32 	%p4, %r13, 66;
	@%p4 bra 	$L__BB0_8;
$L__BB0_5:
	shr.u32 	%r7, %r13, 1;
	setp.ge.u32 	%p5, %r1, %r7;
	@%p5 bra 	$L__BB0_7;
	ld.shared.u8 	%rs7, [%r5];
	add.s32 	%r12, %r5, %r7;
	ld.shared.u8 	%rs8, [%r12];
	min.u16 	%rs9, %rs7, %rs8;
	setp.ne.s16 	%p6, %rs9, 0;
	selp.u16 	%rs10, 1, 0, %p6;
	st.shared.u8 	[%r5], %rs10;
$L__BB0_7:
	bar.sync 	0;
	setp.gt.u32 	%p7, %r13, 131;
	mov.u32 	%r13, %r7;
	@%p7 bra 	$L__BB0_5;
$L__BB0_8:
	setp.gt.u32 	%p8, %r1, 31;
	@%p8 bra 	$L__BB0_11;
	ld.volatile.shared.u8 	%rs11, [%r5];
	ld.volatile.shared.u8 	%rs12, [%r5+32];
	min.u16 	%rs13, %rs11, %rs12;
	setp.ne.s16 	%p9, %rs13, 0;
	selp.u16 	%rs14, 1, 0, %p9;
	st.volatile.shared.u8 	[%r5], %rs14;
	ld.volatile.shared.u8 	%rs15, [%r5];
	ld.volatile.shared.u8 	%rs16, [%r5+16];
	min.u16 	%rs17, %rs15, %rs16;
	setp.ne.s16 	%p10, %rs17, 0;
	selp.u16 	%rs18, 1, 0, %p10;
	st.volatile.shared.u8 	[%r5], %rs18;
	ld.volatile.shared.u8 	%rs19, [%r5];
	ld.volatile.shared.u8 	%rs20, [%r5+8];
	min.u16 	%rs21, %rs19, %rs20;
	setp.ne.s16 	%p11, %rs21, 0;
	selp.u16 	%rs22, 1, 0, %p11;
	st.volatile.shared.u8 	[%r5], %rs22;
	ld.volatile.shared.u8 	%rs23, [%r5];
	ld.volatile.shared.u8 	%rs24, [%r5+4];
	min.u16 	%rs25, %rs23, %rs24;
	setp.ne.s16 	%p12, %rs25, 0;
	selp.u16 	%rs26, 1, 0, %p12;
	st.volatile.shared.u8 	[%r5], %rs26;
	ld.volatile.shared.u8 	%rs27, [%r5];
	ld.volatile.shared.u8 	%rs28, [%r5+2];
	min.u16 	%rs29, %rs27, %rs28;
	setp.ne.s16 	%p13, %rs29, 0;
	selp.u16 	%rs30, 1, 0, %p13;
	st.volatile.shared.u8 	[%r5], %rs30;
	ld.volatile.shared.u8 	%rs31, [%r5];
	ld.volatile.shared.u8 	%rs32, [%r5+1];
	min.u16 	%rs33, %rs31, %rs32;
	setp.ne.s16 	%p14, %rs33, 0;
	selp.u16 	%rs34, 1, 0, %p14;
	st.volatile.shared.u8 	[%r5], %rs34;
	setp.ne.s32 	%p15, %r1, 0;
	@%p15 bra 	$L__BB0_11;
	ld.shared.u8 	%rs35, [sdata_bool];
	cvt.u64.u32 	%rd11, %r2;
	cvta.to.global.u64 	%rd12, %rd4;
	add.s64 	%rd13, %rd12, %rd11;
	st.global.u8 	[%rd13], %rs35;
$L__BB0_11:
	ret;

}
	// .globl	uncontiguous_reduce_bool
.visible .entry uncontiguous_reduce_bool(
	.param .u64 .ptr .align 1 uncontiguous_reduce_bool_param_0,
	.param .u64 .ptr .align 1 uncontiguous_reduce_bool_param_1,
	.param .u64 .ptr .align 1 uncontiguous_reduce_bool_param_2,
	.param .u64 .ptr .align 1 uncontiguous_reduce_bool_param_3,
	.param .u64 uncontiguous_reduce_bool_param_4,
	.param .u64 uncontiguous_reduce_bool_param_5
)
{
	.reg .pred 	%p<61>;
	.reg .b16 	%rs<36>;
	.reg .b32 	%r<210>;
	.reg .b64 	%rd<555>;

	ld.param.u64 	%rd260, [uncontiguous_reduce_bool_param_0];
	ld.param.u64 	%rd263, [uncontiguous_reduce_bool_param_1];
	ld.param.u64 	%rd264, [uncontiguous_reduce_bool_param_2];
	ld.param.u64 	%rd265, [uncontiguous_reduce_bool_param_3];
	ld.param.u64 	%rd261, [uncontiguous_reduce_bool_param_4];
	ld.param.u64 	%rd262, [uncontiguous_reduce_bool_param_5];
	cvta.to.global.u64 	%rd1, %rd265;
	cvta.to.global.u64 	%rd2, %rd264;
	cvta.to.global.u64 	%rd3, %rd263;
	mov.u32 	%r1, %tid.x;
	mov.u32 	%r2, %ctaid.x;
	mov.u32 	%r209, %ntid.x;
	mul.lo.s32 	%r52, %r2, %r209;
	shl.b32 	%r53, %r52, 1;
	add.s32 	%r4, %r53, %r1;
	mov.u32 	%r54, sdata_bool;
	add.s32 	%r5, %r54, %r1;
	mov.b16 	%rs1, 1;
	st.shared.u8 	[%r5], %rs1;
	add.s32 	%r55, %r4, %r209;
	cvt.u64.u32 	%rd508, %r55;
	setp.le.u64 	%p1, %rd262, %rd508;
	@%p1 bra 	$L__BB1_54;
	cvt.u32.u64 	%r6, %rd261;
	add.s32 	%r203, %r6, -1;
	setp.lt.s32 	%p27, %r203, 0;
	mov.b64 	%rd512, 0;
	mov.u64 	%rd513, %rd512;
	@%p27 bra 	$L__BB1_53;
	cvt.u64.u32 	%rd509, %r4;
	setp.lt.u32 	%p28, %r203, 3;
	mov.b64 	%rd513, 0;
	mov.u64 	%rd512, %rd513;
	@%p28 bra 	$L__BB1_30;
	add.s32 	%r201, %r6, -2;
	and.b32  	%r131, %r6, -4;
	neg.s32 	%r200, %r131;
	mov.b64 	%rd513, 0;
$L__BB1_4:
	.pragma "nounroll";
	add.s32 	%r12, %r201, 1;
	mul.wide.u32 	%rd396, %r12, 8;
	add.s64 	%rd397, %rd2, %rd396;
	ld.global.u64 	%rd10, [%rd397];
	or.b64  	%rd398, %rd509, %rd10;
	and.b64  	%rd399, %rd398, -4294967296;
	setp.ne.s64 	%p29, %rd399, 0;
	@%p29 bra 	$L__BB1_6;
	cvt.u32.u64 	%r132, %rd10;
	cvt.u32.u64 	%r133, %rd509;
	div.u32 	%r134, %r133, %r132;
	mul.lo.s32 	%r135, %r134, %r132;
	sub.s32 	%r136, %r133, %r135;
	cvt.u64.u32 	%rd474, %r134;
	cvt.u64.u32 	%rd475, %r136;
	bra.uni 	$L__BB1_7;
$L__BB1_6:
	div.s64 	%rd474, %rd509, %rd10;
	mul.lo.s64 	%rd400, %rd474, %rd10;
	sub.s64 	%rd475, %rd509, %rd400;
$L__BB1_7:
	mul.wide.u32 	%rd401, %r12, 8;
	add.s64 	%rd402, %rd1, %rd401;
	ld.global.u64 	%rd17, [%rd402];
	mad.lo.s64 	%rd18, %rd17, %rd475, %rd512;
	or.b64  	%rd403, %rd508, %rd10;
	and.b64  	%rd404, %rd403, -4294967296;
	setp.ne.s64 	%p30, %rd404, 0;
	@%p30 bra 	$L__BB1_9;
	cvt.u32.u64 	%r137, %rd10;
	cvt.u32.u64 	%r138, %rd508;
	div.u32 	%r139, %r138, %r137;
	mul.lo.s32 	%r140, %r139, %r137;
	sub.s32 	%r141, %r138, %r140;
	cvt.u64.u32 	%rd476, %r139;
	cvt.u64.u32 	%rd477, %r141;
	bra.uni 	$L__BB1_10;
$L__BB1_9:
	div.s64 	%rd476, %rd508, %rd10;
	mul.lo.s64 	%rd405, %rd476, %rd10;
	sub.s64 	%rd477, %rd508, %rd405;
$L__BB1_10:
	mad.lo.s64 	%rd25, %rd477, %rd17, %rd513;
	add.s32 	%r13, %r201, -2;
	mul.wide.u32 	%rd406, %r201, 8;
	add.s64 	%rd407, %rd2, %rd406;
	ld.global.u64 	%rd26, [%rd407];
	or.b64  	%rd408, %rd474, %rd26;
	and.b64  	%rd409, %rd408, -4294967296;
	setp.ne.s64 	%p31, %rd409, 0;
	@%p31 bra 	$L__BB1_12;
	cvt.u32.u64 	%r142, %rd26;
	cvt.u32.u64 	%r143, %rd474;
	div.u32 	%r144, %r143, %r142;
	mul.lo.s32 	%r145, %r144, %r142;
	sub.s32 	%r146, %r143, %r145;
	cvt.u64.u32 	%rd478, %r144;
	cvt.u64.u32 	%rd479, %r146;
	bra.uni 	$L__BB1_13;
$L__BB1_12:
	div.s64 	%rd478, %rd474, %rd26;
	mul.lo.s64 	%rd410, %rd478, %rd26;
	sub.s64 	%rd479, %rd474, %rd410;
$L__BB1_13:
	mul.wide.u32 	%rd411, %r201, 8;
	add.s64 	%rd412, %rd1, %rd411;
	ld.global.u64 	%rd33, [%rd412];
	mad.lo.s64 	%rd34, %rd33, %rd479, %rd18;
	or.b64  	%rd413, %rd476, %rd26;
	and.b64  	%rd414, %rd413, -4294967296;
	setp.ne.s64 	%p32, %rd414, 0;
	@%p32 bra 	$L__BB1_15;
	cvt.u32.u64 	%r147, %rd26;
	cvt.u32.u64 	%r148, %rd476;
	div.u32 	%r149, %r148, %r147;
	mul.lo.s32 	%r150, %r149, %r147;
	sub.s32 	%r151, %r148, %r150;
	cvt.u64.u32 	%rd480, %r149;
	cvt.u64.u32 	%rd481, %r151;
	bra.uni 	$L__BB1_16;
$L__BB1_15:
	div.s64 	%rd480, %rd476, %rd26;
	mul.lo.s64 	%rd415, %rd480, %rd26;
	sub.s64 	%rd481, %rd476, %rd415;
$L__BB1_16:
	mad.lo.s64 	%rd41, %rd481, %rd33, %rd25;
	add.s32 	%r14, %r201, -1;
	mul.wide.u32 	%rd416, %r14, 8;
	add.s64 	%rd417, %rd2, %rd416;
	ld.global.u64 	%rd42, [%rd417];
	or.b64  	%rd418, %rd478, %rd42;
	and.b64  	%rd419, %rd418, -4294967296;
	setp.ne.s64 	%p33, %rd419, 0;
	@%p33 bra 	$L__BB1_18;
	cvt.u32.u64 	%r152, %rd42;
	cvt.u32.u64 	%r153, %rd478;
	div.u32 	%r154, %r153, %r152;
	mul.lo.s32 	%r155, %r154, %r152;
	sub.s32 	%r156, %r153, %r155;
	cvt.u64.u32 	%rd482, %r154;
	cvt.u64.u32 	%rd483, %r156;
	bra.uni 	$L__BB1_19;
$L__BB1_18:
	div.s64 	%rd482, %rd478, %rd42;
	mul.lo.s64 	%rd420, %rd482, %rd42;
	sub.s64 	%rd483, %rd478, %rd420;
$L__BB1_19:
	mul.wide.u32 	%rd421, %r14, 8;
	add.s64 	%rd422, %rd1, %rd421;
	ld.global.u64 	%rd49, [%rd422];
	mad.lo.s64 	%rd50, %rd49, %rd483, %rd34;
	or.b64  	%rd423, %rd480, %rd42;
	and.b64  	%rd424, %rd423, -4294967296;
	setp.ne.s64 	%p34, %rd424, 0;
	@%p34 bra 	$L__BB1_21;
	cvt.u32.u64 	%r157, %rd42;
	cvt.u32.u64 	%r158, %rd480;
	div.u32 	%r159, %r158, %r157;
	mul.lo.s32 	%r160, %r159, %r157;
	sub.s32 	%r161, %r158, %r160;
	cvt.u64.u32 	%rd484, %r159;
	cvt.u64.u32 	%rd485, %r161;
	bra.uni 	$L__BB1_22;
$L__BB1_21:
	div.s64 	%rd484, %rd480, %rd42;
	mul.lo.s64 	%rd425, %rd484, %rd42;
	sub.s64 	%rd485, %rd480, %rd425;
$L__BB1_22:
	mad.lo.s64 	%rd57, %rd485, %rd49, %rd41;
	mul.wide.u32 	%rd426, %r13, 8;
	add.s64 	%rd427, %rd2, %rd426;
	ld.global.u64 	%rd58, [%rd427];
	or.b64  	%rd428, %rd482, %rd58;
	and.b64  	%rd429, %rd428, -4294967296;
	setp.ne.s64 	%p35, %rd429, 0;
	@%p35 bra 	$L__BB1_24;
	cvt.u32.u64 	%r162, %rd58;
	cvt.u32.u64 	%r163, %rd482;
	div.u32 	%r164, %r163, %r162;
	mul.lo.s32 	%r165, %r164, %r162;
	sub.s32 	%r166, %r163, %r165;
	cvt.u64.u32 	%rd509, %r164;
	cvt.u64.u32 	%rd487, %r166;
	bra.uni 	$L__BB1_25;
$L__BB1_24:
	div.s64 	%rd509, %rd482, %rd58;
	mul.lo.s64 	%rd430, %rd509, %rd58;
	sub.s64 	%rd487, %rd482, %rd430;
$L__BB1_25:
	mul.wide.u32 	%rd431, %r13, 8;
	add.s64 	%rd432, %rd1, %rd431;
	ld.global.u64 	%rd65, [%rd432];
	mad.lo.s64 	%rd512, %rd65, %rd487, %rd50;
	or.b64  	%rd433, %rd484, %rd58;
	and.b64  	%rd434, %rd433, -4294967296;
	setp.ne.s64 	%p36, %rd434, 0;
	@%p36 bra 	$L__BB1_27;
	cvt.u32.u64 	%r167, %rd58;
	cvt.u32.u64 	%r168, %rd484;
	div.u32 	%r169, %r168, %r167;
	mul.lo.s32 	%r170, %r169, %r167;
	sub.s32 	%r171, %r168, %r170;
	cvt.u64.u32 	%rd508, %r169;
	cvt.u64.u32 	%rd489, %r171;
	bra.uni 	$L__BB1_28;
$L__BB1_27:
	div.s64 	%rd508, %rd484, %rd58;
	mul.lo.s64 	%rd435, %rd508, %rd58;
	sub.s64 	%rd489, %rd484, %rd435;
$L__BB1_28:
	mad.lo.s64 	%rd513, %rd489, %rd65, %rd57;
	add.s32 	%r201, %r201, -4;
	add.s32 	%r200, %r200, 4;
	setp.ne.s32 	%p37, %r200, 0;
	@%p37 bra 	$L__BB1_4;
	add.s32 	%r203, %r201, 1;
$L__BB1_30:
	and.b32  	%r19, %r6, 3;
	setp.eq.s32 	%p38, %r19, 0;
	@%p38 bra 	$L__BB1_53;
	setp.eq.s32 	%p39, %r19, 1;
	@%p39 bra 	$L__BB1_45;
	mul.wide.u32 	%rd437, %r203, 8;
	add.s64 	%rd438, %rd2, %rd437;
	ld.global.u64 	%rd80, [%rd438];
	or.b64  	%rd439, %rd509, %rd80;
	and.b64  	%rd440, %rd439, -4294967296;
	setp.ne.s64 	%p40, %rd440, 0;
	@%p40 bra 	$L__BB1_34;
	cvt.u32.u64 	%r172, %rd80;
	cvt.u32.u64 	%r173, %rd509;
	div.u32 	%r174, %r173, %r172;
	mul.lo.s32 	%r175, %r174, %r172;
	sub.s32 	%r176, %r173, %r175;
	cvt.u64.u32 	%rd496, %r174;
	cvt.u64.u32 	%rd497, %r176;
	bra.uni 	$L__BB1_35;
$L__BB1_34:
	div.s64 	%rd496, %rd509, %rd80;
	mul.lo.s64 	%rd441, %rd496, %rd80;
	sub.s64 	%rd497, %rd509, %rd441;
$L__BB1_35:
	add.s64 	%rd443, %rd1, %rd437;
	ld.global.u64 	%rd87, [%rd443];
	mad.lo.s64 	%rd88, %rd87, %rd497, %rd512;
	or.b64  	%rd444, %rd508, %rd80;
	and.b64  	%rd445, %rd444, -4294967296;
	setp.ne.s64 	%p41, %rd445, 0;
	@%p41 bra 	$L__BB1_37;
	cvt.u32.u64 	%r177, %rd80;
	cvt.u32.u64 	%r178, %rd508;
	div.u32 	%r179, %r178, %r177;
	mul.lo.s32 	%r180, %r179, %r177;
	sub.s32 	%r181, %r178, %r180;
	cvt.u64.u32 	%rd498, %r179;
	cvt.u64.u32 	%rd499, %r181;
	bra.uni 	$L__BB1_38;
$L__BB1_37:
	div.s64 	%rd498, %rd508, %rd80;
	mul.lo.s64 	%rd446, %rd498, %rd80;
	sub.s64 	%rd499, %rd508, %rd446;
$L__BB1_38:
	mad.lo.s64 	%rd95, %rd499, %rd87, %rd513;
	add.s32 	%r20, %r203, -1;
	mul.wide.u32 	%rd447, %r20, 8;
	add.s64 	%rd448, %rd2, %rd447;
	ld.global.u64 	%rd96, [%rd448];
	or.b64  	%rd449, %rd496, %rd96;
	and.b64  	%rd450, %rd449, -4294967296;
	setp.ne.s64 	%p42, %rd450, 0;
	@%p42 bra 	$L__BB1_40;
	cvt.u32.u64 	%r182, %rd96;
	cvt.u32.u64 	%r183, %rd496;
	div.u32 	%r184, %r183, %r182;
	mul.lo.s32 	%r185, %r184, %r182;
	sub.s32 	%r186, %r183, %r185;
	cvt.u64.u32 	%rd509, %r184;
	cvt.u64.u32 	%rd501, %r186;
	bra.uni 	$L__BB1_41;
$L__BB1_40:
	div.s64 	%rd509, %rd496, %rd96;
	mul.lo.s64 	%rd451, %rd509, %rd96;
	sub.s64 	%rd501, %rd496, %rd451;
$L__BB1_41:
	add.s64 	%rd453, %rd1, %rd447;
	ld.global.u64 	%rd103, [%rd453];
	mad.lo.s64 	%rd512, %rd103, %rd501, %rd88;
	or.b64  	%rd454, %rd498, %rd96;
	and.b64  	%rd455, %rd454, -4294967296;
	setp.ne.s64 	%p43, %rd455, 0;
	@%p43 bra 	$L__BB1_43;
	cvt.u32.u64 	%r187, %rd96;
	cvt.u32.u64 	%r188, %rd498;
	div.u32 	%r189, %r188, %r187;
	mul.lo.s32 	%r190, %r189, %r187;
	sub.s32 	%r191, %r188, %r190;
	cvt.u64.u32 	%rd508, %r189;
	cvt.u64.u32 	%rd503, %r191;
	bra.uni 	$L__BB1_44;
$L__BB1_43:
	div.s64 	%rd508, %rd498, %rd96;
	mul.lo.s64 	%rd456, %rd508, %rd96;
	sub.s64 	%rd503, %rd498, %rd456;
$L__BB1_44:
	mad.lo.s64 	%rd513, %rd503, %rd103, %rd95;
	add.s32 	%r203, %r203, -2;
$L__BB1_45:
	and.b32  	%r192, %r6, 1;
	setp.eq.b32 	%p44, %r192, 1;
	not.pred 	%p45, %p44;
	@%p45 bra 	$L__BB1_53;
	mul.wide.u32 	%rd457, %r203, 8;
	add.s64 	%rd458, %rd2, %rd457;
	ld.global.u64 	%rd118, [%rd458];
	or.b64  	%rd459, %rd509, %rd118;
	and.b64  	%rd460, %rd459, -4294967296;
	setp.ne.s64 	%p46, %rd460, 0;
	@%p46 bra 	$L__BB1_48;
	cvt.u32.u64 	%r193, %rd118;
	cvt.u32.u64 	%r194, %rd509;
	rem.u32 	%r195, %r194, %r193;
	cvt.u64.u32 	%rd510, %r195;
	bra.uni 	$L__BB1_49;
$L__BB1_48:
	rem.s64 	%rd510, %rd509, %rd118;
$L__BB1_49:
	add.s64 	%rd462, %rd1, %rd457;
	ld.global.u64 	%rd122, [%rd462];
	mad.lo.s64 	%rd512, %rd122, %rd510, %rd512;
	or.b64  	%rd463, %rd508, %rd118;
	and.b64  	%rd464, %rd463, -4294967296;
	setp.ne.s64 	%p47, %rd464, 0;
	@%p47 bra 	$L__BB1_51;
	cvt.u32.u64 	%r196, %rd118;
	cvt.u32.u64 	%r197, %rd508;
	rem.u32 	%r198, %r197, %r196;
	cvt.u64.u32 	%rd511, %r198;
	bra.uni 	$L__BB1_52;
$L__BB1_51:
	rem.s64 	%rd511, %rd508, %rd118;
$L__BB1_52:
	mad.lo.s64 	%rd513, %rd511, %rd122, %rd513;
$L__BB1_53:
	add.s64 	%rd465, %rd3, %rd512;
	ld.global.u8 	%rs3, [%rd465];
	add.s64 	%rd466, %rd3, %rd513;
	ld.global.u8 	%rs4, [%rd466];
	min.u16 	%rs5, %rs3, %rs4;
	setp.ne.s16 	%p48, %rs5, 0;
	selp.u16 	%rs6, 1, 0, %p48;
	st.shared.u8 	[%r5], %rs6;
	bra.uni 	$L__BB1_114;
$L__BB1_54:
	cvt.u64.u32 	%rd545, %r4;
	setp.le.u64 	%p2, %rd262, %rd545;
	@%p2 bra 	$L__BB1_114;
	cvt.u32.u64 	%r23, %rd261;
	add.s32 	%r207, %r23, -1;
	setp.lt.s32 	%p3, %r207, 0;
	mov.b64 	%rd554, 0;
	@%p3 bra 	$L__BB1_113;
	and.b32  	%r25, %r23, 7;
	setp.lt.u32 	%p4, %r207, 7;
	mov.b64 	%rd554, 0;
	@%p4 bra 	$L__BB1_84;
	add.s32 	%r205, %r23, -4;
	and.b32  	%r56, %r23, -8;
	neg.s32 	%r204, %r56;
	mov.b64 	%rd554, 0;
$L__BB1_58:
	.pragma "nounroll";
	add.s32 	%r30, %r205, 3;
	mul.wide.u32 	%rd270, %r30, 8;
	add.s64 	%rd271, %rd2, %rd270;
	ld.global.u64 	%rd133, [%rd271];
	or.b64  	%rd272, %rd545, %rd133;
	and.b64  	%rd273, %rd272, -4294967296;
	setp.ne.s64 	%p5, %rd273, 0;
	@%p5 bra 	$L__BB1_60;
	cvt.u32.u64 	%r57, %rd133;
	cvt.u32.u64 	%r58, %rd545;
	div.u32 	%r59, %r58, %r57;
	mul.lo.s32 	%r60, %r59, %r57;
	sub.s32 	%r61, %r58, %r60;
	cvt.u64.u32 	%rd516, %r59;
	cvt.u64.u32 	%rd517, %r61;
	bra.uni 	$L__BB1_61;
$L__BB1_60:
	div.s64 	%rd516, %rd545, %rd133;
	mul.lo.s64 	%rd274, %rd516, %rd133;
	sub.s64 	%rd517, %rd545, %rd274;
$L__BB1_61:
	add.s64 	%rd276, %rd1, %rd270;
	ld.global.u64 	%rd277, [%rd276];
	mad.lo.s64 	%rd140, %rd277, %rd517, %rd554;
	add.s32 	%r31, %r205, 2;
	mul.wide.u32 	%rd278, %r31, 8;
	add.s64 	%rd279, %rd2, %rd278;
	ld.global.u64 	%rd141, [%rd279];
	or.b64  	%rd280, %rd516, %rd141;
	and.b64  	%rd281, %rd280, -4294967296;
	setp.ne.s64 	%p6, %rd281, 0;
	@%p6 bra 	$L__BB1_63;
	cvt.u32.u64 	%r62, %rd141;
	cvt.u32.u64 	%r63, %rd516;
	div.u32 	%r64, %r63, %r62;
	mul.lo.s32 	%r65, %r64, %r62;
	sub.s32 	%r66, %r63, %r65;
	cvt.u64.u32 	%rd518, %r64;
	cvt.u64.u32 	%rd519, %r66;
	bra.uni 	$L__BB1_64;
$L__BB1_63:
	div.s64 	%rd518, %rd516, %rd141;
	mul.lo.s64 	%rd282, %rd518, %rd141;
	sub.s64 	%rd519, %rd516, %rd282;
$L__BB1_64:
	add.s64 	%rd284, %rd1, %rd278;
	ld.global.u64 	%rd285, [%rd284];
	mad.lo.s64 	%rd148, %rd285, %rd519, %rd140;
	add.s32 	%r32, %r205, 1;
	mul.wide.u32 	%rd286, %r32, 8;
	add.s64 	%rd287, %rd2, %rd286;
	ld.global.u64 	%rd149, [%rd287];
	or.b64  	%rd288, %rd518, %rd149;
	and.b64  	%rd289, %rd288, -4294967296;
	setp.ne.s64 	%p7, %rd289, 0;
	@%p7 bra 	$L__BB1_66;
	cvt.u32.u64 	%r67, %rd149;
	cvt.u32.u64 	%r68, %rd518;
	div.u32 	%r69, %r68, %r67;
	mul.lo.s32 	%r70, %r69, %r67;
	sub.s32 	%r71, %r68, %r70;
	cvt.u64.u32 	%rd520, %r69;
	cvt.u64.u32 	%rd521, %r71;
	bra.uni 	$L__BB1_67;
$L__BB1_66:
	div.s64 	%rd520, %rd518, %rd149;
	mul.lo.s64 	%rd290, %rd520, %rd149;
	sub.s64 	%rd521, %rd518, %rd290;
$L__BB1_67:
	add.s64 	%rd292, %rd1, %rd286;
	ld.global.u64 	%rd293, [%rd292];
	mad.lo.s64 	%rd156, %rd293, %rd521, %rd148;
	add.s32 	%r33, %r205, -4;
	mul.wide.u32 	%rd294, %r205, 8;
	add.s64 	%rd295, %rd2, %rd294;
	ld.global.u64 	%rd157, [%rd295];
	or.b64  	%rd296, %rd520, %rd157;
	and.b64  	%rd297, %rd296, -4294967296;
	setp.ne.s64 	%p8, %rd297, 0;
	@%p8 bra 	$L__BB1_69;
	cvt.u32.u64 	%r72, %rd157;
	cvt.u32.u64 	%r73, %rd520;
	div.u32 	%r74, %r73, %r72;
	mul.lo.s32 	%r75, %r74, %r72;
	sub.s32 	%r76, %r73, %r75;
	cvt.u64.u32 	%rd522, %r74;
	cvt.u64.u32 	%rd523, %r76;
	bra.uni 	$L__BB1_70;
$L__BB1_69:
	div.s64 	%rd522, %rd520, %rd157;
	mul.lo.s64 	%rd298, %rd522, %rd157;
	sub.s64 	%rd523, %rd520, %rd298;
$L__BB1_70:
	add.s64 	%rd300, %rd1, %rd294;
	ld.global.u64 	%rd301, [%rd300];
	mad.lo.s64 	%rd164, %rd301, %rd523, %rd156;
	add.s32 	%r34, %r205, -1;
	mul.wide.u32 	%rd302, %r34, 8;
	add.s64 	%rd303, %rd2, %rd302;
	ld.global.u64 	%rd165, [%rd303];
	or.b64  	%rd304, %rd522, %rd165;
	and.b64  	%rd305, %rd304, -4294967296;
	setp.ne.s64 	%p9, %rd305, 0;
	@%p9 bra 	$L__BB1_72;
	cvt.u32.u64 	%r77, %rd165;
	cvt.u32.u64 	%r78, %rd522;
	div.u32 	%r79, %r78, %r77;
	mul.lo.s32 	%r80, %r79, %r77;
	sub.s32 	%r81, %r78, %r80;
	cvt.u64.u32 	%rd524, %r79;
	cvt.u64.u32 	%rd525, %r81;
	bra.uni 	$L__BB1_73;
$L__BB1_72:
	div.s64 	%rd524, %rd522, %rd165;
	mul.lo.s64 	%rd306, %rd524, %rd165;
	sub.s64 	%rd525, %rd522, %rd306;
$L__BB1_73:
	add.s64 	%rd308, %rd1, %rd302;
	ld.global.u64 	%rd309, [%rd308];
	mad.lo.s64 	%rd172, %rd309, %rd525, %rd164;
	add.s32 	%r35, %r205, -2;
	mul.wide.u32 	%rd310, %r35, 8;
	add.s64 	%rd311, %rd2, %rd310;
	ld.global.u64 	%rd173, [%rd311];
	or.b64  	%rd312, %rd524, %rd173;
	and.b64  	%rd313, %rd312, -4294967296;
	setp.ne.s64 	%p10, %rd313, 0;
	@%p10 bra 	$L__BB1_75;
	cvt.u32.u64 	%r82, %rd173;
	cvt.u32.u64 	%r83, %rd524;
	div.u32 	%r84, %r83, %r82;
	mul.lo.s32 	%r85, %r84, %r82;
	sub.s32 	%r86, %r83, %r85;
	cvt.u64.u32 	%rd526, %r84;
	cvt.u64.u32 	%rd527, %r86;
	bra.uni 	$L__BB1_76;
$L__BB1_75:
	div.s64 	%rd526, %rd524, %rd173;
	mul.lo.s64 	%rd314, %rd526, %rd173;
	sub.s64 	%rd527, %rd524, %rd314;
$L__BB1_76:
	add.s64 	%rd316, %rd1, %rd310;
	ld.global.u64 	%rd317, [%rd316];
	mad.lo.s64 	%rd180, %rd317, %rd527, %rd172;
	add.s32 	%r36, %r205, -3;
	mul.wide.u32 	%rd318, %r36, 8;
	add.s64 	%rd319, %rd2, %rd318;
	ld.global.u64 	%rd181, [%rd319];
	or.b64  	%rd320, %rd526, %rd181;
	and.b64  	%rd321, %rd320, -4294967296;
	setp.ne.s64 	%p11, %rd321, 0;
	@%p11 bra 	$L__BB1_78;
	cvt.u32.u64 	%r87, %rd181;
	cvt.u32.u64 	%r88, %rd526;
	div.u32 	%r89, %r88, %r87;
	mul.lo.s32 	%r90, %r89, %r87;
	sub.s32 	%r91, %r88, %r90;
	cvt.u64.u32 	%rd528, %r89;
	cvt.u64.u32 	%rd529, %r91;
	bra.uni 	$L__BB1_79;
$L__BB1_78:
	div.s64 	%rd528, %rd526, %rd181;
	mul.lo.s64 	%rd322, %rd528, %rd181;
	sub.s64 	%rd529, %rd526, %rd322;
$L__BB1_79:
	add.s64 	%rd324, %rd1, %rd318;
	ld.global.u64 	%rd325, [%rd324];
	mad.lo.s64 	%rd188, %rd325, %rd529, %rd180;
	mul.wide.u32 	%rd326, %r33, 8;
	add.s64 	%rd327, %rd2, %rd326;
	ld.global.u64 	%rd189, [%rd327];
	or.b64  	%rd328, %rd528, %rd189;
	and.b64  	%rd329, %rd328, -4294967296;
	setp.ne.s64 	%p12, %rd329, 0;
	@%p12 bra 	$L__BB1_81;
	cvt.u32.u64 	%r92, %rd189;
	cvt.u32.u64 	%r93, %rd528;
	div.u32 	%r94, %r93, %r92;
	mul.lo.s32 	%r95, %r94, %r92;
	sub.s32 	%r96, %r93, %r95;
	cvt.u64.u32 	%rd545, %r94;
	cvt.u64.u32 	%rd531, %r96;
	bra.uni 	$L__BB1_82;
$L__BB1_81:
	div.s64 	%rd545, %rd528, %rd189;
	mul.lo.s64 	%rd330, %rd545, %rd189;
	sub.s64 	%rd531, %rd528, %rd330;
$L__BB1_82:
	add.s64 	%rd332, %rd1, %rd326;
	ld.global.u64 	%rd333, [%rd332];
	mad.lo.s64 	%rd554, %rd333, %rd531, %rd188;
	add.s32 	%r205, %r205, -8;
	add.s32 	%r204, %r204, 8;
	setp.ne.s32 	%p13, %r204, 0;
	@%p13 bra 	$L__BB1_58;
	add.s32 	%r207, %r205, 3;
$L__BB1_84:
	setp.eq.s32 	%p14, %r25, 0;
	@%p14 bra 	$L__BB1_113;
	and.b32  	%r41, %r23, 3;
	setp.lt.u32 	%p15, %r25, 4;
	@%p15 bra 	$L__BB1_99;
	mul.wide.u32 	%rd335, %r207, 8;
	add.s64 	%rd336, %rd2, %rd335;
	ld.global.u64 	%rd200, [%rd336];
	or.b64  	%rd337, %rd545, %rd200;
	and.b64  	%rd338, %rd337, -4294967296;
	setp.ne.s64 	%p16, %rd338, 0;
	@%p16 bra 	$L__BB1_88;
	cvt.u32.u64 	%r97, %rd200;
	cvt.u32.u64 	%r98, %rd545;
	div.u32 	%r99, %r98, %r97;
	mul.lo.s32 	%r100, %r99, %r97;
	sub.s32 	%r101, %r98, %r100;
	cvt.u64.u32 	%rd535, %r99;
	cvt.u64.u32 	%rd536, %r101;
	bra.uni 	$L__BB1_89;
$L__BB1_88:
	div.s64 	%rd535, %rd545, %rd200;
	mul.lo.s64 	%rd339, %rd535, %rd200;
	sub.s64 	%rd536, %rd545, %rd339;
$L__BB1_89:
	add.s64 	%rd341, %rd1, %rd335;
	ld.global.u64 	%rd342, [%rd341];
	mad.lo.s64 	%rd207, %rd342, %rd536, %rd554;
	add.s32 	%r42, %r207, -1;
	mul.wide.u32 	%rd343, %r42, 8;
	add.s64 	%rd344, %rd2, %rd343;
	ld.global.u64 	%rd208, [%rd344];
	or.b64  	%rd345, %rd535, %rd208;
	and.b64  	%rd346, %rd345, -4294967296;
	setp.ne.s64 	%p17, %rd346, 0;
	@%p17 bra 	$L__BB1_91;
	cvt.u32.u64 	%r102, %rd208;
	cvt.u32.u64 	%r103, %rd535;
	div.u32 	%r104, %r103, %r102;
	mul.lo.s32 	%r105, %r104, %r102;
	sub.s32 	%r106, %r103, %r105;
	cvt.u64.u32 	%rd537, %r104;
	cvt.u64.u32 	%rd538, %r106;
	bra.uni 	$L__BB1_92;
$L__BB1_91:
	div.s64 	%rd537, %rd535, %rd208;
	mul.lo.s64 	%rd347, %rd537, %rd208;
	sub.s64 	%rd538, %rd535, %rd347;
$L__BB1_92:
	add.s64 	%rd349, %rd1, %rd343;
	ld.global.u64 	%rd350, [%rd349];
	mad.lo.s64 	%rd215, %rd350, %rd538, %rd207;
	add.s32 	%r43, %r207, -2;
	mul.wide.u32 	%rd351, %r43, 8;
	add.s64 	%rd352, %rd2, %rd351;
	ld.global.u64 	%rd216, [%rd352];
	or.b64  	%rd353, %rd537, %rd216;
	and.b64  	%rd354, %rd353, -4294967296;
	setp.ne.s64 	%p18, %rd354, 0;
	@%p18 bra 	$L__BB1_94;
	cvt.u32.u64 	%r107, %rd216;
	cvt.u32.u64 	%r108, %rd537;
	div.u32 	%r109, %r108, %r107;
	mul.lo.s32 	%r110, %r109, %r107;
	sub.s32 	%r111, %r108, %r110;
	cvt.u64.u32 	%rd539, %r109;
	cvt.u64.u32 	%rd540, %r111;
	bra.uni 	$L__BB1_95;
$L__BB1_94:
	div.s64 	%rd539, %rd537, %rd216;
	mul.lo.s64 	%rd355, %rd539, %rd216;
	sub.s64 	%rd540, %rd537, %rd355;
$L__BB1_95:
	add.s64 	%rd357, %rd1, %rd351;
	ld.global.u64 	%rd358, [%rd357];
	mad.lo.s64 	%rd223, %rd358, %rd540, %rd215;
	add.s32 	%r44, %r207, -3;
	mul.wide.u32 	%rd359, %r44, 8;
	add.s64 	%rd360, %rd2, %rd359;
	ld.global.u64 	%rd224, [%rd360];
	or.b64  	%rd361, %rd539, %rd224;
	and.b64  	%rd362, %rd361, -4294967296;
	setp.ne.s64 	%p19, %rd362, 0;
	@%p19 bra 	$L__BB1_97;
	cvt.u32.u64 	%r112, %rd224;
	cvt.u32.u64 	%r113, %rd539;
	div.u32 	%r114, %r113, %r112;
	mul.lo.s32 	%r115, %r114, %r112;
	sub.s32 	%r116, %r113, %r115;
	cvt.u64.u32 	%rd545, %r114;
	cvt.u64.u32 	%rd542, %r116;
	bra.uni 	$L__BB1_98;
$L__BB1_97:
	div.s64 	%rd545, %rd539, %rd224;
	mul.lo.s64 	%rd363, %rd545, %rd224;
	sub.s64 	%rd542, %rd539, %rd363;
$L__BB1_98:
	add.s64 	%rd365, %rd1, %rd359;
	ld.global.u64 	%rd366, [%rd365];
	mad.lo.s64 	%rd554, %rd366, %rd542, %rd223;
	add.s32 	%r207, %r207, -4;
$L__BB1_99:
	setp.eq.s32 	%p20, %r41, 0;
	@%p20 bra 	$L__BB1_113;
	setp.eq.s32 	%p21, %r41, 1;
	@%p21 bra 	$L__BB1_108;
	mul.wide.u32 	%rd368, %r207, 8;
	add.s64 	%rd369, %rd2, %rd368;
	ld.global.u64 	%rd235, [%rd369];
	or.b64  	%rd370, %rd545, %rd235;
	and.b64  	%rd371, %rd370, -4294967296;
	setp.ne.s64 	%p22, %rd371, 0;
	@%p22 bra 	$L__BB1_103;
	cvt.u32.u64 	%r117, %rd235;
	cvt.u32.u64 	%r118, %rd545;
	div.u32 	%r119, %r118, %r117;
	mul.lo.s32 	%r120, %r119, %r117;
	sub.s32 	%r121, %r118, %r120;
	cvt.u64.u32 	%rd546, %r119;
	cvt.u64.u32 	%rd547, %r121;
	bra.uni 	$L__BB1_104;
$L__BB1_103:
	div.s64 	%rd546, %rd545, %rd235;
	mul.lo.s64 	%rd372, %rd546, %rd235;
	sub.s64 	%rd547, %rd545, %rd372;
$L__BB1_104:
	add.s64 	%rd374, %rd1, %rd368;
	ld.global.u64 	%rd375, [%rd374];
	mad.lo.s64 	%rd242, %rd375, %rd547, %rd554;
	add.s32 	%r47, %r207, -1;
	mul.wide.u32 	%rd376, %r47, 8;
	add.s64 	%rd377, %rd2, %rd376;
	ld.global.u64 	%rd243, [%rd377];
	or.b64  	%rd378, %rd546, %rd243;
	and.b64  	%rd379, %rd378, -4294967296;
	setp.ne.s64 	%p23, %rd379, 0;
	@%p23 bra 	$L__BB1_106;
	cvt.u32.u64 	%r122, %rd243;
	cvt.u32.u64 	%r123, %rd546;
	div.u32 	%r124, %r123, %r122;
	mul.lo.s32 	%r125, %r124, %r122;
	sub.s32 	%r126, %r123, %r125;
	cvt.u64.u32 	%rd545, %r124;
	cvt.u64.u32 	%rd549, %r126;
	bra.uni 	$L__BB1_107;
$L__BB1_106:
	div.s64 	%rd545, %rd546, %rd243;
	mul.lo.s64 	%rd380, %rd545, %rd243;
	sub.s64 	%rd549, %rd546, %rd380;
$L__BB1_107:
	add.s64 	%rd382, %rd1, %rd376;
	ld.global.u64 	%rd383, [%rd382];
	mad.lo.s64 	%rd554, %rd383, %rd549, %rd242;
	add.s32 	%r207, %r207, -2;
$L__BB1_108:
	and.b32  	%r127, %r23, 1;
	setp.eq.b32 	%p24, %r127, 1;
	not.pred 	%p25, %p24;
	@%p25 bra 	$L__BB1_113;
	mul.wide.u32 	%rd384, %r207, 8;
	add.s64 	%rd385, %rd2, %rd384;
	ld.global.u64 	%rd254, [%rd385];
	or.b64  	%rd386, %rd545, %rd254;
	and.b64  	%rd387, %rd386, -4294967296;
	setp.ne.s64 	%p26, %rd387, 0;
	@%p26 bra 	$L__BB1_111;
	cvt.u32.u64 	%r128, %rd254;
	cvt.u32.u64 	%r129, %rd545;
	rem.u32 	%r130, %r129, %r128;
	cvt.u64.u32 	%rd553, %r130;
	bra.uni 	$L__BB1_112;
$L__BB1_111:
	rem.s64 	%rd553, %rd545, %rd254;
$L__BB1_112:
	add.s64 	%rd389, %rd1, %rd384;
	ld.global.u64 	%rd390, [%rd389];
	mad.lo.s64 	%rd554, %rd390, %rd553, %rd554;
$L__BB1_113:
	add.s64 	%rd391, %rd3, %rd554;
	ld.global.u8 	%rs2, [%rd391];
	st.shared.u8 	[%r5], %rs2;
$L__BB1_114:
	bar.sync 	0;
	setp.lt.u32 	%p49, %r209, 66;
	@%p49 bra 	$L__BB1_118;
$L__BB1_115:
	shr.u32 	%r51, %r209, 1;
	setp.ge.u32 	%p50, %r1, %r51;
	@%p50 bra 	$L__BB1_117;
	ld.shared.u8 	%rs7, [%r5];
	add.s32 	%r199, %r5, %r51;
	ld.shared.u8 	%rs8, [%r199];
	min.u16 	%rs9, %rs7, %rs8;
	setp.ne.s16 	%p51, %rs9, 0;
	selp.u16 	%rs10, 1, 0, %p51;
	st.shared.u8 	[%r5], %rs10;
$L__BB1_117:
	bar.sync 	0;
	setp.gt.u32 	%p52, %r209, 131;
	mov.u32 	%r209, %r51;
	@%p52 bra 	$L__BB1_115;
$L__BB1_118:
	setp.gt.u32 	%p53, %r1, 31;
	@%p53 bra 	$L__BB1_121;
	ld.volatile.shared.u8 	%rs11, [%r5];
	ld.volatile.shared.u8 	%rs12, [%r5+32];
	min.u16 	%rs13, %rs11, %rs12;
	setp.ne.s16 	%p54, %rs13, 0;
	selp.u16 	%rs14, 1, 0, %p54;
	st.volatile.shared.u8 	[%r5], %rs14;
	ld.volatile.shared.u8 	%rs15, [%r5];
	ld.volatile.shared.u8 	%rs16, [%r5+16];
	min.u16 	%rs17, %rs15, %rs16;
	setp.ne.s16 	%p55, %rs17, 0;
	selp.u16 	%rs18, 1, 0, %p55;
	st.volatile.shared.u8 	[%r5], %rs18;
	ld.volatile.shared.u8 	%rs19, [%r5];
	ld.volatile.shared.u8 	%rs20, [%r5+8];
	min.u16 	%rs21, %rs19, %rs20;
	setp.ne.s16 	%p56, %rs21, 0;
	selp.u16 	%rs22, 1, 0, %p56;
	st.volatile.shared.u8 	[%r5], %rs22;
	ld.volatile.shared.u8 	%rs23, [%r5];
	ld.volatile.shared.u8 	%rs24, [%r5+4];
	min.u16 	%rs25, %rs23, %rs24;
	setp.ne.s16 	%p57, %rs25, 0;
	selp.u16 	%rs26, 1, 0, %p57;
	st.volatile.shared.u8 	[%r5], %rs26;
	ld.volatile.shared.u8 	%rs27, [%r5];
	ld.volatile.shared.u8 	%rs28, [%r5+2];
	min.u16 	%rs29, %rs27, %rs28;
	setp.ne.s16 	%p58, %rs29, 0;
	selp.u16 	%rs30, 1, 0, %p58;
	st.volatile.shared.u8 	[%r5], %rs30;
	ld.volatile.shared.u8 	%rs31, [%r5];
	ld.volatile.shared.u8 	%rs32, [%r5+1];
	min.u16 	%rs33, %rs31, %rs32;
	setp.ne.s16 	%p59, %rs33, 0;
	selp.u16 	%rs34, 1, 0, %p59;
	st.volatile.shared.u8 	[%r5], %rs34;
	setp.ne.s32 	%p60, %r1, 0;
	@%p60 bra 	$L__BB1_121;
	ld.shared.u8 	%rs35, [sdata_bool];
	cvt.u64.u32 	%rd467, %r2;
	cvta.to.global.u64 	%rd468, %rd260;
	add.s64 	%rd469, %rd468, %rd467;
	st.global.u8 	[%rd469], %rs35;
$L__BB1_121:
	ret;

}
	// .globl	contiguous_reduce2_bool
.visible .entry contiguous_reduce2_bool(
	.param .u64 .ptr .align 1 contiguous_reduce2_bool_param_0,
	.param .u64 .ptr .align 1 contiguous_reduce2_bool_param_1,
	.param .u64 .ptr .align 1 contiguous_reduce2_bool_param_2,
	.param .u64 .ptr .align 1 contiguous_reduce2_bool_param_3,
	.param .u64 contiguous_reduce2_bool_param_4,
	.param .u64 contiguous_reduce2_bool_param_5,
	.param .u64 contiguous_reduce2_bool_param_6
)
{
	.reg .pred 	%p<61>;
	.reg .b16 	%rs<36>;
	.reg .b32 	%r<214>;
	.reg .b64 	%rd<564>;

	ld.param.u64 	%rd266, [contiguous_reduce2_bool_param_1];
	ld.param.u64 	%rd267, [contiguous_reduce2_bool_param_2];
	ld.param.u64 	%rd268, [contiguous_reduce2_bool_param_3];
	ld.param.u64 	%rd263, [contiguous_reduce2_bool_param_4];
	ld.param.u64 	%rd264, [contiguous_reduce2_bool_param_5];
	ld.param.u64 	%rd265, [contiguous_reduce2_bool_param_6];
	cvta.to.global.u64 	%rd1, %rd268;
	cvta.to.global.u64 	%rd2, %rd267;
	cvta.to.global.u64 	%rd563, %rd266;
	mov.u32 	%r1, %tid.x;
	mov.u32 	%r2, %ctaid.x;
	mov.u32 	%r213, %ntid.x;
	mul.lo.s32 	%r51, %r2, %r213;
	shl.b32 	%r52, %r51, 1;
	add.s32 	%r4, %r52, %r1;
	mov.u32 	%r53, sdata_bool;
	add.s32 	%r5, %r53, %r1;
	mov.b16 	%rs1, 1;
	st.shared.u8 	[%r5], %rs1;
	add.s32 	%r54, %r4, %r213;
	cvt.u64.u32 	%rd4, %r54;
	setp.le.u64 	%p1, %rd264, %rd4;
	@%p1 bra 	$L__BB2_54;
	cvt.u64.u32 	%rd396, %r4;
	mov.u32 	%r131, %ctaid.y;
	cvt.u64.u32 	%rd397, %r131;
	mul.lo.s64 	%rd398, %rd264, %rd397;
	add.s64 	%rd517, %rd398, %rd396;
	add.s64 	%rd515, %rd398, %rd4;
	cvt.u32.u64 	%r6, %rd263;
	add.s32 	%r207, %r6, -1;
	setp.lt.s32 	%p27, %r207, 0;
	mov.b64 	%rd521, 0;
	mov.u64 	%rd522, %rd521;
	@%p27 bra 	$L__BB2_53;
	setp.lt.u32 	%p28, %r207, 3;
	mov.b64 	%rd522, 0;
	mov.u64 	%rd521, %rd522;
	@%p28 bra 	$L__BB2_30;
	add.s32 	%r205, %r6, -2;
	and.b32  	%r132, %r6, -4;
	neg.s32 	%r204, %r132;
	mov.b64 	%rd522, 0;
$L__BB2_4:
	.pragma "nounroll";
	add.s32 	%r12, %r205, 1;
	mul.wide.u32 	%rd402, %r12, 8;
	add.s64 	%rd403, %rd2, %rd402;
	ld.global.u64 	%rd11, [%rd403];
	or.b64  	%rd404, %rd517, %rd11;
	and.b64  	%rd405, %rd404, -4294967296;
	setp.ne.s64 	%p29, %rd405, 0;
	@%p29 bra 	$L__BB2_6;
	cvt.u32.u64 	%r133, %rd11;
	cvt.u32.u64 	%r134, %rd517;
	div.u32 	%r135, %r134, %r133;
	mul.lo.s32 	%r136, %r135, %r133;
	sub.s32 	%r137, %r134, %r136;
	cvt.u64.u32 	%rd483, %r135;
	cvt.u64.u32 	%rd484, %r137;
	bra.uni 	$L__BB2_7;
$L__BB2_6:
	div.s64 	%rd483, %rd517, %rd11;
	mul.lo.s64 	%rd406, %rd483, %rd11;
	sub.s64 	%rd484, %rd517, %rd406;
$L__BB2_7:
	mul.wide.u32 	%rd407, %r12, 8;
	add.s64 	%rd408, %rd1, %rd407;
	ld.global.u64 	%rd18, [%rd408];
	mad.lo.s64 	%rd19, %rd18, %rd484, %rd521;
	or.b64  	%rd409, %rd515, %rd11;
	and.b64  	%rd410, %rd409, -4294967296;
	setp.ne.s64 	%p30, %rd410, 0;
	@%p30 bra 	$L__BB2_9;
	cvt.u32.u64 	%r138, %rd11;
	cvt.u32.u64 	%r139, %rd515;
	div.u32 	%r140, %r139, %r138;
	mul.lo.s32 	%r141, %r140, %r138;
	sub.s32 	%r142, %r139, %r141;
	cvt.u64.u32 	%rd485, %r140;
	cvt.u64.u32 	%rd486, %r142;
	bra.uni 	$L__BB2_10;
$L__BB2_9:
	div.s64 	%rd485, %rd515, %rd11;
	mul.lo.s64 	%rd411, %rd485, %rd11;
	sub.s64 	%rd486, %rd515, %rd411;
$L__BB2_10:
	mad.lo.s64 	%rd26, %rd486, %rd18, %rd522;
	mul.wide.u32 	%rd412, %r205, 8;
	add.s64 	%rd413, %rd2, %rd412;
	ld.global.u64 	%rd27, [%rd413];
	or.b64  	%rd414, %rd483, %rd27;
	and.b64  	%rd415, %rd414, -4294967296;
	setp.ne.s64 	%p31, %rd415, 0;
	@%p31 bra 	$L__BB2_12;
	cvt.u32.u64 	%r143, %rd27;
	cvt.u32.u64 	%r144, %rd483;
	div.u32 	%r145, %r144, %r143;
	mul.lo.s32 	%r146, %r145, %r143;
	sub.s32 	%r147, %r144, %r146;
	cvt.u64.u32 	%rd487, %r145;
	cvt.u64.u32 	%rd488, %r147;
	bra.uni 	$L__BB2_13;
$L__BB2_12:
	div.s64 	%rd487, %rd483, %rd27;
	mul.lo.s64 	%rd416, %rd487, %rd27;
	sub.s64 	%rd488, %rd483, %rd416;
$L__BB2_13:
	mul.wide.u32 	%rd417, %r205, 8;
	add.s64 	%rd418, %rd1, %rd417;
	ld.global.u64 	%rd34, [%rd418];
	mad.lo.s64 	%rd35, %rd34, %rd488, %rd19;
	or.b64  	%rd419, %rd485, %rd27;
	and.b64  	%rd420, %rd419, -4294967296;
	setp.ne.s64 	%p32, %rd420, 0;
	@%p32 bra 	$L__BB2_15;
	cvt.u32.u64 	%r148, %rd27;
	cvt.u32.u64 	%r149, %rd485;
	div.u32 	%r150, %r149, %r148;
	mul.lo.s32 	%r151, %r150, %r148;
	sub.s32 	%r152, %r149, %r151;
	cvt.u64.u32 	%rd489, %r150;
	cvt.u64.u32 	%rd490, %r152;
	bra.uni 	$L__BB2_16;
$L__BB2_15:
	div.s64 	%rd489, %rd485, %rd27;
	mul.lo.s64 	%rd421, %rd489, %rd27;
	sub.s64 	%rd490, %rd485, %rd421;
$L__BB2_16:
	mad.lo.s64 	%rd42, %rd490, %rd34, %rd26;
	add.s32 	%r13, %r205, -1;
	mul.wide.u32 	%rd422, %r13, 8;
	add.s64 	%rd423, %rd2, %rd422;
	ld.global.u64 	%rd43, [%rd423];
	or.b64  	%rd424, %rd487, %rd43;
	and.b64  	%rd425, %rd424, -4294967296;
	setp.ne.s64 	%p33, %rd425, 0;
	@%p33 bra 	$L__BB2_18;
	cvt.u32.u64 	%r153, %rd43;
	cvt.u32.u64 	%r154, %rd487;
	div.u32 	%r155, %r154, %r153;
	mul.lo.s32 	%r156, %r155, %r153;
	sub.s32 	%r157, %r154, %r156;
	cvt.u64.u32 	%rd491, %r155;
	cvt.u64.u32 	%rd492, %r157;
	bra.uni 	$L__BB2_19;
$L__BB2_18:
	div.s64 	%rd491, %rd487, %rd43;
	mul.lo.s64 	%rd426, %rd491, %rd43;
	sub.s64 	%rd492, %rd487, %rd426;
$L__BB2_19:
	mul.wide.u32 	%rd427, %r13, 8;
	add.s64 	%rd428, %rd1, %rd427;
	ld.global.u64 	%rd50, [%rd428];
	mad.lo.s64 	%rd51, %rd50, %rd492, %rd35;
	or.b64  	%rd429, %rd489, %rd43;
	and.b64  	%rd430, %rd429, -4294967296;
	setp.ne.s64 	%p34, %rd430, 0;
	@%p34 bra 	$L__BB2_21;
	cvt.u32.u64 	%r158, %rd43;
	cvt.u32.u64 	%r159, %rd489;
	div.u32 	%r160, %r159, %r158;
	mul.lo.s32 	%r161, %r160, %r158;
	sub.s32 	%r162, %r159, %r161;
	cvt.u64.u32 	%rd493, %r160;
	cvt.u64.u32 	%rd494, %r162;
	bra.uni 	$L__BB2_22;
$L__BB2_21:
	div.s64 	%rd493, %rd489, %rd43;
	mul.lo.s64 	%rd431, %rd493, %rd43;
	sub.s64 	%rd494, %rd489, %rd431;
$L__BB2_22:
	mad.lo.s64 	%rd58, %rd494, %rd50, %rd42;
	add.s32 	%r163, %r205, -2;
	mul.wide.u32 	%rd432, %r163, 8;
	add.s64 	%rd433, %rd2, %rd432;
	ld.global.u64 	%rd59, [%rd433];
	or.b64  	%rd434, %rd491, %rd59;
	and.b64  	%rd435, %rd434, -4294967296;
	setp.ne.s64 	%p35, %rd435, 0;
	@%p35 bra 	$L__BB2_24;
	cvt.u32.u64 	%r164, %rd59;
	cvt.u32.u64 	%r165, %rd491;
	div.u32 	%r166, %r165, %r164;
	mul.lo.s32 	%r167, %r166, %r164;
	sub.s32 	%r168, %r165, %r167;
	cvt.u64.u32 	%rd517, %r166;
	cvt.u64.u32 	%rd496, %r168;
	bra.uni 	$L__BB2_25;
$L__BB2_24:
	div.s64 	%rd517, %rd491, %rd59;
	mul.lo.s64 	%rd436, %rd517, %rd59;
	sub.s64 	%rd496, %rd491, %rd436;
$L__BB2_25:
	mul.wide.u32 	%rd437, %r163, 8;
	add.s64 	%rd438, %rd1, %rd437;
	ld.global.u64 	%rd66, [%rd438];
	mad.lo.s64 	%rd521, %rd66, %rd496, %rd51;
	or.b64  	%rd439, %rd493, %rd59;
	and.b64  	%rd440, %rd439, -4294967296;
	setp.ne.s64 	%p36, %rd440, 0;
	@%p36 bra 	$L__BB2_27;
	cvt.u32.u64 	%r170, %rd59;
	cvt.u32.u64 	%r171, %rd493;
	div.u32 	%r172, %r171, %r170;
	mul.lo.s32 	%r173, %r172, %r170;
	sub.s32 	%r174, %r171, %r173;
	cvt.u64.u32 	%rd515, %r172;
	cvt.u64.u32 	%rd498, %r174;
	bra.uni 	$L__BB2_28;
$L__BB2_27:
	div.s64 	%rd515, %rd493, %rd59;
	mul.lo.s64 	%rd441, %rd515, %rd59;
	sub.s64 	%rd498, %rd493, %rd441;
$L__BB2_28:
	mad.lo.s64 	%rd522, %rd498, %rd66, %rd58;
	add.s32 	%r205, %r205, -4;
	add.s32 	%r204, %r204, 4;
	setp.ne.s32 	%p37, %r204, 0;
	@%p37 bra 	$L__BB2_4;
	add.s32 	%r207, %r205, 1;
$L__BB2_30:
	and.b32  	%r18, %r6, 3;
	setp.eq.s32 	%p38, %r18, 0;
	@%p38 bra 	$L__BB2_53;
	setp.eq.s32 	%p39, %r18, 1;
	@%p39 bra 	$L__BB2_45;
	mul.wide.u32 	%rd443, %r207, 8;
	add.s64 	%rd444, %rd2, %rd443;
	ld.global.u64 	%rd81, [%rd444];
	or.b64  	%rd445, %rd517, %rd81;
	and.b64  	%rd446, %rd445, -4294967296;
	setp.ne.s64 	%p40, %rd446, 0;
	@%p40 bra 	$L__BB2_34;
	cvt.u32.u64 	%r175, %rd81;
	cvt.u32.u64 	%r176, %rd517;
	div.u32 	%r177, %r176, %r175;
	mul.lo.s32 	%r178, %r177, %r175;
	sub.s32 	%r179, %r176, %r178;
	cvt.u64.u32 	%rd505, %r177;
	cvt.u64.u32 	%rd506, %r179;
	bra.uni 	$L__BB2_35;
$L__BB2_34:
	div.s64 	%rd505, %rd517, %rd81;
	mul.lo.s64 	%rd447, %rd505, %rd81;
	sub.s64 	%rd506, %rd517, %rd447;
$L__BB2_35:
	add.s64 	%rd449, %rd1, %rd443;
	ld.global.u64 	%rd88, [%rd449];
	mad.lo.s64 	%rd89, %rd88, %rd506, %rd521;
	or.b64  	%rd450, %rd515, %rd81;
	and.b64  	%rd451, %rd450, -4294967296;
	setp.ne.s64 	%p41, %rd451, 0;
	@%p41 bra 	$L__BB2_37;
	cvt.u32.u64 	%r180, %rd81;
	cvt.u32.u64 	%r181, %rd515;
	div.u32 	%r182, %r181, %r180;
	mul.lo.s32 	%r183, %r182, %r180;
	sub.s32 	%r184, %r181, %r183;
	cvt.u64.u32 	%rd507, %r182;
	cvt.u64.u32 	%rd508, %r184;
	bra.uni 	$L__BB2_38;
$L__BB2_37:
	div.s64 	%rd507, %rd515, %rd81;
	mul.lo.s64 	%rd452, %rd507, %rd81;
	sub.s64 	%rd508, %rd515, %rd452;
$L__BB2_38:
	mad.lo.s64 	%rd96, %rd508, %rd88, %rd522;
	add.s32 	%r19, %r207, -1;
	mul.wide.u32 	%rd453, %r19, 8;
	add.s64 	%rd454, %rd2, %rd453;
	ld.global.u64 	%rd97, [%rd454];
	or.b64  	%rd455, %rd505, %rd97;
	and.b64  	%rd456, %rd455, -4294967296;
	setp.ne.s64 	%p42, %rd456, 0;
	@%p42 bra 	$L__BB2_40;
	cvt.u32.u64 	%r185, %rd97;
	cvt.u32.u64 	%r186, %rd505;
	div.u32 	%r187, %r186, %r185;
	mul.lo.s32 	%r188, %r187, %r185;
	sub.s32 	%r189, %r186, %r188;
	cvt.u64.u32 	%rd517, %r187;
	cvt.u64.u32 	%rd510, %r189;
	bra.uni 	$L__BB2_41;
$L__BB2_40:
	div.s64 	%rd517, %rd505, %rd97;
	mul.lo.s64 	%rd457, %rd517, %rd97;
	sub.s64 	%rd510, %rd505, %rd457;
$L__BB2_41:
	add.s64 	%rd459, %rd1, %rd453;
	ld.global.u64 	%rd104, [%rd459];
	mad.lo.s64 	%rd521, %rd104, %rd510, %rd89;
	or.b64  	%rd460, %rd507, %rd97;
	and.b64  	%rd461, %rd460, -4294967296;
	setp.ne.s64 	%p43, %rd461, 0;
	@%p43 bra 	$L__BB2_43;
	cvt.u32.u64 	%r190, %rd97;
	cvt.u32.u64 	%r191, %rd507;
	div.u32 	%r192, %r191, %r190;
	mul.lo.s32 	%r193, %r192, %r190;
	sub.s32 	%r194, %r191, %r193;
	cvt.u64.u32 	%rd515, %r192;
	cvt.u64.u32 	%rd512, %r194;
	bra.uni 	$L__BB2_44;
$L__BB2_43:
	div.s64 	%rd515, %rd507, %rd97;
	mul.lo.s64 	%rd462, %rd515, %rd97;
	sub.s64 	%rd512, %rd507, %rd462;
$L__BB2_44:
	mad.lo.s64 	%rd522, %rd512, %rd104, %rd96;
	add.s32 	%r207, %r207, -2;
$L__BB2_45:
	and.b32  	%r195, %r6, 1;
	setp.eq.b32 	%p44, %r195, 1;
	not.pred 	%p45, %p44;
	@%p45 bra 	$L__BB2_53;
	mul.wide.u32 	%rd463, %r207, 8;
	add.s64 	%rd464, %rd2, %rd463;
	ld.global.u64 	%rd119, [%rd464];
	or.b64  	%rd465, %rd517, %rd119;
	and.b64  	%rd466, %rd465, -4294967296;
	setp.ne.s64 	%p46, %rd466, 0;
	@%p46 bra 	$L__BB2_48;
	cvt.u32.u64 	%r196, %rd119;
	cvt.u32.u64 	%r197, %rd517;
	rem.u32 	%r198, %r197, %r196;
	cvt.u64.u32 	%rd519, %r198;
	bra.uni 	$L__BB2_49;
$L__BB2_48:
	rem.s64 	%rd519, %rd517, %rd119;
$L__BB2_49:
	add.s64 	%rd468, %rd1, %rd463;
	ld.global.u64 	%rd123, [%rd468];
	mad.lo.s64 	%rd521, %rd123, %rd519, %rd521;
	or.b64  	%rd469, %rd515, %rd119;
	and.b64  	%rd470, %rd469, -4294967296;
	setp.ne.s64 	%p47, %rd470, 0;
	@%p47 bra 	$L__BB2_51;
	cvt.u32.u64 	%r199, %rd119;
	cvt.u32.u64 	%r200, %rd515;
	rem.u32 	%r201, %r200, %r199;
	cvt.u64.u32 	%rd520, %r201;
	bra.uni 	$L__BB2_52;
$L__BB2_51:
	rem.s64 	%rd520, %rd515, %rd119;
$L__BB2_52:
	mad.lo.s64 	%rd522, %rd520, %rd123, %rd522;
$L__BB2_53:
	add.s64 	%rd471, %rd563, %rd521;
	ld.global.u8 	%rs3, [%rd471];
	add.s64 	%rd472, %rd563, %rd522;
	ld.global.u8 	%rs4, [%rd472];
	min.u16 	%rs5, %rs3, %rs4;
	setp.ne.s16 	%p48, %rs5, 0;
	selp.u16 	%rs6, 1, 0, %p48;
	st.shared.u8 	[%r5], %rs6;
	bra.uni 	$L__BB2_114;
$L__BB2_54:
	cvt.u64.u32 	%rd131, %r4;
	setp.le.u64 	%p2, %rd264, %rd131;
	@%p2 bra 	$L__BB2_114;
	mov.u32 	%r55, %ctaid.y;
	cvt.u64.u32 	%rd269, %r55;
	mad.lo.s64 	%rd554, %rd264, %rd269, %rd131;
	cvt.u32.u64 	%r22, %rd263;
	add.s32 	%r211, %r22, -1;
	setp.lt.s32 	%p3, %r211, 0;
	@%p3 bra 	$L__BB2_113;
	and.b32  	%r24, %r22, 7;
	setp.lt.u32 	%p4, %r211, 7;
	@%p4 bra 	$L__BB2_84;
	add.s32 	%r209, %r22, -4;
	and.b32  	%r56, %r22, -8;
	neg.s32 	%r208, %r56;
$L__BB2_58:
	.pragma "nounroll";
	add.s32 	%r29, %r209, 3;
	mul.wide.u32 	%rd271, %r29, 8;
	add.s64 	%rd272, %rd2, %rd271;
	ld.global.u64 	%rd135, [%rd272];
	or.b64  	%rd273, %rd554, %rd135;
	and.b64  	%rd274, %rd273, -4294967296;
	setp.ne.s64 	%p5, %rd274, 0;
	@%p5 bra 	$L__BB2_60;
	cvt.u32.u64 	%r57, %rd135;
	cvt.u32.u64 	%r58, %rd554;
	div.u32 	%r59, %r58, %r57;
	mul.lo.s32 	%r60, %r59, %r57;
	sub.s32 	%r61, %r58, %r60;
	cvt.u64.u32 	%rd525, %r59;
	cvt.u64.u32 	%rd526, %r61;
	bra.uni 	$L__BB2_61;
$L__BB2_60:
	div.s64 	%rd525, %rd554, %rd135;
	mul.lo.s64 	%rd275, %rd525, %rd135;
	sub.s64 	%rd526, %rd554, %rd275;
$L__BB2_61:
	add.s64 	%rd277, %rd1, %rd271;
	ld.global.u64 	%rd278, [%rd277];
	mul.lo.s64 	%rd142, %rd278, %rd526;
	add.s32 	%r30, %r209, 2;
	mul.wide.u32 	%rd279, %r30, 8;
	add.s64 	%rd280, %rd2, %rd279;
	ld.global.u64 	%rd143, [%rd280];
	or.b64  	%rd281, %rd525, %rd143;
	and.b64  	%rd282, %rd281, -4294967296;
	setp.ne.s64 	%p6, %rd282, 0;
	@%p6 bra 	$L__BB2_63;
	cvt.u32.u64 	%r62, %rd143;
	cvt.u32.u64 	%r63, %rd525;
	div.u32 	%r64, %r63, %r62;
	mul.lo.s32 	%r65, %r64, %r62;
	sub.s32 	%r66, %r63, %r65;
	cvt.u64.u32 	%rd527, %r64;
	cvt.u64.u32 	%rd528, %r66;
	bra.uni 	$L__BB2_64;
$L__BB2_63:
	div.s64 	%rd527, %rd525, %rd143;
	mul.lo.s64 	%rd283, %rd527, %rd143;
	sub.s64 	%rd528, %rd525, %rd283;
$L__BB2_64:
	add.s64 	%rd285, %rd1, %rd279;
	ld.global.u64 	%rd286, [%rd285];
	mad.lo.s64 	%rd150, %rd286, %rd528, %rd142;
	add.s32 	%r31, %r209, 1;
	mul.wide.u32 	%rd287, %r31, 8;
	add.s64 	%rd288, %rd2, %rd287;
	ld.global.u64 	%rd151, [%rd288];
	or.b64  	%rd289, %rd527, %rd151;
	and.b64  	%rd290, %rd289, -4294967296;
	setp.ne.s64 	%p7, %rd290, 0;
	@%p7 bra 	$L__BB2_66;
	cvt.u32.u64 	%r67, %rd151;
	cvt.u32.u64 	%r68, %rd527;
	div.u32 	%r69, %r68, %r67;
	mul.lo.s32 	%r70, %r69, %r67;
	sub.s32 	%r71, %r68, %r70;
	cvt.u64.u32 	%rd529, %r69;
	cvt.u64.u32 	%rd530, %r71;
	bra.uni 	$L__BB2_67;
$L__BB2_66:
	div.s64 	%rd529, %rd527, %rd151;
	mul.lo.s64 	%rd291, %rd529, %rd151;
	sub.s64 	%rd530, %rd527, %rd291;
$L__BB2_67:
	add.s64 	%rd293, %rd1, %rd287;
	ld.global.u64 	%rd294, [%rd293];
	mad.lo.s64 	%rd158, %rd294, %rd530, %rd150;
	add.s32 	%r32, %r209, -4;
	mul.wide.u32 	%rd295, %r209, 8;
	add.s64 	%rd296, %rd2, %rd295;
	ld.global.u64 	%rd159, [%rd296];
	or.b64  	%rd297, %rd529, %rd159;
	and.b64  	%rd298, %rd297, -4294967296;
	setp.ne.s64 	%p8, %rd298, 0;
	@%p8 bra 	$L__BB2_69;
	cvt.u32.u64 	%r72, %rd159;
	cvt.u32.u64 	%r73, %rd529;
	div.u32 	%r74, %r73, %r72;
	mul.lo.s32 	%r75, %r74, %r72;
	sub.s32 	%r76, %r73, %r75;
	cvt.u64.u32 	%rd531, %r74;
	cvt.u64.u32 	%rd532, %r76;
	bra.uni 	$L__BB2_70;
$L__BB2_69:
	div.s64 	%rd531, %rd529, %rd159;
	mul.lo.s64 	%rd299, %rd531, %rd159;
	sub.s64 	%rd532, %rd529, %rd299;
$L__BB2_70:
	add.s64 	%rd301, %rd1, %rd295;
	ld.global.u64 	%rd302, [%rd301];
	mad.lo.s64 	%rd166, %rd302, %rd532, %rd158;
	add.s32 	%r33, %r209, -1;
	mul.wide.u32 	%rd303, %r33, 8;
	add.s64 	%rd304, %rd2, %rd303;
	ld.global.u64 	%rd167, [%rd304];
	or.b64  	%rd305, %rd531, %rd167;
	and.b64  	%rd306, %rd305, -4294967296;
	setp.ne.s64 	%p9, %rd306, 0;
	@%p9 bra 	$L__BB2_72;
	cvt.u32.u64 	%r77, %rd167;
	cvt.u32.u64 	%r78, %rd531;
	div.u32 	%r79, %r78, %r77;
	mul.lo.s32 	%r80, %r79, %r77;
	sub.s32 	%r81, %r78, %r80;
	cvt.u64.u32 	%rd533, %r79;
	cvt.u64.u32 	%rd534, %r81;
	bra.uni 	$L__BB2_73;
$L__BB2_72:
	div.s64 	%rd533, %rd531, %rd167;
	mul.lo.s64 	%rd307, %rd533, %rd167;
	sub.s64 	%rd534, %rd531, %rd307;
$L__BB2_73:
	add.s64 	%rd309, %rd1, %rd303;
	ld.global.u64 	%rd310, [%rd309];
	mad.lo.s64 	%rd174, %rd310, %rd534, %rd166;
	add.s32 	%r34, %r209, -2;
	mul.wide.u32 	%rd311, %r34, 8;
	add.s64 	%rd312, %rd2, %rd311;
	ld.global.u64 	%rd175, [%rd312];
	or.b64  	%rd313, %rd533, %rd175;
	and.b64  	%rd314, %rd313, -4294967296;
	setp.ne.s64 	%p10, %rd314, 0;
	@%p10 bra 	$L__BB2_75;
	cvt.u32.u64 	%r82, %rd175;
	cvt.u32.u64 	%r83, %rd533;
	div.u32 	%r84, %r83, %r82;
	mul.lo.s32 	%r85, %r84, %r82;
	sub.s32 	%r86, %r83, %r85;
	cvt.u64.u32 	%rd535, %r84;
	cvt.u64.u32 	%rd536, %r86;
	bra.uni 	$L__BB2_76;
$L__BB2_75:
	div.s64 	%rd535, %rd533, %rd175;
	mul.lo.s64 	%rd315, %rd535, %rd175;
	sub.s64 	%rd536, %rd533, %rd315;
$L__BB2_76:
	add.s64 	%rd317, %rd1, %rd311;
	ld.global.u64 	%rd318, [%rd317];
	mad.lo.s64 	%rd182, %rd318, %rd536, %rd174;
	add.s32 	%r35, %r209, -3;
	mul.wide.u32 	%rd319, %r35, 8;
	add.s64 	%rd320, %rd2, %rd319;
	ld.global.u64 	%rd183, [%rd320];
	or.b64  	%rd321, %rd535, %rd183;
	and.b64  	%rd322, %rd321, -4294967296;
	setp.ne.s64 	%p11, %rd322, 0;
	@%p11 bra 	$L__BB2_78;
	cvt.u32.u64 	%r87, %rd183;
	cvt.u32.u64 	%r88, %rd535;
	div.u32 	%r89, %r88, %r87;
	mul.lo.s32 	%r90, %r89, %r87;
	sub.s32 	%r91, %r88, %r90;
	cvt.u64.u32 	%rd537, %r89;
	cvt.u64.u32 	%rd538, %r91;
	bra.uni 	$L__BB2_79;
$L__BB2_78:
	div.s64 	%rd537, %rd535, %rd183;
	mul.lo.s64 	%rd323, %rd537, %rd183;
	sub.s64 	%rd538, %rd535, %rd323;
$L__BB2_79:
	add.s64 	%rd325, %rd1, %rd319;
	ld.global.u64 	%rd326, [%rd325];
	mad.lo.s64 	%rd190, %rd326, %rd538, %rd182;
	mul.wide.u32 	%rd327, %r32, 8;
	add.s64 	%rd328, %rd2, %rd327;
	ld.global.u64 	%rd191, [%rd328];
	or.b64  	%rd329, %rd537, %rd191;
	and.b64  	%rd330, %rd329, -4294967296;
	setp.ne.s64 	%p12, %rd330, 0;
	@%p12 bra 	$L__BB2_81;
	cvt.u32.u64 	%r92, %rd191;
	cvt.u32.u64 	%r93, %rd537;
	div.u32 	%r94, %r93, %r92;
	mul.lo.s32 	%r95, %r94, %r92;
	sub.s32 	%r96, %r93, %r95;
	cvt.u64.u32 	%rd554, %r94;
	cvt.u64.u32 	%rd540, %r96;
	bra.uni 	$L__BB2_82;
$L__BB2_81:
	div.s64 	%rd554, %rd537, %rd191;
	mul.lo.s64 	%rd331, %rd554, %rd191;
	sub.s64 	%rd540, %rd537, %rd331;
$L__BB2_82:
	add.s64 	%rd333, %rd1, %rd327;
	ld.global.u64 	%rd334, [%rd333];
	mad.lo.s64 	%rd335, %rd334, %rd540, %rd190;
	add.s64 	%rd563, %rd563, %rd335;
	add.s32 	%r209, %r209, -8;
	add.s32 	%r208, %r208, 8;
	setp.ne.s32 	%p13, %r208, 0;
	@%p13 bra 	$L__BB2_58;
	add.s32 	%r211, %r209, 3;
$L__BB2_84:
	setp.eq.s32 	%p14, %r24, 0;
	@%p14 bra 	$L__BB2_113;
	and.b32  	%r40, %r22, 3;
	setp.lt.u32 	%p15, %r24, 4;
	@%p15 bra 	$L__BB2_99;
	mul.wide.u32 	%rd337, %r211, 8;
	add.s64 	%rd338, %rd2, %rd337;
	ld.global.u64 	%rd202, [%rd338];
	or.b64  	%rd339, %rd554, %rd202;
	and.b64  	%rd340, %rd339, -4294967296;
	setp.ne.s64 	%p16, %rd340, 0;
	@%p16 bra 	$L__BB2_88;
	cvt.u32.u64 	%r97, %rd202;
	cvt.u32.u64 	%r98, %rd554;
	div.u32 	%r99, %r98, %r97;
	mul.lo.s32 	%r100, %r99, %r97;
	sub.s32 	%r101, %r98, %r100;
	cvt.u64.u32 	%rd544, %r99;
	cvt.u64.u32 	%rd545, %r101;
	bra.uni 	$L__BB2_89;
$L__BB2_88:
	div.s64 	%rd544, %rd554, %rd202;
	mul.lo.s64 	%rd341, %rd544, %rd202;
	sub.s64 	%rd545, %rd554, %rd341;
$L__BB2_89:
	add.s64 	%rd343, %rd1, %rd337;
	ld.global.u64 	%rd344, [%rd343];
	mul.lo.s64 	%rd209, %rd344, %rd545;
	add.s32 	%r41, %r211, -1;
	mul.wide.u32 	%rd345, %r41, 8;
	add.s64 	%rd346, %rd2, %rd345;
	ld.global.u64 	%rd210, [%rd346];
	or.b64  	%rd347, %rd544, %rd210;
	and.b64  	%rd348, %rd347, -4294967296;
	setp.ne.s64 	%p17, %rd348, 0;
	@%p17 bra 	$L__BB2_91;
	cvt.u32.u64 	%r102, %rd210;
	cvt.u32.u64 	%r103, %rd544;
	div.u32 	%r104, %r103, %r102;
	mul.lo.s32 	%r105, %r104, %r102;
	sub.s32 	%r106, %r103, %r105;
	cvt.u64.u32 	%rd546, %r104;
	cvt.u64.u32 	%rd547, %r106;
	bra.uni 	$L__BB2_92;
$L__BB2_91:
	div.s64 	%rd546, %rd544, %rd210;
	mul.lo.s64 	%rd349, %rd546, %rd210;
	sub.s64 	%rd547, %rd544, %rd349;
$L__BB2_92:
	add.s64 	%rd351, %rd1, %rd345;
	ld.global.u64 	%rd352, [%rd351];
	mad.lo.s64 	%rd217, %rd352, %rd547, %rd209;
	add.s32 	%r42, %r211, -2;
	mul.wide.u32 	%rd353, %r42, 8;
	add.s64 	%rd354, %rd2, %rd353;
	ld.global.u64 	%rd218, [%rd354];
	or.b64  	%rd355, %rd546, %rd218;
	and.b64  	%rd356, %rd355, -4294967296;
	setp.ne.s64 	%p18, %rd356, 0;
	@%p18 bra 	$L__BB2_94;
	cvt.u32.u64 	%r107, %rd218;
	cvt.u32.u64 	%r108, %rd546;
	div.u32 	%r109, %r108, %r107;
	mul.lo.s32 	%r110, %r109, %r107;
	sub.s32 	%r111, %r108, %r110;
	cvt.u64.u32 	%rd548, %r109;
	cvt.u64.u32 	%rd549, %r111;
	bra.uni 	$L__BB2_95;
$L__BB2_94:
	div.s64 	%rd548, %rd546, %rd218;
	mul.lo.s64 	%rd357, %rd548, %rd218;
	sub.s64 	%rd549, %rd546, %rd357;
$L__BB2_95:
	add.s64 	%rd359, %rd1, %rd353;
	ld.global.u64 	%rd360, [%rd359];
	mad.lo.s64 	%rd225, %rd360, %rd549, %rd217;
	add.s32 	%r43, %r211, -3;
	mul.wide.u32 	%rd361, %r43, 8;
	add.s64 	%rd362, %rd2, %rd361;
	ld.global.u64 	%rd226, [%rd362];
	or.b64  	%rd363, %rd548, %rd226;
	and.b64  	%rd364, %rd363, -4294967296;
	setp.ne.s64 	%p19, %rd364, 0;
	@%p19 bra 	$L__BB2_97;
	cvt.u32.u64 	%r112, %rd226;
	cvt.u32.u64 	%r113, %rd548;
	div.u32 	%r114, %r113, %r112;
	mul.lo.s32 	%r115, %r114, %r112;
	sub.s32 	%r116, %r113, %r115;
	cvt.u64.u32 	%rd554, %r114;
	cvt.u64.u32 	%rd551, %r116;
	bra.uni 	$L__BB2_98;
$L__BB2_97:
	div.s64 	%rd554, %rd548, %rd226;
	mul.lo.s64 	%rd365, %rd554, %rd226;
	sub.s64 	%rd551, %rd548, %rd365;
$L__BB2_98:
	add.s64 	%rd367, %rd1, %rd361;
	ld.global.u64 	%rd368, [%rd367];
	mad.lo.s64 	%rd369, %rd368, %rd551, %rd225;
	add.s64 	%rd563, %rd563, %rd369;
	add.s32 	%r211, %r211, -4;
$L__BB2_99:
	setp.eq.s32 	%p20, %r40, 0;
	@%p20 bra 	$L__BB2_113;
	setp.eq.s32 	%p21, %r40, 1;
	@%p21 bra 	$L__BB2_108;
	mul.wide.u32 	%rd371, %r211, 8;
	add.s64 	%rd372, %rd2, %rd371;
	ld.global.u64 	%rd237, [%rd372];
	or.b64  	%rd373, %rd554, %rd237;
	and.b64  	%rd374, %rd373, -4294967296;
	setp.ne.s64 	%p22, %rd374, 0;
	@%p22 bra 	$L__BB2_103;
	cvt.u32.u64 	%r117, %rd237;
	cvt.u32.u64 	%r118, %rd554;
	div.u32 	%r119, %r118, %r117;
	mul.lo.s32 	%r120, %r119, %r117;
	sub.s32 	%r121, %r118, %r120;
	cvt.u64.u32 	%rd555, %r119;
	cvt.u64.u32 	%rd556, %r121;
	bra.uni 	$L__BB2_104;
$L__BB2_103:
	div.s64 	%rd555, %rd554, %rd237;
	mul.lo.s64 	%rd375, %rd555, %rd237;
	sub.s64 	%rd556, %rd554, %rd375;
$L__BB2_104:
	add.s64 	%rd377, %rd1, %rd371;
	ld.global.u64 	%rd378, [%rd377];
	mul.lo.s64 	%rd244, %rd378, %rd556;
	add.s32 	%r46, %r211, -1;
	mul.wide.u32 	%rd379, %r46, 8;
	add.s64 	%rd380, %rd2, %rd379;
	ld.global.u64 	%rd245, [%rd380];
	or.b64  	%rd381, %rd555, %rd245;
	and.b64  	%rd382, %rd381, -4294967296;
	setp.ne.s64 	%p23, %rd382, 0;
	@%p23 bra 	$L__BB2_106;
	cvt.u32.u64 	%r122, %rd245;
	cvt.u32.u64 	%r123, %rd555;
	div.u32 	%r124, %r123, %r122;
	mul.lo.s32 	%r125, %r124, %r122;
	sub.s32 	%r126, %r123, %r125;
	cvt.u64.u32 	%rd554, %r124;
	cvt.u64.u32 	%rd558, %r126;
	bra.uni 	$L__BB2_107;
$L__BB2_106:
	div.s64 	%rd554, %rd555, %rd245;
	mul.lo.s64 	%rd383, %rd554, %rd245;
	sub.s64 	%rd558, %rd555, %rd383;
$L__BB2_107:
	add.s64 	%rd385, %rd1, %rd379;
	ld.global.u64 	%rd386, [%rd385];
	mad.lo.s64 	%rd387, %rd386, %rd558, %rd244;
	add.s64 	%rd563, %rd563, %rd387;
	add.s32 	%r211, %r211, -2;
$L__BB2_108:
	and.b32  	%r127, %r22, 1;
	setp.eq.b32 	%p24, %r127, 1;
	not.pred 	%p25, %p24;
	@%p25 bra 	$L__BB2_113;
	mul.wide.u32 	%rd388, %r211, 8;
	add.s64 	%rd389, %rd2, %rd388;
	ld.global.u64 	%rd256, [%rd389];
	or.b64  	%rd390, %rd554, %rd256;
	and.b64  	%rd391, %rd390, -4294967296;
	setp.ne.s64 	%p26, %rd391, 0;
	@%p26 bra 	$L__BB2_111;
	cvt.u32.u64 	%r128, %rd256;
	cvt.u32.u64 	%r129, %rd554;
	rem.u32 	%r130, %r129, %r128;
	cvt.u64.u32 	%rd562, %r130;
	bra.uni 	$L__BB2_112;
$L__BB2_111:
	rem.s64 	%rd562, %rd554, %rd256;
$L__BB2_112:
	add.s64 	%rd393, %rd1, %rd388;
	ld.global.u64 	%rd394, [%rd393];
	mad.lo.s64 	%rd563, %rd394, %rd562, %rd563;
$L__BB2_113:
	ld.global.u8 	%rs2, [%rd563];
	st.shared.u8 	[%r5], %rs2;
$L__BB2_114:
	bar.sync 	0;
	setp.lt.u32 	%p49, %r213, 66;
	@%p49 bra 	$L__BB2_118;
$L__BB2_115:
	shr.u32 	%r50, %r213, 1;
	setp.ge.u32 	%p50, %r1, %r50;
	@%p50 bra 	$L__BB2_117;
	ld.shared.u8 	%rs7, [%r5];
	add.s32 	%r202, %r5, %r50;
	ld.shared.u8 	%rs8, [%r202];
	min.u16 	%rs9, %rs7, %rs8;
	setp.ne.s16 	%p51, %rs9, 0;
	selp.u16 	%rs10, 1, 0, %p51;
	st.shared.u8 	[%r5], %rs10;
$L__BB2_117:
	bar.sync 	0;
	setp.gt.u32 	%p52, %r213, 131;
	mov.u32 	%r213, %r50;
	@%p52 bra 	$L__BB2_115;
$L__BB2_118:
	setp.gt.u32 	%p53, %r1, 31;
	@%p53 bra 	$L__BB2_121;
	ld.volatile.shared.u8 	%rs11, [%r5];
	ld.volatile.shared.u8 	%rs12, [%r5+32];
	min.u16 	%rs13, %rs11, %rs12;
	setp.ne.s16 	%p54, %rs13, 0;
	selp.u16 	%rs14, 1, 0, %p54;
	st.volatile.shared.u8 	[%r5], %rs14;
	ld.volatile.shared.u8 	%rs15, [%r5];
	ld.volatile.shared.u8 	%rs16, [%r5+16];
	min.u16 	%rs17, %rs15, %rs16;
	setp.ne.s16 	%p55, %rs17, 0;
	selp.u16 	%rs18, 1, 0, %p55;
	st.volatile.shared.u8 	[%r5], %rs18;
	ld.volatile.shared.u8 	%rs19, [%r5];
	ld.volatile.shared.u8 	%rs20, [%r5+8];
	min.u16 	%rs21, %rs19, %rs20;
	setp.ne.s16 	%p56, %rs21, 0;
	selp.u16 	%rs22, 1, 0, %p56;
	st.volatile.shared.u8 	[%r5], %rs22;
	ld.volatile.shared.u8 	%rs23, [%r5];
	ld.volatile.shared.u8 	%rs24, [%r5+4];
	min.u16 	%rs25, %rs23, %rs24;
	setp.ne.s16 	%p57, %rs25, 0;
	selp.u16 	%rs26, 1, 0, %p57;
	st.volatile.shared.u8 	[%r5], %rs26;
	ld.volatile.shared.u8 	%rs27, [%r5];
	ld.volatile.shared.u8 	%rs28, [%r5+2];
	min.u16 	%rs29, %rs27, %rs28;
	setp.ne.s16 	%p58, %rs29, 0;
	selp.u16 	%rs30, 1, 0, %p58;
	st.volatile.shared.u8 	[%r5], %rs30;
	ld.volatile.shared.u8 	%rs31, [%r5];
	ld.volatile.shared.u8 	%rs32, [%r5+1];
	min.u16 	%rs33, %rs31, %rs32;
	setp.ne.s16 	%p59, %rs33, 0;
	selp.u16 	%rs34, 1, 0, %p59;
	st.volatile.shared.u8 	[%r5], %rs34;
	setp.ne.s32 	%p60, %r1, 0;
	@%p60 bra 	$L__BB2_121;
	ld.param.u64 	%rd478, [contiguous_reduce2_bool_param_0];
	ld.shared.u8 	%rs35, [sdata_bool];
	cvt.u64.u32 	%rd473, %r2;
	mov.u32 	%r203, %ctaid.y;
	cvt.u64.u32 	%rd474, %r203;
	mad.lo.s64 	%rd475, %rd265, %rd474, %rd473;
	cvta.to.global.u64 	%rd476, %rd478;
	add.s64 	%rd477, %rd476, %rd475;
	st.global.u8 	[%rd477], %rs35;
$L__BB2_121:
	ret;

}
	// .globl	contiguous_reduce22_bool
.visible .entry contiguous_reduce22_bool(
	.param .u64 .ptr .align 1 contiguous_reduce22_bool_param_0,
	.param .u64 .ptr .align 1 contiguous_reduce22_bool_param_1,
	.param .u64 contiguous_reduce22_bool_param_2,
	.param .u64 contiguous_reduce22_bool_param_3
)
{
	.reg .pred 	%p<16>;
	.reg .b16 	%rs<36>;
	.reg .b32 	%r<17>;
	.reg .b64 	%rd<23>;

	ld.param.u64 	%rd4, [contiguous_reduce22_bool_param_0];
	ld.param.u64 	%rd7, [contiguous_reduce22_bool_param_1];
	ld.param.u64 	%rd5, [contiguous_reduce22_bool_param_2];
	ld.param.u64 	%rd6, [contiguous_reduce22_bool_param_3];
	cvta.to.global.u64 	%rd1, %rd7;
	mov.u32 	%r1, %tid.x;
	mov.u32 	%r2, %ctaid.x;
	mov.u32 	%r16, %ntid.x;
	mul.lo.s32 	%r8, %r2, %r16;
	shl.b32 	%r9, %r8, 1;
	add.s32 	%r4, %r9, %r1;
	mov.u32 	%r10, sdata_bool;
	add.s32 	%r5, %r10, %r1;
	mov.b16 	%rs1, 1;
	st.shared.u8 	[%r5], %rs1;
	add.s32 	%r11, %r4, %r16;
	cvt.u64.u32 	%rd2, %r11;
	setp.le.u64 	%p1, %rd5, %rd2;
	@%p1 bra 	$L__BB3_2;
	cvt.u64.u32 	%rd11, %r4;
	mov.u32 	%r13, %ctaid.y;
	cvt.u64.u32 	%rd12, %r13;
	mul.lo.s64 	%rd13, %rd5, %rd12;
	add.s64 	%rd14, %rd13, %rd11;
	add.s64 	%rd15, %rd1, %rd14;
	ld.global.u8 	%rs3, [%rd15];
	add.s64 	%rd16, %rd13, %rd2;
	add.s64 	%rd17, %rd1, %rd16;
	ld.global.u8 	%rs4, [%rd17];
	min.u16 	%rs5, %rs3, %rs4;
	setp.ne.s16 	%p3, %rs5, 0;
	selp.u16 	%rs6, 1, 0, %p3;
	st.shared.u8 	[%r5], %rs6;
	bra.uni 	$L__BB3_4;
$L__BB3_2:
	cvt.u64.u32 	%rd3, %r4;
	setp.le.u64 	%p2, %rd5, %rd3;
	@%p2 bra 	$L__BB3_4;
	mov.u32 	%r12, %ctaid.y;
	cvt.u64.u32 	%rd8, %r12;
	mad.lo.s64 	%rd9, %rd5, %rd8, %rd3;
	add.s64 	%rd10, %rd1, %rd9;
	ld.global.u8 	%rs2, [%rd10];
	st.shared.u8 	[%r5], %rs2;
$L__BB3_4:
	bar.sync 	0;
	setp.lt.u32 	%p4, %r16, 66;
	@%p4 bra 	$L__BB3_8;
$L__BB3_5:
	shr.u32 	%r7, %r16, 1;
	setp.ge.u32 	%p5, %r1, %r7;
	@%p5 bra 	$L__BB3_7;
	ld.shared.u8 	%rs7, [%r5];
	add.s32 	%r14, %r5, %r7;
	ld.shared.u8 	%rs8, [%r14];
	min.u16 	%rs9, %rs7, %rs8;
	setp.ne.s16 	%p6, %rs9, 0;
	selp.u16 	%rs10, 1, 0, %p6;
	st.shared.u8 	[%r5], %rs10;
$L__BB3_7:
	bar.sync 	0;
	setp.gt.u32 	%p7, %r16, 131;
	mov.u32 	%r16, %r7;
	@%p7 bra 	$L__BB3_5;
$L__BB3_8:
	setp.gt.u32 	%p8, %r1, 31;
	@%p8 bra 	$L__BB3_11;
	ld.volatile.shared.u8 	%rs11, [%r5];
	ld.volatile.shared.u8 	%rs12, [%r5+32];
	min.u16 	%rs13, %rs11, %rs12;
	setp.ne.s16 	%p9, %rs13, 0;
	selp.u16 	%rs14, 1, 0, %p9;
	st.volatile.shared.u8 	[%r5], %rs14;
	ld.volatile.shared.u8 	%rs15, [%r5];
	ld.volatile.shared.u8 	%rs16, [%r5+16];
	min.u16 	%rs17, %rs15, %rs16;
	setp.ne.s16 	%p10, %rs17, 0;
	selp.u16 	%rs18, 1, 0, %p10;
	st.volatile.shared.u8 	[%r5], %rs18;
	ld.volatile.shared.u8 	%rs19, [%r5];
	ld.volatile.shared.u8 	%rs20, [%r5+8];
	min.u16 	%rs21, %rs19, %rs20;
	setp.ne.s16 	%p11, %rs21, 0;
	selp.u16 	%rs22, 1, 0, %p11;
	st.volatile.shared.u8 	[%r5], %rs22;
	ld.volatile.shared.u8 	%rs23, [%r5];
	ld.volatile.shared.u8 	%rs24, [%r5+4];
	min.u16 	%rs25, %rs23, %rs24;
	setp.ne.s16 	%p12, %rs25, 0;
	selp.u16 	%rs26, 1, 0, %p12;
	st.volatile.shared.u8 	[%r5], %rs26;
	ld.volatile.shared.u8 	%rs27, [%r5];
	ld.volatile.shared.u8 	%rs28, [%r5+2];
	min.u16 	%rs29, %rs27, %rs28;
	setp.ne.s16 	%p13, %rs29, 0;
	selp.u16 	%rs30, 1, 0, %p13;
	st.volatile.shared.u8 	[%r5], %rs30;
	ld.volatile.shared.u8 	%rs31, [%r5];
	ld.volatile.shared.u8 	%rs32, [%r5+1];
	min.u16 	%rs33, %rs31, %rs32;
	setp.ne.s16 	%p14, %rs33, 0;
	selp.u16 	%rs34, 1, 0, %p14;
	st.volatile.shared.u8 	[%r5], %rs34;
	setp.ne.s32 	%p15, %r1, 0;
	@%p15 bra 	$L__BB3_11;
	ld.shared.u8 	%rs35, [sdata_bool];
	cvt.u64.u32 	%rd18, %r2;
	mov.u32 	%r15, %ctaid.y;
	cvt.u64.u32 	%rd19, %r15;
	mad.lo.s64 	%rd20, %rd6, %rd19, %rd18;
	cvta.to.global.u64 	%rd21, %rd4;
	add.s64 	%rd22, %rd21, %rd20;
	st.global.u8 	[%rd22], %rs35;
$L__BB3_11:
	ret;

}
	// .globl	contiguous_reduce3_bool
.visible .entry contiguous_reduce3_bool(
	.param .u64 .ptr .align 1 contiguous_reduce3_bool_param_0,
	.param .u64 .ptr .align 1 contiguous_reduce3_bool_param_1,
	.param .u64 .ptr .align 1 contiguous_reduce3_bool_param_2,
	.param .u64 .ptr .align 1 contiguous_reduce3_bool_param_3,
	.param .u64 contiguous_reduce3_bool_param_4,
	.param .u64 contiguous_reduce3_bool_param_5,
	.param .u64 contiguous_reduce3_bool_param_6
)
{
	.reg .pred 	%p<43>;
	.reg .b16 	%rs<65>;
	.reg .b32 	%r<184>;
	.reg .b64 	%rd<306>;

	ld.param.u64 	%rd144, [contiguous_reduce3_bool_param_0];
	ld.param.u64 	%rd145, [contiguous_reduce3_bool_param_1];
	ld.param.u64 	%rd148, [contiguous_reduce3_bool_param_2];
	ld.param.u64 	%rd149, [contiguous_reduce3_bool_param_3];
	ld.param.u64 	%rd146, [contiguous_reduce3_bool_param_4];
	ld.param.u64 	%rd147, [contiguous_reduce3_bool_param_5];
	ld.param.u64 	%rd150, [contiguous_reduce3_bool_param_6];
	cvta.to.global.u64 	%rd1, %rd149;
	cvta.to.global.u64 	%rd2, %rd148;
	mov.u32 	%r1, %tid.y;
	mov.u32 	%r2, %ntid.x;
	mov.u32 	%r3, %tid.x;
	mad.lo.s32 	%r61, %r1, %r2, %r3;
	mov.u32 	%r62, %ctaid.x;
	mad.lo.s32 	%r63, %r62, %r2, %r3;
	mov.u32 	%r4, %ctaid.y;
	mov.u32 	%r5, %ntid.y;
	mad.lo.s32 	%r64, %r4, %r5, %r1;
	mov.u32 	%r65, sdata_bool;
	add.s32 	%r7, %r65, %r61;
	mov.b16 	%rs16, 1;
	st.shared.u8 	[%r7], %rs16;
	cvt.u64.u32 	%rd3, %r63;
	setp.le.u64 	%p1, %rd147, %rd3;
	cvt.u64.u32 	%rd152, %r64;
	setp.le.u64 	%p2, %rd150, %rd152;
	or.pred  	%p3, %p1, %p2;
	@%p3 bra 	$L__BB4_76;
	cvt.u32.u64 	%r66, %rd3;
	cvt.u32.u64 	%r67, %rd147;
	mad.lo.s32 	%r175, %r64, %r67, %r66;
	cvt.u32.u64 	%r9, %rd146;
	add.s32 	%r174, %r9, -1;
	setp.lt.s32 	%p4, %r174, 0;
	mov.b64 	%rd305, 0;
	@%p4 bra 	$L__BB4_59;
	setp.lt.u32 	%p5, %r174, 7;
	mov.b64 	%rd305, 0;
	@%p5 bra 	$L__BB4_30;
	add.s32 	%r170, %r9, -4;
	and.b32  	%r68, %r9, -8;
	neg.s32 	%r169, %r68;
	mov.b64 	%rd305, 0;
$L__BB4_4:
	.pragma "nounroll";
	add.s32 	%r16, %r170, 3;
	cvt.u64.u32 	%rd5, %r175;
	mul.wide.u32 	%rd157, %r16, 8;
	add.s64 	%rd158, %rd2, %rd157;
	ld.global.u64 	%rd6, [%rd158];
	and.b64  	%rd159, %rd6, -4294967296;
	setp.ne.s64 	%p6, %rd159, 0;
	@%p6 bra 	$L__BB4_6;
	cvt.u32.u64 	%r69, %rd6;
	cvt.u32.u64 	%r70, %rd5;
	div.u32 	%r71, %r70, %r69;
	mul.lo.s32 	%r72, %r71, %r69;
	sub.s32 	%r73, %r70, %r72;
	cvt.u64.u32 	%rd270, %r71;
	cvt.u64.u32 	%rd271, %r73;
	bra.uni 	$L__BB4_7;
$L__BB4_6:
	div.s64 	%rd270, %rd5, %rd6;
	mul.lo.s64 	%rd160, %rd270, %rd6;
	sub.s64 	%rd271, %rd5, %rd160;
$L__BB4_7:
	mul.wide.u32 	%rd161, %r16, 8;
	add.s64 	%rd162, %rd1, %rd161;
	ld.global.u64 	%rd163, [%rd162];
	mad.lo.s64 	%rd13, %rd163, %rd271, %rd305;
	add.s32 	%r17, %r170, 2;
	and.b64  	%rd14, %rd270, 4294967295;
	mul.wide.u32 	%rd164, %r17, 8;
	add.s64 	%rd165, %rd2, %rd164;
	ld.global.u64 	%rd15, [%rd165];
	and.b64  	%rd166, %rd15, -4294967296;
	setp.ne.s64 	%p7, %rd166, 0;
	@%p7 bra 	$L__BB4_9;
	cvt.u32.u64 	%r74, %rd15;
	cvt.u32.u64 	%r75, %rd14;
	div.u32 	%r76, %r75, %r74;
	mul.lo.s32 	%r77, %r76, %r74;
	sub.s32 	%r78, %r75, %r77;
	cvt.u64.u32 	%rd272, %r76;
	cvt.u64.u32 	%rd273, %r78;
	bra.uni 	$L__BB4_10;
$L__BB4_9:
	div.s64 	%rd272, %rd14, %rd15;
	mul.lo.s64 	%rd167, %rd272, %rd15;
	sub.s64 	%rd273, %rd14, %rd167;
$L__BB4_10:
	mul.wide.u32 	%rd168, %r17, 8;
	add.s64 	%rd169, %rd1, %rd168;
	ld.global.u64 	%rd170, [%rd169];
	mad.lo.s64 	%rd22, %rd170, %rd273, %rd13;
	add.s32 	%r18, %r170, 1;
	and.b64  	%rd23, %rd272, 4294967295;
	mul.wide.u32 	%rd171, %r18, 8;
	add.s64 	%rd172, %rd2, %rd171;
	ld.global.u64 	%rd24, [%rd172];
	and.b64  	%rd173, %rd24, -4294967296;
	setp.ne.s64 	%p8, %rd173, 0;
	@%p8 bra 	$L__BB4_12;
	cvt.u32.u64 	%r79, %rd24;
	cvt.u32.u64 	%r80, %rd23;
	div.u32 	%r81, %r80, %r79;
	mul.lo.s32 	%r82, %r81, %r79;
	sub.s32 	%r83, %r80, %r82;
	cvt.u64.u32 	%rd274, %r81;
	cvt.u64.u32 	%rd275, %r83;
	bra.uni 	$L__BB4_13;
$L__BB4_12:
	div.s64 	%rd274, %rd23, %rd24;
	mul.lo.s64 	%rd174, %rd274, %rd24;
	sub.s64 	%rd275, %rd23, %rd174;
$L__BB4_13:
	mul.wide.u32 	%rd175, %r18, 8;
	add.s64 	%rd176, %rd1, %rd175;
	ld.global.u64 	%rd177, [%rd176];
	mad.lo.s64 	%rd31, %rd177, %rd275, %rd22;
	and.b64  	%rd32, %rd274, 4294967295;
	mul.wide.u32 	%rd178, %r170, 8;
	add.s64 	%rd179, %rd2, %rd178;
	ld.global.u64 	%rd33, [%rd179];
	and.b64  	%rd180, %rd33, -4294967296;
	setp.ne.s64 	%p9, %rd180, 0;
	@%p9 bra 	$L__BB4_15;
	cvt.u32.u64 	%r84, %rd33;
	cvt.u32.u64 	%r85, %rd32;
	div.u32 	%r86, %r85, %r84;
	mul.lo.s32 	%r87, %r86, %r84;
	sub.s32 	%r88, %r85, %r87;
	cvt.u64.u32 	%rd276, %r86;
	cvt.u64.u32 	%rd277, %r88;
	bra.uni 	$L__BB4_16;
$L__BB4_15:
	div.s64 	%rd276, %rd32, %rd33;
	mul.lo.s64 	%rd181, %rd276, %rd33;
	sub.s64 	%rd277, %rd32, %rd181;
$L__BB4_16:
	mul.wide.u32 	%rd182, %r170, 8;
	add.s64 	%rd183, %rd1, %rd182;
	ld.global.u64 	%rd184, [%rd183];
	mad.lo.s64 	%rd40, %rd184, %rd277, %rd31;
	add.s32 	%r19, %r170, -1;
	and.b64  	%rd41, %rd276, 4294967295;
	mul.wide.u32 	%rd185, %r19, 8;
	add.s64 	%rd186, %rd2, %rd185;
	ld.global.u64 	%rd42, [%rd186];
	and.b64  	%rd187, %rd42, -4294967296;
	setp.ne.s64 	%p10, %rd187, 0;
	@%p10 bra 	$L__BB4_18;
	cvt.u32.u64 	%r89, %rd42;
	cvt.u32.u64 	%r90, %rd41;
	div.u32 	%r91, %r90, %r89;
	mul.lo.s32 	%r92, %r91, %r89;
	sub.s32 	%r93, %r90, %r92;
	cvt.u64.u32 	%rd278, %r91;
	cvt.u64.u32 	%rd279, %r93;
	bra.uni 	$L__BB4_19;
$L__BB4_18:
	div.s64 	%rd278, %rd41, %rd42;
	mul.lo.s64 	%rd188, %rd278, %rd42;
	sub.s64 	%rd279, %rd41, %rd188;
$L__BB4_19:
	mul.wide.u32 	%rd189, %r19, 8;
	add.s64 	%rd190, %rd1, %rd189;
	ld.global.u64 	%rd191, [%rd190];
	mad.lo.s64 	%rd49, %rd191, %rd279, %rd40;
	add.s32 	%r20, %r170, -2;
	and.b64  	%rd50, %rd278, 4294967295;
	mul.wide.u32 	%rd192, %r20, 8;
	add.s64 	%rd193, %rd2, %rd192;
	ld.global.u64 	%rd51, [%rd193];
	and.b64  	%rd194, %rd51, -4294967296;
	setp.ne.s64 	%p11, %rd194, 0;
	@%p11 bra 	$L__BB4_21;
	cvt.u32.u64 	%r94, %rd51;
	cvt.u32.u64 	%r95, %rd50;
	div.u32 	%r96, %r95, %r94;
	mul.lo.s32 	%r97, %r96, %r94;
	sub.s32 	%r98, %r95, %r97;
	cvt.u64.u32 	%rd280, %r96;
	cvt.u64.u32 	%rd281, %r98;
	bra.uni 	$L__BB4_22;
$L__BB4_21:
	div.s64 	%rd280, %rd50, %rd51;
	mul.lo.s64 	%rd195, %rd280, %rd51;
	sub.s64 	%rd281, %rd50, %rd195;
$L__BB4_22:
	mul.wide.u32 	%rd196, %r20, 8;
	add.s64 	%rd197, %rd1, %rd196;
	ld.global.u64 	%rd198, [%rd197];
	mad.lo.s64 	%rd58, %rd198, %rd281, %rd49;
	add.s32 	%r21, %r170, -3;
	and.b64  	%rd59, %rd280, 4294967295;
	mul.wide.u32 	%rd199, %r21, 8;
	add.s64 	%rd200, %rd2, %rd199;
	ld.global.u64 	%rd60, [%rd200];
	and.b64  	%rd201, %rd60, -4294967296;
	setp.ne.s64 	%p12, %rd201, 0;
	@%p12 bra 	$L__BB4_24;
	cvt.u32.u64 	%r99, %rd60;
	cvt.u32.u64 	%r100, %rd59;
	div.u32 	%r101, %r100, %r99;
	mul.lo.s32 	%r102, %r101, %r99;
	sub.s32 	%r103, %r100, %r102;
	cvt.u64.u32 	%rd282, %r101;
	cvt.u64.u32 	%rd283, %r103;
	bra.uni 	$L__BB4_25;
$L__BB4_24:
	div.s64 	%rd282, %rd59, %rd60;
	mul.lo.s64 	%rd202, %rd282, %rd60;
	sub.s64 	%rd283, %rd59, %rd202;
$L__BB4_25:
	mul.wide.u32 	%rd203, %r21, 8;
	add.s64 	%rd204, %rd1, %rd203;
	ld.global.u64 	%rd205, [%rd204];
	mad.lo.s64 	%rd67, %rd205, %rd283, %rd58;
	and.b64  	%rd68, %rd282, 4294967295;
	add.s32 	%r104, %r170, -4;
	mul.wide.u32 	%rd206, %r104, 8;
	add.s64 	%rd207, %rd2, %rd206;
	ld.global.u64 	%rd69, [%rd207];
	and.b64  	%rd208, %rd69, -4294967296;
	setp.ne.s64 	%p13, %rd208, 0;
	@%p13 bra 	$L__BB4_27;
	cvt.u32.u64 	%r105, %rd69;
	cvt.u32.u64 	%r106, %rd68;
	div.u32 	%r107, %r106, %r105;
	mul.lo.s32 	%r108, %r107, %r105;
	sub.s32 	%r109, %r106, %r108;
	cvt.u64.u32 	%rd284, %r107;
	cvt.u64.u32 	%rd285, %r109;
	bra.uni 	$L__BB4_28;
$L__BB4_27:
	div.s64 	%rd284, %rd68, %rd69;
	mul.lo.s64 	%rd209, %rd284, %rd69;
	sub.s64 	%rd285, %rd68, %rd209;
$L__BB4_28:
	mul.wide.u32 	%rd210, %r104, 8;
	add.s64 	%rd211, %rd1, %rd210;
	ld.global.u64 	%rd212, [%rd211];
	mad.lo.s64 	%rd305, %rd212, %rd285, %rd67;
	cvt.u32.u64 	%r175, %rd284;
	add.s32 	%r170, %r170, -8;
	add.s32 	%r169, %r169, 8;
	setp.ne.s32 	%p14, %r169, 0;
	@%p14 bra 	$L__BB4_4;
	add.s32 	%r174, %r170, 3;
$L__BB4_30:
	and.b32  	%r28, %r9, 7;
	setp.eq.s32 	%p15, %r28, 0;
	@%p15 bra 	$L__BB4_59;
	and.b32  	%r29, %r9, 3;
	setp.lt.u32 	%p16, %r28, 4;
	@%p16 bra 	$L__BB4_45;
	cvt.u64.u32 	%rd79, %r175;
	mul.wide.u32 	%rd214, %r174, 8;
	add.s64 	%rd215, %rd2, %rd214;
	ld.global.u64 	%rd80, [%rd215];
	and.b64  	%rd216, %rd80, -4294967296;
	setp.ne.s64 	%p17, %rd216, 0;
	@%p17 bra 	$L__BB4_34;
	cvt.u32.u64 	%r111, %rd80;
	cvt.u32.u64 	%r112, %rd79;
	div.u32 	%r113, %r112, %r111;
	mul.lo.s32 	%r114, %r113, %r111;
	sub.s32 	%r115, %r112, %r114;
	cvt.u64.u32 	%rd288, %r113;
	cvt.u64.u32 	%rd289, %r115;
	bra.uni 	$L__BB4_35;
$L__BB4_34:
	div.s64 	%rd288, %rd79, %rd80;
	mul.lo.s64 	%rd217, %rd288, %rd80;
	sub.s64 	%rd289, %rd79, %rd217;
$L__BB4_35:
	mul.wide.u32 	%rd218, %r174, 8;
	add.s64 	%rd219, %rd1, %rd218;
	ld.global.u64 	%rd220, [%rd219];
	mad.lo.s64 	%rd87, %rd220, %rd289, %rd305;
	add.s32 	%r30, %r174, -1;
	and.b64  	%rd88, %rd288, 4294967295;
	mul.wide.u32 	%rd221, %r30, 8;
	add.s64 	%rd222, %rd2, %rd221;
	ld.global.u64 	%rd89, [%rd222];
	and.b64  	%rd223, %rd89, -4294967296;
	setp.ne.s64 	%p18, %rd223, 0;
	@%p18 bra 	$L__BB4_37;
	cvt.u32.u64 	%r116, %rd89;
	cvt.u32.u64 	%r117, %rd88;
	div.u32 	%r118, %r117, %r116;
	mul.lo.s32 	%r119, %r118, %r116;
	sub.s32 	%r120, %r117, %r119;
	cvt.u64.u32 	%rd290, %r118;
	cvt.u64.u32 	%rd291, %r120;
	bra.uni 	$L__BB4_38;
$L__BB4_37:
	div.s64 	%rd290, %rd88, %rd89;
	mul.lo.s64 	%rd224, %rd290, %rd89;
	sub.s64 	%rd291, %rd88, %rd224;
$L__BB4_38:
	mul.wide.u32 	%rd225, %r30, 8;
	add.s64 	%rd226, %rd1, %rd225;
	ld.global.u64 	%rd227, [%rd226];
	mad.lo.s64 	%rd96, %rd227, %rd291, %rd87;
	add.s32 	%r31, %r174, -2;
	and.b64  	%rd97, %rd290, 4294967295;
	mul.wide.u32 	%rd228, %r31, 8;
	add.s64 	%rd229, %rd2, %rd228;
	ld.global.u64 	%rd98, [%rd229];
	and.b64  	%rd230, %rd98, -4294967296;
	setp.ne.s64 	%p19, %rd230, 0;
	@%p19 bra 	$L__BB4_40;
	cvt.u32.u64 	%r121, %rd98;
	cvt.u32.u64 	%r122, %rd97;
	div.u32 	%r123, %r122, %r121;
	mul.lo.s32 	%r124, %r123, %r121;
	sub.s32 	%r125, %r122, %r124;
	cvt.u64.u32 	%rd292, %r123;
	cvt.u64.u32 	%rd293, %r125;
	bra.uni 	$L__BB4_41;
$L__BB4_40:
	div.s64 	%rd292, %rd97, %rd98;
	mul.lo.s64 	%rd231, %rd292, %rd98;
	sub.s64 	%rd293, %rd97, %rd231;
$L__BB4_41:
	mul.wide.u32 	%rd232, %r31, 8;
	add.s64 	%rd233, %rd1, %rd232;
	ld.global.u64 	%rd234, [%rd233];
	mad.lo.s64 	%rd105, %rd234, %rd293, %rd96;
	add.s32 	%r32, %r174, -3;
	and.b64  	%rd106, %rd292, 4294967295;
	mul.wide.u32 	%rd235, %r32, 8;
	add.s64 	%rd236, %rd2, %rd235;
	ld.global.u64 	%rd107, [%rd236];
	and.b64  	%rd237, %rd107, -4294967296;
	setp.ne.s64 	%p20, %rd237, 0;
	@%p20 bra 	$L__BB4_43;
	cvt.u32.u64 	%r126, %rd107;
	cvt.u32.u64 	%r127, %rd106;
	div.u32 	%r128, %r127, %r126;
	mul.lo.s32 	%r129, %r128, %r126;
	sub.s32 	%r130, %r127, %r129;
	cvt.u64.u32 	%rd294, %r128;
	cvt.u64.u32 	%rd295, %r130;
	bra.uni 	$L__BB4_44;
$L__BB4_43:
	div.s64 	%rd294, %rd106, %rd107;
	mul.lo.s64 	%rd238, %rd294, %rd107;
	sub.s64 	%rd295, %rd106, %rd238;
$L__BB4_44:
	mul.wide.u32 	%rd239, %r32, 8;
	add.s64 	%rd240, %rd1, %rd239;
	ld.global.u64 	%rd241, [%rd240];
	mad.lo.s64 	%rd305, %rd241, %rd295, %rd105;
	cvt.u32.u64 	%r175, %rd294;
	add.s32 	%r174, %r174, -4;
$L__BB4_45:
	setp.eq.s32 	%p21, %r29, 0;
	@%p21 bra 	$L__BB4_59;
	setp.eq.s32 	%p22, %r29, 1;
	@%p22 bra 	$L__BB4_54;
	cvt.u64.u32 	%rd117, %r175;
	mul.wide.u32 	%rd243, %r174, 8;
	add.s64 	%rd244, %rd2, %rd243;
	ld.global.u64 	%rd118, [%rd244];
	and.b64  	%rd245, %rd118, -4294967296;
	setp.ne.s64 	%p23, %rd245, 0;
	@%p23 bra 	$L__BB4_49;
	cvt.u32.u64 	%r131, %rd118;
	cvt.u32.u64 	%r132, %rd117;
	div.u32 	%r133, %r132, %r131;
	mul.lo.s32 	%r134, %r133, %r131;
	sub.s32 	%r135, %r132, %r134;
	cvt.u64.u32 	%rd298, %r133;
	cvt.u64.u32 	%rd299, %r135;
	bra.uni 	$L__BB4_50;
$L__BB4_49:
	div.s64 	%rd298, %rd117, %rd118;
	mul.lo.s64 	%rd246, %rd298, %rd118;
	sub.s64 	%rd299, %rd117, %rd246;
$L__BB4_50:
	add.s64 	%rd248, %rd1, %rd243;
	ld.global.u64 	%rd249, [%rd248];
	mad.lo.s64 	%rd125, %rd249, %rd299, %rd305;
	add.s32 	%r37, %r174, -1;
	and.b64  	%rd126, %rd298, 4294967295;
	mul.wide.u32 	%rd250, %r37, 8;
	add.s64 	%rd251, %rd2, %rd250;
	ld.global.u64 	%rd127, [%rd251];
	and.b64  	%rd252, %rd127, -4294967296;
	setp.ne.s64 	%p24, %rd252, 0;
	@%p24 bra 	$L__BB4_52;
	cvt.u32.u64 	%r136, %rd127;
	cvt.u32.u64 	%r137, %rd126;
	div.u32 	%r138, %r137, %r136;
	mul.lo.s32 	%r139, %r138, %r136;
	sub.s32 	%r140, %r137, %r139;
	cvt.u64.u32 	%rd300, %r138;
	cvt.u64.u32 	%rd301, %r140;
	bra.uni 	$L__BB4_53;
$L__BB4_52:
	div.s64 	%rd300, %rd126, %rd127;
	mul.lo.s64 	%rd253, %rd300, %rd127;
	sub.s64 	%rd301, %rd126, %rd253;
$L__BB4_53:
	add.s64 	%rd255, %rd1, %rd250;
	ld.global.u64 	%rd256, [%rd255];
	mad.lo.s64 	%rd305, %rd256, %rd301, %rd125;
	cvt.u32.u64 	%r175, %rd300;
	add.s32 	%r174, %r174, -2;
$L__BB4_54:
	and.b32  	%r141, %r9, 1;
	setp.eq.b32 	%p25, %r141, 1;
	not.pred 	%p26, %p25;
	@%p26 bra 	$L__BB4_59;
	cvt.u64.u32 	%rd137, %r175;
	mul.wide.u32 	%rd257, %r174, 8;
	add.s64 	%rd258, %rd2, %rd257;
	ld.global.u64 	%rd138, [%rd258];
	and.b64  	%rd259, %rd138, -4294967296;
	setp.ne.s64 	%p27, %rd259, 0;
	@%p27 bra 	$L__BB4_57;
	cvt.u32.u64 	%r142, %rd138;
	cvt.u32.u64 	%r143, %rd137;
	rem.u32 	%r144, %r143, %r142;
	cvt.u64.u32 	%rd304, %r144;
	bra.uni 	$L__BB4_58;
$L__BB4_57:
	rem.s64 	%rd304, %rd137, %rd138;
$L__BB4_58:
	add.s64 	%rd261, %rd1, %rd257;
	ld.global.u64 	%rd262, [%rd261];
	mad.lo.s64 	%rd305, %rd262, %rd304, %rd305;
$L__BB4_59:
	cvta.to.global.u64 	%rd263, %rd145;
	add.s64 	%rd264, %rd263, %rd305;
	ld.global.u8 	%rs17, [%rd264];
	st.shared.u8 	[%r7], %rs17;
	bar.sync 	0;
	setp.ne.s32 	%p28, %r1, 0;
	@%p28 bra 	$L__BB4_76;
	setp.gt.u32 	%p29, %r5, 1;
	@%p29 bra 	$L__BB4_62;
	mov.u32 	%r145, sdata_bool;
	add.s32 	%r146, %r145, %r3;
	ld.shared.u8 	%rs63, [%r146];
	bra.uni 	$L__BB4_75;
$L__BB4_62:
	mov.u32 	%r148, sdata_bool;
	add.s32 	%r42, %r148, %r3;
	ld.shared.u8 	%rs63, [%r42];
	add.s32 	%r43, %r5, -1;
	add.s32 	%r149, %r5, -2;
	and.b32  	%r44, %r43, 7;
	setp.lt.u32 	%p30, %r149, 7;
	mov.b32 	%r182, 1;
	@%p30 bra 	$L__BB4_66;
	and.b32  	%r151, %r43, -8;
	neg.s32 	%r180, %r151;
	add.s32 	%r152, %r3, %r2;
	add.s32 	%r178, %r148, %r152;
	shl.b32 	%r47, %r2, 3;
	mov.b32 	%r179, 0;
$L__BB4_64:
	.pragma "nounroll";
	ld.shared.u8 	%rs19, [%r178];
	and.b16  	%rs20, %rs63, 255;
	min.u16 	%rs21, %rs20, %rs19;
	setp.ne.s16 	%p31, %rs21, 0;
	selp.u16 	%rs22, 1, 0, %p31;
	add.s32 	%r154, %r178, %r2;
	ld.shared.u8 	%rs23, [%r154];
	min.u16 	%rs24, %rs22, %rs23;
	add.s32 	%r155, %r154, %r2;
	ld.shared.u8 	%rs25, [%r155];
	min.u16 	%rs26, %rs24, %rs25;
	add.s32 	%r156, %r155, %r2;
	ld.shared.u8 	%rs27, [%r156];
	min.u16 	%rs28, %rs26, %rs27;
	add.s32 	%r157, %r156, %r2;
	ld.shared.u8 	%rs29, [%r157];
	min.u16 	%rs30, %rs28, %rs29;
	add.s32 	%r158, %r157, %r2;
	ld.shared.u8 	%rs31, [%r158];
	min.u16 	%rs32, %rs30, %rs31;
	add.s32 	%r159, %r158, %r2;
	ld.shared.u8 	%rs33, [%r159];
	min.u16 	%rs34, %rs32, %rs33;
	setp.ne.s16 	%p32, %rs34, 0;
	selp.u16 	%rs35, 1, 0, %p32;
	add.s32 	%r160, %r159, %r2;
	ld.shared.u8 	%rs36, [%r160];
	min.u16 	%rs63, %rs35, %rs36;
	add.s32 	%r180, %r180, 8;
	add.s32 	%r179, %r179, 8;
	add.s32 	%r178, %r178, %r47;
	setp.ne.s32 	%p33, %r180, 0;
	@%p33 bra 	$L__BB4_64;
	add.s32 	%r182, %r179, 1;
$L__BB4_66:
	setp.eq.s32 	%p34, %r44, 0;
	@%p34 bra 	$L__BB4_74;
	and.b32  	%r56, %r43, 3;
	setp.lt.u32 	%p35, %r44, 4;
	@%p35 bra 	$L__BB4_69;
	mad.lo.s32 	%r161, %r182, %r2, %r42;
	ld.shared.u8 	%rs38, [%r161];
	and.b16  	%rs39, %rs63, 255;
	min.u16 	%rs40, %rs39, %rs38;
	setp.ne.s16 	%p36, %rs40, 0;
	selp.u16 	%rs41, 1, 0, %p36;
	add.s32 	%r162, %r161, %r2;
	ld.shared.u8 	%rs42, [%r162];
	min.u16 	%rs43, %rs41, %rs42;
	add.s32 	%r163, %r162, %r2;
	ld.shared.u8 	%rs44, [%r163];
	min.u16 	%rs45, %rs43, %rs44;
	add.s32 	%r164, %r163, %r2;
	ld.shared.u8 	%rs46, [%r164];
	min.u16 	%rs63, %rs45, %rs46;
	add.s32 	%r182, %r182, 4;
$L__BB4_69:
	setp.eq.s32 	%p37, %r56, 0;
	@%p37 bra 	$L__BB4_74;
	setp.eq.s32 	%p38, %r56, 1;
	@%p38 bra 	$L__BB4_72;
	mad.lo.s32 	%r165, %r182, %r2, %r42;
	ld.shared.u8 	%rs48, [%r165];
	and.b16  	%rs49, %rs63, 255;
	min.u16 	%rs50, %rs49, %rs48;
	setp.ne.s16 	%p39, %rs50, 0;
	selp.u16 	%rs51, 1, 0, %p39;
	add.s32 	%r166, %r165, %r2;
	ld.shared.u8 	%rs52, [%r166];
	min.u16 	%rs63, %rs51, %rs52;
	add.s32 	%r182, %r182, 2;
$L__BB4_72:
	and.b32  	%r167, %r43, 1;
	setp.eq.b32 	%p40, %r167, 1;
	not.pred 	%p41, %p40;
	@%p41 bra 	$L__BB4_74;
	mad.lo.s32 	%r168, %r182, %r2, %r42;
	ld.shared.u8 	%rs53, [%r168];
	and.b16  	%rs54, %rs63, 255;
	min.u16 	%rs55, %rs54, %rs53;
	setp.ne.s16 	%p42, %rs55, 0;
	selp.u16 	%rs63, 1, 0, %p42;
$L__BB4_74:
	st.shared.u8 	[%r42], %rs63;
$L__BB4_75:
	cvt.u64.u32 	%rd265, %r4;
	mad.lo.s64 	%rd266, %rd147, %rd265, %rd3;
	cvta.to.global.u64 	%rd267, %rd144;
	add.s64 	%rd268, %rd267, %rd266;
	st.global.u8 	[%rd268], %rs63;
$L__BB4_76:
	ret;

}
	// .globl	contiguous_reduce33_bool
.visible .entry contiguous_reduce33_bool(
	.param .u64 .ptr .align 1 contiguous_reduce33_bool_param_0,
	.param .u64 .ptr .align 1 contiguous_reduce33_bool_param_1,
	.param .u64 contiguous_reduce33_bool_param_2,
	.param .u64 contiguous_reduce33_bool_param_3,
	.param .u64 contiguous_reduce33_bool_param_4
)
{
	.reg .pred 	%p<19>;
	.reg .b16 	%rs<65>;
	.reg .b32 	%r<65>;
	.reg .b64 	%rd<15>;

	ld.param.u64 	%rd2, [contiguous_reduce33_bool_param_0];
	ld.param.u64 	%rd3, [contiguous_reduce33_bool_param_1];
	ld.param.u64 	%rd4, [contiguous_reduce33_bool_param_3];
	ld.param.u64 	%rd5, [contiguous_reduce33_bool_param_4];
	mov.u32 	%r1, %tid.y;
	mov.u32 	%r2, %ntid.x;
	mov.u32 	%r3, %tid.x;
	mad.lo.s32 	%r27, %r1, %r2, %r3;
	mov.u32 	%r28, %ctaid.x;
	mad.lo.s32 	%r29, %r28, %r2, %r3;
	mov.u32 	%r4, %ctaid.y;
	mov.u32 	%r5, %ntid.y;
	mad.lo.s32 	%r30, %r4, %r5, %r1;
	mov.u32 	%r31, sdata_bool;
	add.s32 	%r7, %r31, %r27;
	mov.b16 	%rs16, 1;
	st.shared.u8 	[%r7], %rs16;
	cvt.u64.u32 	%rd1, %r29;
	setp.le.u64 	%p1, %rd4, %rd1;
	cvt.u64.u32 	%rd7, %r30;
	setp.le.u64 	%p2, %rd5, %rd7;
	or.pred  	%p3, %p1, %p2;
	@%p3 bra 	$L__BB5_18;
	cvt.u32.u64 	%r32, %rd1;
	cvta.to.global.u64 	%rd8, %rd3;
	cvt.u32.u64 	%r33, %rd4;
	mad.lo.s32 	%r34, %r30, %r33, %r32;
	cvt.u64.u32 	%rd9, %r34;
	add.s64 	%rd10, %rd8, %rd9;
	ld.global.u8 	%rs17, [%rd10];
	st.shared.u8 	[%r7], %rs17;
	bar.sync 	0;
	setp.ne.s32 	%p4, %r1, 0;
	@%p4 bra 	$L__BB5_18;
	setp.gt.u32 	%p5, %r5, 1;
	@%p5 bra 	$L__BB5_4;
	add.s32 	%r36, %r31, %r3;
	ld.shared.u8 	%rs63, [%r36];
	bra.uni 	$L__BB5_17;
$L__BB5_4:
	add.s32 	%r8, %r31, %r3;
	ld.shared.u8 	%rs63, [%r8];
	add.s32 	%r9, %r5, -1;
	add.s32 	%r39, %r5, -2;
	and.b32  	%r10, %r9, 7;
	setp.lt.u32 	%p6, %r39, 7;
	mov.b32 	%r63, 1;
	@%p6 bra 	$L__BB5_8;
	and.b32  	%r41, %r9, -8;
	neg.s32 	%r61, %r41;
	add.s32 	%r42, %r3, %r2;
	add.s32 	%r59, %r31, %r42;
	shl.b32 	%r13, %r2, 3;
	mov.b32 	%r60, 0;
$L__BB5_6:
	.pragma "nounroll";
	ld.shared.u8 	%rs19, [%r59];
	and.b16  	%rs20, %rs63, 255;
	min.u16 	%rs21, %rs20, %rs19;
	setp.ne.s16 	%p7, %rs21, 0;
	selp.u16 	%rs22, 1, 0, %p7;
	add.s32 	%r44, %r59, %r2;
	ld.shared.u8 	%rs23, [%r44];
	min.u16 	%rs24, %rs22, %rs23;
	add.s32 	%r45, %r44, %r2;
	ld.shared.u8 	%rs25, [%r45];
	min.u16 	%rs26, %rs24, %rs25;
	add.s32 	%r46, %r45, %r2;
	ld.shared.u8 	%rs27, [%r46];
	min.u16 	%rs28, %rs26, %rs27;
	add.s32 	%r47, %r46, %r2;
	ld.shared.u8 	%rs29, [%r47];
	min.u16 	%rs30, %rs28, %rs29;
	add.s32 	%r48, %r47, %r2;
	ld.shared.u8 	%rs31, [%r48];
	min.u16 	%rs32, %rs30, %rs31;
	add.s32 	%r49, %r48, %r2;
	ld.shared.u8 	%rs33, [%r49];
	min.u16 	%rs34, %rs32, %rs33;
	setp.ne.s16 	%p8, %rs34, 0;
	selp.u16 	%rs35, 1, 0, %p8;
	add.s32 	%r50, %r49, %r2;
	ld.shared.u8 	%rs36, [%r50];
	min.u16 	%rs63, %rs35, %rs36;
	add.s32 	%r61, %r61, 8;
	add.s32 	%r60, %r60, 8;
	add.s32 	%r59, %r59, %r13;
	setp.ne.s32 	%p9, %r61, 0;
	@%p9 bra 	$L__BB5_6;
	add.s32 	%r63, %r60, 1;
$L__BB5_8:
	setp.eq.s32 	%p10, %r10, 0;
	@%p10 bra 	$L__BB5_16;
	and.b32  	%r22, %r9, 3;
	setp.lt.u32 	%p11, %r10, 4;
	@%p11 bra 	$L__BB5_11;
	mad.lo.s32 	%r51, %r63, %r2, %r8;
	ld.shared.u8 	%rs38, [%r51];
	and.b16  	%rs39, %rs63, 255;
	min.u16 	%rs40, %rs39, %rs38;
	setp.ne.s16 	%p12, %rs40, 0;
	selp.u16 	%rs41, 1, 0, %p12;
	add.s32 	%r52, %r51, %r2;
	ld.shared.u8 	%rs42, [%r52];
	min.u16 	%rs43, %rs41, %rs42;
	add.s32 	%r53, %r52, %r2;
	ld.shared.u8 	%rs44, [%r53];
	min.u16 	%rs45, %rs43, %rs44;
	add.s32 	%r54, %r53, %r2;
	ld.shared.u8 	%rs46, [%r54];
	min.u16 	%rs63, %rs45, %rs46;
	add.s32 	%r63, %r63, 4;
$L__BB5_11:
	setp.eq.s32 	%p13, %r22, 0;
	@%p13 bra 	$L__BB5_16;
	setp.eq.s32 	%p14, %r22, 1;
	@%p14 bra 	$L__BB5_14;
	mad.lo.s32 	%r55, %r63, %r2, %r8;
	ld.shared.u8 	%rs48, [%r55];
	and.b16  	%rs49, %rs63, 255;
	min.u16 	%rs50, %rs49, %rs48;
	setp.ne.s16 	%p15, %rs50, 0;
	selp.u16 	%rs51, 1, 0, %p15;
	add.s32 	%r56, %r55, %r2;
	ld.shared.u8 	%rs52, [%r56];
	min.u16 	%rs63, %rs51, %rs52;
	add.s32 	%r63, %r63, 2;
$L__BB5_14:
	and.b32  	%r57, %r9, 1;
	setp.eq.b32 	%p16, %r57, 1;
	not.pred 	%p17, %p16;
	@%p17 bra 	$L__BB5_16;
	mad.lo.s32 	%r58, %r63, %r2, %r8;
	ld.shared.u8 	%rs53, [%r58];
	and.b16  	%rs54, %rs63, 255;
	min.u16 	%rs55, %rs54, %rs53;
	setp.ne.s16 	%p18, %rs55, 0;
	selp.u16 	%rs63, 1, 0, %p18;
$L__BB5_16:
	st.shared.u8 	[%r8], %rs63;
$L__BB5_17:
	cvt.u64.u32 	%rd11, %r4;
	mad.lo.s64 	%rd12, %rd4, %rd11, %rd1;
	cvta.to.global.u64 	%rd13, %rd2;
	add.s64 	%rd14, %rd13, %rd12;
	st.global.u8 	[%rd14], %rs63;
$L__BB5_18:
	ret;

}
	// .globl	contiguous_reduce_i8
.visible .entry contiguous_reduce_i8(
	.param .u64 .ptr .align 1 contiguous_reduce_i8_param_0,
	.param .u64 .ptr .align 1 contiguous_reduce_i8_param_1,
	.param .u64 contiguous_reduce_i8_param_2
)
{
	.reg .pred 	%p<8>;
	.reg .b16 	%rs<28>;
	.reg .b32 	%r<14>;
	.reg .b64 	%rd<14>;

	ld.param.u64 	%rd4, [contiguous_reduce_i8_param_0];
	ld.param.u64 	%rd6, [contiguous_reduce_i8_param_1];
	ld.param.u64 	%rd5, [contiguous_reduce_i8_param_2];
	cvta.to.global.u64 	%rd1, %rd6;
	mov.u32 	%r1, %tid.x;
	mov.u32 	%r2, %ctaid.x;
	mov.u32 	%r13, %ntid.x;
	mul.lo.s32 	%r8, %r2, %r13;
	shl.b32 	%r9, %r8, 1;
	add.s32 	%r4, %r9, %r1;
	mov.u32 	%r10, sdata_i8;
	add.s32 	%r5, %r10, %r1;
	mov.b16 	%rs1, 127;
	st.shared.u8 	[%r5], %rs1;
	add.s32 	%r11, %r4, %r13;
	cvt.u64.u32 	%rd2, %r11;
	setp.le.u64 	%p1, %rd5, %rd2;
	@%p1 bra 	$L__BB6_2;
	cvt.u64.u32 	%rd8, %r4;
	add.s64 	%rd9, %rd1, %rd8;
	ld.global.s8 	%rs3, [%rd9];
	add.s64 	%rd10, %rd1, %rd2;
	ld.global.s8 	%rs4, [%rd10];
	min.s16 	%rs5, %rs3, %rs4;
	st.shared.u8 	[%r5], %rs5;
	bra.uni 	$L__BB6_4;
$L__BB6_2:
	cvt.u64.u32 	%rd3, %r4;
	setp.le.u64 	%p2, %rd5, %rd3;
	@%p2 bra 	$L__BB6_4;
	add.s64 	%rd7, %rd1, %rd3;
	ld.global.u8 	%rs2, [%rd7];
	st.shared.u8 	[%r5], %rs2;
$L__BB6_4:
	bar.sync 	0;
	setp.lt.u32 	%p3, %r13, 66;
	@%p3 bra 	$L__BB6_8;
$L__BB6_5:
	shr.u32 	%r7, %r13, 1;
	setp.ge.u32 	%p4, %r1, %r7;
	@%p4 bra 	$L__BB6_7;
	ld.shared.s8 	%rs6, [%r5];
	add.s32 	%r12, %r5, %r7;
	ld.shared.s8 	%rs7, [%r12];
	min.s16 	%rs8, %rs6, %rs7;
	st.shared.u8 	[%r5], %rs8;
$L__BB6_7:
	bar.sync 	0;
	setp.gt.u32 	%p5, %r13, 131;
	mov.u32 	%r13, %r7;
	@%p5 bra 	$L__BB6_5;
$L__BB6_8:
	setp.gt.u32 	%p6, %r1, 31;
	@%p6 bra 	$L__BB6_11;
	ld.volatile.shared.s8 	%rs9, [%r5];
	ld.volatile.shared.s8 	%rs10, [%r5+32];
	min.s16 	%rs11, %rs9, %rs10;
	st.volatile.shared.u8 	[%r5], %rs11;
	ld.volatile.shared.s8 	%rs12, [%r5];
	ld.volatile.shared.s8 	%rs13, [%r5+16];
	min.s16 	%rs14, %rs12, %rs13;
	st.volatile.shared.u8 	[%r5], %rs14;
	ld.volatile.shared.s8 	%rs15, [%r5];
	ld.volatile.shared.s8 	%rs16, [%r5+8];
	min.s16 	%rs17, %rs15, %rs16;
	st.volatile.shared.u8 	[%r5], %rs17;
	ld.volatile.shared.s8 	%rs18, [%r5];
	ld.volatile.shared.s8 	%rs19, [%r5+4];
	min.s16 	%rs20, %rs18, %rs19;
	st.volatile.shared.u8 	[%r5], %rs20;
	ld.volatile.shared.s8 	%rs21, [%r5];
	ld.volatile.shared.s8 	%rs22, [%r5+2];
	min.s16 	%rs23, %rs21, %rs22;
	st.volatile.shared.u8 	[%r5], %rs23;
	ld.volatile.shared.s8 	%rs24, [%r5];
	ld.volatile.shared.s8 	%rs25, [%r5+1];
	min.s16 	%rs26, %rs24, %rs25;
	st.volatile.shared.u8 	[%r5], %rs26;
	setp.ne.s32 	%p7, %r1, 0;
	@%p7 bra 	$L__BB6_11;
	ld.shared.u8 	%rs27, [sdata_i8];
	cvt.u64.u32 	%rd11, %r2;
	cvta.to.global.u64 	%rd12, %rd4;
	add.s64 	%rd13, %rd12, %rd11;
	st.global.u8 	[%rd13], %rs27;
$L__BB6_11:
	ret;

}
	// .globl	uncontiguous_reduce_i8
.visible .entry uncontiguous_reduce_i8(
	.param .u64 .ptr .align 1 uncontiguous_reduce_i8_param_0,
	.param .u64 .ptr .align 1 uncontiguous_reduce_i8_param_1,
	.param .u64 .ptr .align 1 uncontiguous_reduce_i8_param_2,
	.param .u64 .ptr .align 1 uncontiguous_reduce_i8_param_3,
	.param .u64 uncontiguous_reduce_i8_param_4,
	.param .u64 uncontiguous_reduce_i8_param_5
)
{
	.reg .pred 	%p<53>;
	.reg .b16 	%rs<28>;
	.reg .b32 	%r<210>;
	.reg .b64 	%rd<555>;

	ld.param.u64 	%rd260, [uncontiguous_reduce_i8_param_0];
	ld.param.u64 	%rd263, [uncontiguous_reduce_i8_param_1];
	ld.param.u64 	%rd264, [uncontiguous_reduce_i8_param_2];
	ld.param.u64 	%rd265, [uncontiguous_reduce_i8_param_3];
	ld.param.u64 	%rd261, [uncontiguous_reduce_i8_param_4];
	ld.param.u64 	%rd262, [uncontiguous_reduce_i8_param_5];
	cvta.to.global.u64 	%rd1, %rd265;
	cvta.to.global.u64 	%rd2, %rd264;
	cvta.to.global.u64 	%rd3, %rd263;
	mov.u32 	%r1, %tid.x;
	mov.u32 	%r2, %ctaid.x;
	mov.u32 	%r209, %ntid.x;
	mul.lo.s32 	%r52, %r2, %r209;
	shl.b32 	%r53, %r52, 1;
	add.s32 	%r4, %r53, %r1;
	mov.u32 	%r54, sdata_i8;
	add.s32 	%r5, %r54, %r1;
	mov.b16 	%rs1, 127;
	st.shared.u8 	[%r5], %rs1;
	add.s32 	%r55, %r4, %r209;
	cvt.u64.u32 	%rd508, %r55;
	setp.le.u64 	%p1, %rd262, %rd508;
	@%p1 bra 	$L__BB7_54;
	cvt.u32.u64 	%r6, %rd261;
	add.s32 	%r203, %r6, -1;
	setp.lt.s32 	%p27, %r203, 0;
	mov.b64 	%rd512, 0;
	mov.u64 	%rd513, %rd512;
	@%p27 bra 	$L__BB7_53;
	cvt.u64.u32 	%rd509, %r4;
	setp.lt.u32 	%p28, %r203, 3;
	mov.b64 	%rd513, 0;
	mov.u64 	%rd512, %rd513;
	@%p28 bra 	$L__BB7_30;
	add.s32 	%r201, %r6, -2;
	and.b32  	%r131, %r6, -4;
	neg.s32 	%r200, %r131;
	mov.b64 	%rd513, 0;
$L__BB7_4:
	.pragma "nounroll";
	add.s32 	%r12, %r201, 1;
	mul.wide.u32 	%rd396, %r12, 8;
	add.s64 	%rd397, %rd2, %rd396;
	ld.global.u64 	%rd10, [%rd397];
	or.b64  	%rd398, %rd509, %rd10;
	and.b64  	%rd399, %rd398, -4294967296;
	setp.ne.s64 	%p29, %rd399, 0;
	@%p29 bra 	$L__BB7_6;
	cvt.u32.u64 	%r132, %rd10;
	cvt.u32.u64 	%r133, %rd509;
	div.u32 	%r134, %r133, %r132;
	mul.lo.s32 	%r135, %r134, %r132;
	sub.s32 	%r136, %r133, %r135;
	cvt.u64.u32 	%rd474, %r134;
	cvt.u64.u32 	%rd475, %r136;
	bra.uni 	$L__BB7_7;
$L__BB7_6:
	div.s64 	%rd474, %rd509, %rd10;
	mul.lo.s64 	%rd400, %rd474, %rd10;
	sub.s64 	%rd475, %rd509, %rd400;
$L__BB7_7:
	mul.wide.u32 	%rd401, %r12, 8;
	add.s64 	%rd402, %rd1, %rd401;
	ld.global.u64 	%rd17, [%rd402];
	mad.lo.s64 	%rd18, %rd17, %rd475, %rd512;
	or.b64  	%rd403, %rd508, %rd10;
	and.b64  	%rd404, %rd403, -4294967296;
	setp.ne.s64 	%p30, %rd404, 0;
	@%p30 bra 	$L__BB7_9;
	cvt.u32.u64 	%r137, %rd10;
	cvt.u32.u64 	%r138, %rd508;
	div.u32 	%r139, %r138, %r137;
	mul.lo.s32 	%r140, %r139, %r137;
	sub.s32 	%r141, %r138, %r140;
	cvt.u64.u32 	%rd476, %r139;
	cvt.u64.u32 	%rd477, %r141;
	bra.uni 	$L__BB7_10;
$L__BB7_9:
	div.s64 	%rd476, %rd508, %rd10;
	mul.lo.s64 	%rd405, %rd476, %rd10;
	sub.s64 	%rd477, %rd508, %rd405;
$L__BB7_10:
	mad.lo.s64 	%rd25, %rd477, %rd17, %rd513;
	add.s32 	%r13, %r201, -2;
	mul.wide.u32 	%rd406, %r201, 8;
	add.s64 	%rd407, %rd2, %rd406;
	ld.global.u64 	%rd26, [%rd407];
	or.b64  	%rd408, %rd474, %rd26;
	and.b64  	%rd409, %rd408, -4294967296;
	setp.ne.s64 	%p31, %rd409, 0;
	@%p31 bra 	$L__BB7_12;
	cvt.u32.u64 	%r142, %rd26;
	cvt.u32.u64 	%r143, %rd474;
	div.u32 	%r144, %r143, %r142;
	mul.lo.s32 	%r145, %r144, %r142;
	sub.s32 	%r146, %r143, %r145;
	cvt.u64.u32 	%rd478, %r144;
	cvt.u64.u32 	%rd479, %r146;
	bra.uni 	$L__BB7_13;
$L__BB7_12:
	div.s64 	%rd478, %rd474, %rd26;
	mul.lo.s64 	%rd410, %rd478, %rd26;
	sub.s64 	%rd479, %rd474, %rd410;
$L__BB7_13:
	mul.wide.u32 	%rd411, %r201, 8;
	add.s64 	%rd412, %rd1, %rd411;
	ld.global.u64 	%rd33, [%rd412];
	mad.lo.s64 	%rd34, %rd33, %rd479, %rd18;
	or.b64  	%rd413, %rd476, %rd26;
	and.b64  	%rd414, %rd413, -4294967296;
	setp.ne.s64 	%p32, %rd414, 0;
	@%p32 bra 	$L__BB7_15;
	cvt.u32.u64 	%r147, %rd26;
	cvt.u32.u64 	%r148, %rd476;
	div.u32 	%r149, %r148, %r147;
	mul.lo.s32 	%r150, %r149, %r147;
	sub.s32 	%r151, %r148, %r150;
	cvt.u64.u32 	%rd480, %r149;
	cvt.u64.u32 	%rd481, %r151;
	bra.uni 	$L__BB7_16;
$L__BB7_15:
	div.s64 	%rd480, %rd476, %rd26;
	mul.lo.s64 	%rd415, %rd480, %rd26;
	sub.s64 	%rd481, %rd476, %rd415;
$L__BB7_16:
	mad.lo.s64 	%rd41, %rd481, %rd33, %rd25;
	add.s32 	%r14, %r201, -1;
	mul.wide.u32 	%rd416, %r14, 8;
	add.s64 	%rd417, %rd2, %rd416;
	ld.global.u64 	%rd42, [%rd417];
	or.b64  	%rd418, %rd478, %rd42;
	and.b64  	%rd419, %rd418, -4294967296;
	setp.ne.s64 	%p33, %rd419, 0;
	@%p33 bra 	$L__BB7_18;
	cvt.u32.u64 	%r152, %rd42;
	cvt.u32.u64 	%r153, %rd478;
	div.u32 	%r154, %r153, %r152;
	mul.lo.s32 	%r155, %r154, %r152;
	sub.s32 	%r156, %r153, %r155;
	cvt.u64.u32 	%rd482, %r154;
	cvt.u64.u32 	%rd483, %r156;
	bra.uni 	$L__BB7_19;
$L__BB7_18:
	div.s64 	%rd482, %rd478, %rd42;
	mul.lo.s64 	%rd420, %rd482, %rd42;
	sub.s64 	%rd483, %rd478, %rd420;
$L__BB7_19:
	mul.wide.u32 	%rd421, %r14, 8;
	add.s64 	%rd422, %rd1, %rd421;
	ld.global.u64 	%rd49, [%rd422];
	mad.lo.s64 	%rd50, %rd49, %rd483, %rd34;
	or.b64  	%rd423, %rd480, %rd42;
	and.b64  	%rd424, %rd423, -4294967296;
	setp.ne.s64 	%p34, %rd424, 0;
	@%p34 bra 	$L__BB7_21;
	cvt.u32.u64 	%r157, %rd42;
	cvt.u32.u64 	%r158, %rd480;
	div.u32 	%r159, %r158, %r157;
	mul.lo.s32 	%r160, %r159, %r157;
	sub.s32 	%r161, %r158, %r160;
	cvt.u64.u32 	%rd484, %r159;
	cvt.u64.u32 	%rd485, %r161;
	bra.uni 	$L__BB7_22;
$L__BB7_21:
	div.s64 	%rd484, %rd480, %rd42;
	mul.lo.s64 	%rd425, %rd484, %rd42;
	sub.s64 	%rd485, %rd480, %rd425;
$L__BB7_22:
	mad.lo.s64 	%rd57, %rd485, %rd49, %rd41;
	mul.wide.u32 	%rd426, %r13, 8;
	add.s64 	%rd427, %rd2, %rd426;
	ld.global.u64 	%rd58, [%rd427];
	or.b64  	%rd428, %rd482, %rd58;
	and.b64  	%rd429, %rd428, -4294967296;
	setp.ne.s64 	%p35, %rd429, 0;
	@%p35 bra 	$L__BB7_24;
	cvt.u32.u64 	%r162, %rd58;
	cvt.u32.u64 	%r163, %rd482;
	div.u32 	%r164, %r163, %r162;
	mul.lo.s32 	%r165, %r164, %r162;
	sub.s32 	%r166, %r163, %r165;
	cvt.u64.u32 	%rd509, %r164;
	cvt.u64.u32 	%rd487, %r166;
	bra.uni 	$L__BB7_25;
$L__BB7_24:
	div.s64 	%rd509, %rd482, %rd58;
	mul.lo.s64 	%rd430, %rd509, %rd58;
	sub.s64 	%rd487, %rd482, %rd430;
$L__BB7_25:
	mul.wide.u32 	%rd431, %r13, 8;
	add.s64 	%rd432, %rd1, %rd431;
	ld.global.u64 	%rd65, [%rd432];
	mad.lo.s64 	%rd512, %rd65, %rd487, %rd50;
	or.b64  	%rd433, %rd484, %rd58;
	and.b64  	%rd434, %rd433, -4294967296;
	setp.ne.s64 	%p36, %rd434, 0;
	@%p36 bra 	$L__BB7_27;
	cvt.u32.u64 	%r167, %rd58;
	cvt.u32.u64 	%r168, %rd484;
	div.u32 	%r169, %r168, %r167;
	mul.lo.s32 	%r170, %r169, %r167;
	sub.s32 	%r171, %r168, %r170;
	cvt.u64.u32 	%rd508, %r169;
	cvt.u64.u32 	%rd489, %r171;
	bra.uni 	$L__BB7_28;
$L__BB7_27:
	div.s64 	%rd508, %rd484, %rd58;
	mul.lo.s64 	%rd435, %rd508, %rd58;
	sub.s64 	%rd489, %rd484, %rd435;
$L__BB7_28:
	mad.lo.s64 	%rd513, %rd489, %rd65, %rd57;
	add.s32 	%r201, %r201, -4;
	add.s32 	%r200, %r200, 4;
	setp.ne.s32 	%p37, %r200, 0;
	@%p37 bra 	$L__BB7_4;
	add.s32 	%r203, %r201, 1;
$L__BB7_30:
	and.b32  	%r19, %r6, 3;
	setp.eq.s32 	%p38, %r19, 0;
	@%p38 bra 	$L__BB7_53;
	setp.eq.s32 	%p39, %r19, 1;
	@%p39 bra 	$L__BB7_45;
	mul.wide.u32 	%rd437, %r203, 8;
	add.s64 	%rd438, %rd2, %rd437;
	ld.global.u64 	%rd80, [%rd438];
	or.b64  	%rd439, %rd509, %rd80;
	and.b64  	%rd440, %rd439, -4294967296;
	setp.ne.s64 	%p40, %rd440, 0;
	@%p40 bra 	$L__BB7_34;
	cvt.u32.u64 	%r172, %rd80;
	cvt.u32.u64 	%r173, %rd509;
	div.u32 	%r174, %r173, %r172;
	mul.lo.s32 	%r175, %r174, %r172;
	sub.s32 	%r176, %r173, %r175;
	cvt.u64.u32 	%rd496, %r174;
	cvt.u64.u32 	%rd497, %r176;
	bra.uni 	$L__BB7_35;
$L__BB7_34:
	div.s64 	%rd496, %rd509, %rd80;
	mul.lo.s64 	%rd441, %rd496, %rd80;
	sub.s64 	%rd497, %rd509, %rd441;
$L__BB7_35:
	add.s64 	%rd443, %rd1, %rd437;
	ld.global.u64 	%rd87, [%rd443];
	mad.lo.s64 	%rd88, %rd87, %rd497, %rd512;
	or.b64  	%rd444, %rd508, %rd80;
	and.b64  	%rd445, %rd444, -4294967296;
	setp.ne.s64 	%p41, %rd445, 0;
	@%p41 bra 	$L__BB7_37;
	cvt.u32.u64 	%r177, %rd80;
	cvt.u32.u64 	%r178, %rd508;
	div.u32 	%r179, %r178, %r177;
	mul.lo.s32 	%r180, %r179, %r177;
	sub.s32 	%r181, %r178, %r180;
	cvt.u64.u32 	%rd498, %r179;
	cvt.u64.u32 	%rd499, %r181;
	bra.uni 	$L__BB7_38;
$L__BB7_37:
	div.s64 	%rd498, %rd508, %rd80;
	mul.lo.s64 	%rd446, %rd498, %rd80;
	sub.s64 	%rd499, %rd508, %rd446;
$L__BB7_38:
	mad.lo.s64 	%rd95, %rd499, %rd87, %rd513;
	add.s32 	%r20, %r203, -1;
	mul.wide.u32 	%rd447, %r20, 8;
	add.s64 	%rd448, %rd2, %rd447;
	ld.global.u64 	%rd96, [%rd448];
	or.b64  	%rd449, %rd496, %rd96;
	and.b64  	%rd450, %rd449, -4294967296;
	setp.ne.s64 	%p42, %rd450, 0;
	@%p42 bra 	$L__BB7_40;
	cvt.u32.u64 	%r182, %rd96;
	cvt.u32.u64 	%r183, %rd496;
	div.u32 	%r184, %r183, %r182;
	mul.lo.s32 	%r185, %r184, %r182;
	sub.s32 	%r186, %r183, %r185;
	cvt.u64.u32 	%rd509, %r184;
	cvt.u64.u32 	%rd501, %r186;
	bra.uni 	$L__BB7_41;
$L__BB7_40:
	div.s64 	%rd509, %rd496, %rd96;
	mul.lo.s64 	%rd451, %rd509, %rd96;
	sub.s64 	%rd501, %rd496, %rd451;
$L__BB7_41:
	add.s64 	%rd453, %rd1, %rd447;
	ld.global.u64 	%rd103, [%rd453];
	mad.lo.s64 	%rd512, %rd103, %rd501, %rd88;
	or.b64  	%rd454, %rd498, %rd96;
	and.b64  	%rd455, %rd454, -4294967296;
	setp.ne.s64 	%p43, %rd455, 0;
	@%p43 bra 	$L__BB7_43;
	cvt.u32.u64 	%r187, %rd96;
	cvt.u32.u64 	%r188, %rd498;
	div.u32 	%r189, %r188, %r187;
	mul.lo.s32 	%r190, %r189, %r187;
	sub.s32 	%r191, %r188, %r190;
	cvt.u64.u32 	%rd508, %r189;
	cvt.u64.u32 	%rd503, %r191;
	bra.uni 	$L__BB7_44;
$L__BB7_43:
	div.s64 	%rd508, %rd498, %rd96;
	mul.lo.s64 	%rd456, %rd508, %rd96;
	sub.s64 	%rd503, %rd498, %rd456;
$L__BB7_44:
	mad.lo.s64 	%rd513, %rd503, %rd103, %rd95;
	add.s32 	%r203, %r203, -2;
$L__BB7_45:
	and.b32  	%r192, %r6, 1;
	setp.eq.b32 	%p44, %r192, 1;
	not.pred 	%p45, %p44;
	@%p45 bra 	$L__BB7_53;
	mul.wide.u32 	%rd457, %r203, 8;
	add.s64 	%rd458, %rd2, %rd457;
	ld.global.u64 	%rd118, [%rd458];
	or.b64  	%rd459, %rd509, %rd118;
	and.b64  	%rd460, %rd459, -4294967296;
	setp.ne.s64 	%p46, %rd460, 0;
	@%p46 bra 	$L__BB7_48;
	cvt.u32.u64 	%r193, %rd118;
	cvt.u32.u64 	%r194, %rd509;
	rem.u32 	%r195, %r194, %r193;
	cvt.u64.u32 	%rd510, %r195;
	bra.uni 	$L__BB7_49;
$L__BB7_48:
	rem.s64 	%rd510, %rd509, %rd118;
$L__BB7_49:
	add.s64 	%rd462, %rd1, %rd457;
	ld.global.u64 	%rd122, [%rd462];
	mad.lo.s64 	%rd512, %rd122, %rd510, %rd512;
	or.b64  	%rd463, %rd508, %rd118;
	and.b64  	%rd464, %rd463, -4294967296;
	setp.ne.s64 	%p47, %rd464, 0;
	@%p47 bra 	$L__BB7_51;
	cvt.u32.u64 	%r196, %rd118;
	cvt.u32.u64 	%r197, %rd508;
	rem.u32 	%r198, %r197, %r196;
	cvt.u64.u32 	%rd511, %r198;
	bra.uni 	$L__BB7_52;
$L__BB7_51:
	rem.s64 	%rd511, %rd508, %rd118;
$L__BB7_52:
	mad.lo.s64 	%rd513, %rd511, %rd122, %rd513;
$L__BB7_53:
	add.s64 	%rd465, %rd3, %rd512;
	ld.global.s8 	%rs3, [%rd465];
	add.s64 	%rd466, %rd3, %rd513;
	ld.global.s8 	%rs4, [%rd466];
	min.s16 	%rs5, %rs3, %rs4;
	st.shared.u8 	[%r5], %rs5;
	bra.uni 	$L__BB7_114;
$L__BB7_54:
	cvt.u64.u32 	%rd545, %r4;
	setp.le.u64 	%p2, %rd262, %rd545;
	@%p2 bra 	$L__BB7_114;
	cvt.u32.u64 	%r23, %rd261;
	add.s32 	%r207, %r23, -1;
	setp.lt.s32 	%p3, %r207, 0;
	mov.b64 	%rd554, 0;
	@%p3 bra 	$L__BB7_113;
	and.b32  	%r25, %r23, 7;
	setp.lt.u32 	%p4, %r207, 7;
	mov.b64 	%rd554, 0;
	@%p4 bra 	$L__BB7_84;
	add.s32 	%r205, %r23, -4;
	and.b32  	%r56, %r23, -8;
	neg.s32 	%r204, %r56;
	mov.b64 	%rd554, 0;
$L__BB7_58:
	.pragma "nounroll";
	add.s32 	%r30, %r205, 3;
	mul.wide.u32 	%rd270, %r30, 8;
	add.s64 	%rd271, %rd2, %rd270;
	ld.global.u64 	%rd133, [%rd271];
	or.b64  	%rd272, %rd545, %rd133;
	and.b64  	%rd273, %rd272, -4294967296;
	setp.ne.s64 	%p5, %rd273, 0;
	@%p5 bra 	$L__BB7_60;
	cvt.u32.u64 	%r57, %rd133;
	cvt.u32.u64 	%r58, %rd545;
	div.u32 	%r59, %r58, %r57;
	mul.lo.s32 	%r60, %r59, %r57;
	sub.s32 	%r61, %r58, %r60;
	cvt.u64.u32 	%rd516, %r59;
	cvt.u64.u32 	%rd517, %r61;
	bra.uni 	$L__BB7_61;
$L__BB7_60:
	div.s64 	%rd516, %rd545, %rd133;
	mul.lo.s64 	%rd274, %rd516, %rd133;
	sub.s64 	%rd517, %rd545, %rd274;
$L__BB7_61:
	add.s64 	%rd276, %rd1, %rd270;
	ld.global.u64 	%rd277, [%rd276];
	mad.lo.s64 	%rd140, %rd277, %rd517, %rd554;
	add.s32 	%r31, %r205, 2;
	mul.wide.u32 	%rd278, %r31, 8;
	add.s64 	%rd279, %rd2, %rd278;
	ld.global.u64 	%rd141, [%rd279];
	or.b64  	%rd280, %rd516, %rd141;
	and.b64  	%rd281, %rd280, -4294967296;
	setp.ne.s64 	%p6, %rd281, 0;
	@%p6 bra 	$L__BB7_63;
	cvt.u32.u64 	%r62, %rd141;
	cvt.u32.u64 	%r63, %rd516;
	div.u32 	%r64, %r63, %r62;
	mul.lo.s32 	%r65, %r64, %r62;
	sub.s32 	%r66, %r63, %r65;
	cvt.u64.u32 	%rd518, %r64;
	cvt.u64.u32 	%rd519, %r66;
	bra.uni 	$L__BB7_64;
$L__BB7_63:
	div.s64 	%rd518, %rd516, %rd141;
	mul.lo.s64 	%rd282, %rd518, %rd141;
	sub.s64 	%rd519, %rd516, %rd282;
$L__BB7_64:
	add.s64 	%rd284, %rd1, %rd278;
	ld.global.u64 	%rd285, [%rd284];
	mad.lo.s64 	%rd148, %rd285, %rd519, %rd140;
	add.s32 	%r32, %r205, 1;
	mul.wide.u32 	%rd286, %r32, 8;
	add.s64 	%rd287, %rd2, %rd286;
	ld.global.u64 	%rd149, [%rd287];
	or.b64  	%rd288, %rd518, %rd149;
	and.b64  	%rd289, %rd288, -4294967296;
	setp.ne.s64 	%p7, %rd289, 0;
	@%p7 bra 	$L__BB7_66;
	cvt.u32.u64 	%r67, %rd149;
	cvt.u32.u64 	%r68, %rd518;
	div.u32 	%r69, %r68, %r67;
	mul.lo.s32 	%r70, %r69, %r67;
	sub.s32 	%r71, %r68, %r70;
	cvt.u64.u32 	%rd520, %r69;
	cvt.u64.u32 	%rd521, %r71;
	bra.uni 	$L__BB7_67;
$L__BB7_66:
	div.s64 	%rd520, %rd518, %rd149;
	mul.lo.s64 	%rd290, %rd520, %rd149;
	sub.s64 	%rd521, %rd518, %rd290;
$L__BB7_67:
	add.s64 	%rd292, %rd1, %rd286;
	ld.global.u64 	%rd293, [%rd292];
	mad.lo.s64 	%rd156, %rd293, %rd521, %rd148;
	add.s32 	%r33, %r205, -4;
	mul.wide.u32 	%rd294, %r205, 8;
	add.s64 	%rd295, %rd2, %rd294;
	ld.global.u64 	%rd157, [%rd295];
	or.b64  	%rd296, %rd520, %rd157;
	and.b64  	%rd297, %rd296, -4294967296;
	setp.ne.s64 	%p8, %rd297, 0;
	@%p8 bra 	$L__BB7_69;
	cvt.u32.u64 	%r72, %rd157;
	cvt.u32.u64 	%r73, %rd520;
	div.u32 	%r74, %r73, %r72;
	mul.lo.s32 	%r75, %r74, %r72;
	sub.s32 	%r76, %r73, %r75;
	cvt.u64.u32 	%rd522, %r74;
	cvt.u64.u32 	%rd523, %r76;
	bra.uni 	$L__BB7_70;
$L__BB7_69:
	div.s64 	%rd522, %rd520, %rd157;
	mul.lo.s64 	%rd298, %rd522, %rd157;
	sub.s64 	%rd523, %rd520, %rd298;
$L__BB7_70:
	add.s64 	%rd300, %rd1, %rd294;
	ld.global.u64 	%rd301, [%rd300];
	mad.lo.s64 	%rd164, %rd301, %rd523, %rd156;
	add.s32 	%r34, %r205, -1;
	mul.wide.u32 	%rd302, %r34, 8;
	add.s64 	%rd303, %rd2, %rd302;
	ld.global.u64 	%rd165, [%rd303];
	or.b64  	%rd304, %rd522, %rd165;
	and.b64  	%rd305, %rd304, -4294967296;
	setp.ne.s64 	%p9, %rd305, 0;
	@%p9 bra 	$L__BB7_72;
	cvt.u32.u64 	%r77, %rd165;
	cvt.u32.u64 	%r78, %rd522;
	div.u32 	%r79, %r78, %r77;
	mul.lo.s32 	%r80, %r79, %r77;
	sub.s32 	%r81, %r78, %r80;
	cvt.u64.u32 	%rd524, %r79;
	cvt.u64.u32 	%rd525, %r81;
	bra.uni 	$L__BB7_73;
$L__BB7_72:
	div.s64 	%rd524, %rd522, %rd165;
	mul.lo.s64 	%rd306, %rd524, %rd165;
	sub.s64 	%rd525, %rd522, %rd306;
$L__BB7_73:
	add.s64 	%rd308, %rd1, %rd302;
	ld.global.u64 	%rd309, [%rd308];
	mad.lo.s64 	%rd172, %rd309, %rd525, %rd164;
	add.s32 	%r35, %r205, -2;
	mul.wide.u32 	%rd310, %r35, 8;
	add.s64 	%rd311, %rd2, %rd310;
	ld.global.u64 	%rd173, [%rd311];
	or.b64  	%rd312, %rd524, %rd173;
	and.b64  	%rd313, %rd312, -4294967296;
	setp.ne.s64 	%p10, %rd313, 0;
	@%p10 bra 	$L__BB7_75;
	cvt.u32.u64 	%r82, %rd173;
	cvt.u32.u64 	%r83, %rd524;
	div.u32 	%r84, %r83, %r82;
	mul.lo.s32 	%r85, %r84, %r82;
	sub.s32 	%r86, %r83, %r85;
	cvt.u64.u32 	%rd526, %r84;
	cvt.u64.u32 	%rd527, %r86;
	bra.uni 	$L__BB7_76;
$L__BB7_75:
	div.s64 	%rd526, %rd524, %rd173;
	mul.lo.s64 	%rd314, %rd526, %rd173;
	sub.s64 	%rd527, %rd524, %rd314;
$L__BB7_76:
	add.s64 	%rd316, %rd1, %rd310;
	ld.global.u64 	%rd317, [%rd316];
	mad.lo.s64 	%rd180, %rd317, %rd527, %rd172;
	add.s32 	%r36, %r205, -3;
	mul.wide.u32 	%rd318, %r36, 8;
	add.s64 	%rd319, %rd2, %rd318;
	ld.global.u64 	%rd181, [%rd319];
	or.b64  	%rd320, %rd526, %rd181;
	and.b64  	%rd321, %rd320, -4294967296;
	setp.ne.s64 	%p11, %rd321, 0;
	@%p11 bra 	$L__BB7_78;
	cvt.u32.u64 	%r87, %rd181;
	cvt.u32.u64 	%r88, %rd526;
	div.u32 	%r89, %r88, %r87;
	mul.lo.s32 	%r90, %r89, %r87;
	sub.s32 	%r91, %r88, %r90;
	cvt.u64.u32 	%rd528, %r89;
	cvt.u64.u32 	%rd529, %r91;
	bra.uni 	$L__BB7_79;
$L__BB7_78:
	div.s64 	%rd528, %rd526, %rd181;
	mul.lo.s64 	%rd322, %rd528, %rd181;
	sub.s64 	%rd529, %rd526, %rd322;
$L__BB7_79:
	add.s64 	%rd324, %rd1, %rd318;
	ld.global.u64 	%rd325, [%rd324];
	mad.lo.s64 	%rd188, %rd325, %rd529, %rd180;
	mul.wide.u32 	%rd326, %r33, 8;
	add.s64 	%rd327, %rd2, %rd326;
	ld.global.u64 	%rd189, [%rd327];
	or.b64  	%rd328, %rd528, %rd189;
	and.b64  	%rd329, %rd328, -4294967296;
	setp.ne.s64 	%p12, %rd329, 0;
	@%p12 bra 	$L__BB7_81;
	cvt.u32.u64 	%r92, %rd189;
	cvt.u32.u64 	%r93, %rd528;
	div.u32 	%r94, %r93, %r92;
	mul.lo.s32 	%r95, %r94, %r92;
	sub.s32 	%r96, %r93, %r95;
	cvt.u64.u32 	%rd545, %r94;
	cvt.u64.u32 	%rd531, %r96;
	bra.uni 	$L__BB7_82;
$L__BB7_81:
	div.s64 	%rd545, %rd528, %rd189;
	mul.lo.s64 	%rd330, %rd545, %rd189;
	sub.s64 	%rd531, %rd528, %rd330;
$L__BB7_82:
	add.s64 	%rd332, %rd1, %rd326;
	ld.global.u64 	%rd333, [%rd332];
	mad.lo.s64 	%rd554, %rd333, %rd531, %rd188;
	add.s32 	%r205, %r205, -8;
	add.s32 	%r204, %r204, 8;
	setp.ne.s32 	%p13, %r204, 0;
	@%p13 bra 	$L__BB7_58;
	add.s32 	%r207, %r205, 3;
$L__BB7_84:
	setp.eq.s32 	%p14, %r25, 0;
	@%p14 bra 	$L__BB7_113;
	and.b32  	%r41, %r23, 3;
	setp.lt.u32 	%p15, %r25, 4;
	@%p15 bra 	$L__BB7_99;
	mul.wide.u32 	%rd335, %r207, 8;
	add.s64 	%rd336, %rd2, %rd335;
	ld.global.u64 	%rd200, [%rd336];
	or.b64  	%rd337, %rd545, %rd200;
	and.b64  	%rd338, %rd337, -4294967296;
	setp.ne.s64 	%p16, %rd338, 0;
	@%p16 bra 	$L__BB7_88;
	cvt.u32.u64 	%r97, %rd200;
	cvt.u32.u64 	%r98, %rd545;
	div.u32 	%r99, %r98, %r97;
	mul.lo.s32 	%r100, %r99, %r97;
	sub.s32 	%r101, %r98, %r100;
	cvt.u64.u32 	%rd535, %r99;
	cvt.u64.u32 	%rd536, %r101;
	bra.uni 	$L__BB7_89;
$L__BB7_88:
	div.s64 	%rd535, %rd545, %rd200;
	mul.lo.s64 	%rd339, %rd535, %rd200;
	sub.s64 	%rd536, %rd545, %rd339;
$L__BB7_89:
	add.s64 	%rd341, %rd1, %rd335;
	ld.global.u64 	%rd342, [%rd341];
	mad.lo.s64 	%rd207, %rd342, %rd536, %rd554;
	add.s32 	%r42, %r207, -1;
	mul.wide.u32 	%rd343, %r42, 8;
	add.s64 	%rd344, %rd2, %rd343;
	ld.global.u64 	%rd208, [%rd344];
	or.b64  	%rd345, %rd535, %rd208;
	and.b64  	%rd346, %rd345, -4294967296;
	setp.ne.s64 	%p17, %rd346, 0;
	@%p17 bra 	$L__BB7_91;
	cvt.u32.u64 	%r102, %rd208;
	cvt.u32.u64 	%r103, %rd535;
	div.u32 	%r104, %r103, %r102;
	mul.lo.s32 	%r105, %r104, %r102;
	sub.s32 	%r106, %r103, %r105;
	cvt.u64.u32 	%rd537, %r104;
	cvt.u64.u32 	%rd538, %r106;
	bra.uni 	$L__BB7_92;
$L__BB7_91:
	div.s64 	%rd537, %rd535, %rd208;
	mul.lo.s64 	%rd347, %rd537, %rd208;
	sub.s64 	%rd538, %rd535, %rd347;
$L__BB7_92:
	add.s64 	%rd349, %rd1, %rd343;
	ld.global.u64 	%rd350, [%rd349];
	mad.lo.s64 	%rd215, %rd350, %rd538, %rd207;
	add.s32 	%r43, %r207, -2;
	mul.wide.u32 	%rd351, %r43, 8;
	add.s64 	%rd352, %rd2, %rd351;
	ld.global.u64 	%rd216, [%rd352];
	or.b64  	%rd353, %rd537, %rd216;
	and.b64  	%rd354, %rd353, -4294967296;
	setp.ne.s64 	%p18, %rd354, 0;
	@%p18 bra 	$L__BB7_94;
	cvt.u32.u64 	%r107, %rd216;
	cvt.u32.u64 	%r108, %rd537;
	div.u32 	%r109, %r108, %r107;
	mul.lo.s32 	%r110, %r109, %r107;
	sub.s32 	%r111, %r108, %r110;
	cvt.u64.u32 	%rd539, %r109;
	cvt.u64.u32 	%rd540, %r111;
	bra.uni 	$L__BB7_95;
$L__BB7_94:
	div.s64 	%rd539, %rd537, %rd216;
	mul.lo.s64 	%rd355, %rd539, %rd216;
	sub.s64 	%rd540, %rd537, %rd355;
$L__BB7_95:
	add.s64 	%rd357, %rd1, %rd351;
	ld.global.u64 	%rd358, [%rd357];
	mad.lo.s64 	%rd223, %rd358, %rd540, %rd215;
	add.s32 	%r44, %r207, -3;
	mul.wide.u32 	%rd359, %r44, 8;
	add.s64 	%rd360, %rd2, %rd359;
	ld.global.u64 	%rd224, [%rd360];
	or.b64  	%rd361, %rd539, %rd224;
	and.b64  	%rd362, %rd361, -4294967296;
	setp.ne.s64 	%p19, %rd362, 0;
	@%p19 bra 	$L__BB7_97;
	cvt.u32.u64 	%r112, %rd224;
	cvt.u32.u64 	%r113, %rd539;
	div.u32 	%r114, %r113, %r112;
	mul.lo.s32 	%r115, %r114, %r112;
	sub.s32 	%r116, %r113, %r115;
	cvt.u64.u32 	%rd545, %r114;
	cvt.u64.u32 	%rd542, %r116;
	bra.uni 	$L__BB7_98;
$L__BB7_97:
	div.s64 	%rd545, %rd539, %rd224;
	mul.lo.s64 	%rd363, %rd545, %rd224;
	sub.s64 	%rd542, %rd539, %rd363;
$L__BB7_98:
	add.s64 	%rd365, %rd1, %rd359;
	ld.global.u64 	%rd366, [%rd365];
	mad.lo.s64 	%rd554, %rd366, %rd542, %rd223;
	add.s32 	%r207, %r207, -4;
$L__BB7_99:
	setp.eq.s32 	%p20, %r41, 0;
	@%p20 bra 	$L__BB7_113;
	setp.eq.s32 	%p21, %r41, 1;
	@%p21 bra 	$L__BB7_108;
	mul.wide.u32 	%rd368, %r207, 8;
	add.s64 	%rd369, %rd2, %rd368;
	ld.global.u64 	%rd235, [%rd369];
	or.b64  	%rd370, %rd545, %rd235;
	and.b64  	%rd371, %rd370, -4294967296;
	setp.ne.s64 	%p22, %rd371, 0;
	@%p22 bra 	$L__BB7_103;
	cvt.u32.u64 	%r117, %rd235;
	cvt.u32.u64 	%r118, %rd545;
	div.u32 	%r119, %r118, %r117;
	mul.lo.s32 	%r120, %r119, %r117;
	sub.s32 	%r121, %r118, %r120;
	cvt.u64.u32 	%rd546, %r119;
	cvt.u64.u32 	%rd547, %r121;
	bra.uni 	$L__BB7_104;
$L__BB7_103:
	div.s64 	%rd546, %rd545, %rd235;
	mul.lo.s64 	%rd372, %rd546, %rd235;
	sub.s64 	%rd547, %rd545, %rd372;
$L__BB7_104:
	add.s64 	%rd374, %rd1, %rd368;
	ld.global.u64 	%rd375, [%rd374];
	mad.lo.s64 	%rd242, %rd375, %rd547, %rd554;
	add.s32 	%r47, %r207, -1;
	mul.wide.u32 	%rd376, %r47, 8;
	add.s64 	%rd377, %rd2, %rd376;
	ld.global.u64 	%rd243, [%rd377];
	or.b64  	%rd378, %rd546, %rd243;
	and.b64  	%rd379, %rd378, -4294967296;
	setp.ne.s64 	%p23, %rd379, 0;
	@%p23 bra 	$L__BB7_106;
	cvt.u32.u64 	%r122, %rd243;
	cvt.u32.u64 	%r123, %rd546;
	div.u32 	%r124, %r123, %r122;
	mul.lo.s32 	%r125, %r124, %r122;
	sub.s32 	%r126, %r123, %r125;
	cvt.u64.u32 	%rd545, %r124;
	cvt.u64.u32 	%rd549, %r126;
	bra.uni 	$L__BB7_107;
$L__BB7_106:
	div.s64 	%rd545, %rd546, %rd243;
	mul.lo.s64 	%rd380, %rd545, %rd243;
	sub.s64 	%rd549, %rd546, %rd380;
$L__BB7_107:
	add.s64 	%rd382, %rd1, %rd376;
	ld.global.u64 	%rd383, [%rd382];
	mad.lo.s64 	%rd554, %rd383, %rd549, %rd242;
	add.s32 	%r207, %r207, -2;
$L__BB7_108:
	and.b32  	%r127, %r23, 1;
	setp.eq.b32 	%p24, %r127, 1;
	not.pred 	%p25, %p24;
	@%p25 bra 	$L__BB7_113;
	mul.wide.u32 	%rd384, %r207, 8;
	add.s64 	%rd385, %rd2, %rd384;
	ld.global.u64 	%rd254, [%rd385];
	or.b64  	%rd386, %rd545, %rd254;
	and.b64  	%rd387, %rd386, -4294967296;
	setp.ne.s64 	%p26, %rd387, 0;
	@%p26 bra 	$L__BB7_111;
	cvt.u32.u64 	%r128, %rd254;
	cvt.u32.u64 	%r129, %rd545;
	rem.u32 	%r130, %r129, %r128;
	cvt.u64.u32 	%rd553, %r130;
	bra.uni 	$L__BB7_112;
$L__BB7_111:
	rem.s64 	%rd553, %rd545, %rd254;
$L__BB7_112:
	add.s64 	%rd389, %rd1, %rd384;
	ld.global.u64 	%rd390, [%rd389];
	mad.lo.s64 	%rd554, %rd390, %rd553, %rd554;
$L__BB7_113:
	add.s64 	%rd391, %rd3, %rd554;
	ld.global.u8 	%rs2, [%rd391];
	st.shared.u8 	[%r5], %rs2;
$L__BB7_114:
	bar.sync 	0;
	setp.lt.u32 	%p48, %r209, 66;
	@%p48 bra 	$L__BB7_118;
$L__BB7_115:
	shr.u32 	%r51, %r209, 1;
	setp.ge.u32 	%p49, %r1, %r51;
	@%p49 bra 	$L__BB7_117;
	ld.shared.s8 	%rs6, [%r5];
	add.s32 	%r199, %r5, %r51;
	ld.shared.s8 	%rs7, [%r199];
	min.s16 	%rs8, %rs6, %rs7;
	st.shared.u8 	[%r5], %rs8;
$L__BB7_117:
	bar.sync 	0;
	setp.gt.u32 	%p50, %r209, 131;
	mov.u32 	%r209, %r51;
	@%p50 bra 	$L__BB7_115;
$L__BB7_118:
	setp.gt.u32 	%p51, %r1, 31;
	@%p51 bra 	$L__BB7_121;
	ld.volatile.shared.s8 	%rs9, [%r5];
	ld.volatile.shared.s8 	%rs10, [%r5+32];
	min.s16 	%rs11, %rs9, %rs10;
	st.volatile.shared.u8 	[%r5], %rs11;
	ld.volatile.shared.s8 	%rs12, [%r5];
	ld.volatile.shared.s8 	%rs13, [%r5+16];
	min.s16 	%rs14, %rs12, %rs13;
	st.volatile.shared.u8 	[%r5], %rs14;
	ld.volatile.shared.s8 	%rs15, [%r5];
	ld.volatile.shared.s8 	%rs16, [%r5+8];
	min.s16 	%rs17, %rs15, %rs16;
	st.volatile.shared.u8 	[%r5], %rs17;
	ld.volatile.shared.s8 	%rs18, [%r5];
	ld.volatile.shared.s8 	%rs19, [%r5+4];
	min.s16 	%rs20, %rs18, %rs19;
	st.volatile.shared.u8 	[%r5], %rs20;
	ld.volatile.shared.s8 	%rs21, [%r5];
	ld.volatile.shared.s8 	%rs22, [%r5+2];
	min.s16 	%rs23, %rs21, %rs22;
	st.volatile.shared.u8 	[%r5], %rs23;
	ld.volatile.shared.s8 	%rs24, [%r5];
	ld.volatile.shared.s8 	%rs25, [%r5+1];
	min.s16 	%rs26, %rs24, %rs25;
	st.volatile.shared.u8 	[%r5], %rs26;
	setp.ne.s32 	%p52, %r1, 0;
	@%p52 bra 	$L__BB7_121;
	ld.shared.u8 	%rs27, [sdata_i8];
	cvt.u64.u32 	%rd467, %r2;
	cvta.to.global.u64 	%rd468, %rd260;
	add.s64 	%rd469, %rd468, %rd467;
	st.global.u8 	[%rd469], %rs27;
$L__BB7_121:
	ret;

}
	// .globl	contiguous_reduce2_i8
.visible .entry contiguous_reduce2_i8(
	.param .u64 .ptr .align 1 contiguous_reduce2_i8_param_0,
	.param .u64 .ptr .align 1 contiguous_reduce2_i8_param_1,
	.param .u64 .ptr .align 1 contiguous_reduce2_i8_param_2,
	.param .u64 .ptr .align 1 contiguous_reduce2_i8_param_3,
	.param .u64 contiguous_reduce2_i8_param_4,
	.param .u64 contiguous_reduce2_i8_param_5,
	.param .u64 contiguous_reduce2_i8_param_6
)
{
	.reg .pred 	%p<53>;
	.reg .b16 	%rs<28>;
	.reg .b32 	%r<214>;
	.reg .b64 	%rd<564>;

	ld.param.u64 	%rd266, [contiguous_reduce2_i8_param_1];
	ld.param.u64 	%rd267, [contiguous_reduce2_i8_param_2];
	ld.param.u64 	%rd268, [contiguous_reduce2_i8_param_3];
	ld.param.u64 	%rd263, [contiguous_reduce2_i8_param_4];
	ld.param.u64 	%rd264, [contiguous_reduce2_i8_param_5];
	ld.param.u64 	%rd265, [contiguous_reduce2_i8_param_6];
	cvta.to.global.u64 	%rd1, %rd268;
	cvta.to.global.u64 	%rd2, %rd267;
	cvta.to.global.u64 	%rd563, %rd266;
	mov.u32 	%r1, %tid.x;
	mov.u32 	%r2, %ctaid.x;
	mov.u32 	%r213, %ntid.x;
	mul.lo.s32 	%r51, %r2, %r213;
	shl.b32 	%r52, %r51, 1;
	add.s32 	%r4, %r52, %r1;
	mov.u32 	%r53, sdata_i8;
	add.s32 	%r5, %r53, %r1;
	mov.b16 	%rs1, 127;
	st.shared.u8 	[%r5], %rs1;
	add.s32 	%r54, %r4, %r213;
	cvt.u64.u32 	%rd4, %r54;
	setp.le.u64 	%p1, %rd264, %rd4;
	@%p1 bra 	$L__BB8_54;
	cvt.u64.u32 	%rd396, %r4;
	mov.u32 	%r131, %ctaid.y;
	cvt.u64.u32 	%rd397, %r131;
	mul.lo.s64 	%rd398, %rd264, %rd397;
	add.s64 	%rd517, %rd398, %rd396;
	add.s64 	%rd515, %rd398, %rd4;
	cvt.u32.u64 	%r6, %rd263;
	add.s32 	%r207, %r6, -1;
	setp.lt.s32 	%p27, %r207, 0;
	mov.b64 	%rd521, 0;
	mov.u64 	%rd522, %rd521;
	@%p27 bra 	$L__BB8_53;
	setp.lt.u32 	%p28, %r207, 3;
	mov.b64 	%rd522, 0;
	mov.u64 	%rd521, %rd522;
	@%p28 bra 	$L__BB8_30;
	add.s32 	%r205, %r6, -2;
	and.b32  	%r132, %r6, -4;
	neg.s32 	%r204, %r132;
	mov.b64 	%rd522, 0;
$L__BB8_4:
	.pragma "nounroll";
	add.s32 	%r12, %r205, 1;
	mul.wide.u32 	%rd402, %r12, 8;
	add.s64 	%rd403, %rd2, %rd402;
	ld.global.u64 	%rd11, [%rd403];
	or.b64  	%rd404, %rd517, %rd11;
	and.b64  	%rd405, %rd404, -4294967296;
	setp.ne.s64 	%p29, %rd405, 0;
	@%p29 bra 	$L__BB8_6;
	cvt.u32.u64 	%r133, %rd11;
	cvt.u32.u64 	%r134, %rd517;
	div.u32 	%r135, %r134, %r133;
	mul.lo.s32 	%r136, %r135, %r133;
	sub.s32 	%r137, %r134, %r136;
	cvt.u64.u32 	%rd483, %r135;
	cvt.u64.u32 	%rd484, %r137;
	bra.uni 	$L__BB8_7;
$L__BB8_6:
	div.s64 	%rd483, %rd517, %rd11;
	mul.lo.s64 	%rd406, %rd483, %rd11;
	sub.s64 	%rd484, %rd517, %rd406;
$L__BB8_7:
	mul.wide.u32 	%rd407, %r12, 8;
	add.s64 	%rd408, %rd1, %rd407;
	ld.global.u64 	%rd18, [%rd408];
	mad.lo.s64 	%rd19, %rd18, %rd484, %rd521;
	or.b64  	%rd409, %rd515, %rd11;
	and.b64  	%rd410, %rd409, -4294967296;
	setp.ne.s64 	%p30, %rd410, 0;
	@%p30 bra 	$L__BB8_9;
	cvt.u32.u64 	%r138, %rd11;
	cvt.u32.u64 	%r139, %rd515;
	div.u32 	%r140, %r139, %r138;
	mul.lo.s32 	%r141, %r140, %r138;
	sub.s32 	%r142, %r139, %r141;
	cvt.u64.u32 	%rd485, %r140;
	cvt.u64.u32 	%rd486, %r142;
	bra.uni 	$L__BB8_10;
$L__BB8_9:
	div.s64 	%rd485, %rd515, %rd11;
	mul.lo.s64 	%rd411, %rd485, %rd11;
	sub.s64 	%rd486, %rd515, %rd411;
$L__BB8_10:
	mad.lo.s64 	%rd26, %rd486, %rd18, %rd522;
	mul.wide.u32 	%rd412, %r205, 8;
	add.s64 	%rd413, %rd2, %rd412;
	ld.global.u64 	%rd27, [%rd413];
	or.b64  	%rd414, %rd483, %rd27;
	and.b64  	%rd415, %rd414, -4294967296;
	setp.ne.s64 	%p31, %rd415, 0;
	@%p31 bra 	$L__BB8_12;
	cvt.u32.u64 	%r143, %rd27;
	cvt.u32.u64 	%r144, %rd483;
	div.u32 	%r145, %r144, %r143;
	mul.lo.s32 	%r146, %r145, %r143;
	sub.s32 	%r147, %r144, %r146;
	cvt.u64.u32 	%rd487, %r145;
	cvt.u64.u32 	%rd488, %r147;
	bra.uni 	$L__BB8_13;
$L__BB8_12:
	div.s64 	%rd487, %rd483, %rd27;
	mul.lo.s64 	%rd416, %rd487, %rd27;
	sub.s64 	%rd488, %rd483, %rd416;
$L__BB8_13:
	mul.wide.u32 	%rd417, %r205, 8;
	add.s64 	%rd418, %rd1, %rd417;
	ld.global.u64 	%rd34, [%rd418];
	mad.lo.s64 	%rd35, %rd34, %rd488, %rd19;
	or.b64  	%rd419, %rd485, %rd27;
	and.b64  	%rd420, %rd419, -4294967296;
	setp.ne.s64 	%p32, %rd420, 0;
	@%p32 bra 	$L__BB8_15;
	cvt.u32.u64 	%r148, %rd27;
	cvt.u32.u64 	%r149, %rd485;
	div.u32 	%r150, %r149, %r148;
	mul.lo.s32 	%r151, %r150, %r148;
	sub.s32 	%r152, %r149, %r151;
	cvt.u64.u32 	%rd489, %r150;
	cvt.u64.u32 	%rd490, %r152;
	bra.uni 	$L__BB8_16;
$L__BB8_15:
	div.s64 	%rd489, %rd485, %rd27;
	mul.lo.s64 	%rd421, %rd489, %rd27;
	sub.s64 	%rd490, %rd485, %rd421;
$L__BB8_16:
	mad.lo.s64 	%rd42, %rd490, %rd34, %rd26;
	add.s32 	%r13, %r205, -1;
	mul.wide.u32 	%rd422, %r13, 8;
	add.s64 	%rd423, %rd2, %rd422;
	ld.global.u64 	%rd43, [%rd423];
	or.b64  	%rd424, %rd487, %rd43;
	and.b64  	%rd425, %rd424, -4294967296;
	setp.ne.s64 	%p33, %rd425, 0;
	@%p33 bra 	$L__BB8_18;
	cvt.u32.u64 	%r153, %rd43;
	cvt.u32.u64 	%r154, %rd487;
	div.u32 	%r155, %r154, %r153;
	mul.lo.s32 	%r156, %r155, %r153;
	sub.s32 	%r157, %r154, %r156;
	cvt.u64.u32 	%rd491, %r155;
	cvt.u64.u32 	%rd492, %r157;
	bra.uni 	$L__BB8_19;
$L__BB8_18:
	div.s64 	%rd491, %rd487, %rd43;
	mul.lo.s64 	%rd426, %rd491, %rd43;
	sub.s64 	%rd492, %rd487, %rd426;
$L__BB8_19:
	mul.wide.u32 	%rd427, %r13, 8;
	add.s64 	%rd428, %rd1, %rd427;
	ld.global.u64 	%rd50, [%rd428];
	mad.lo.s64 	%rd51, %rd50, %rd492, %rd35;
	or.b64  	%rd429, %rd489, %rd43;
	and.b64  	%rd430, %rd429, -4294967296;
	setp.ne.s64 	%p34, %rd430, 0;
	@%p34 bra 	$L__BB8_21;
	cvt.u32.u64 	%r158, %rd43;
	cvt.u32.u64 	%r159, %rd489;
	div.u32 	%r160, %r159, %r158;
	mul.lo.s32 	%r161, %r160, %r158;
	sub.s32 	%r162, %r159, %r161;
	cvt.u64.u32 	%rd493, %r160;
	cvt.u64.u32 	%rd494, %r162;
	bra.uni 	$L__BB8_22;
$L__BB8_21:
	div.s64 	%rd493, %rd489, %rd43;
	mul.lo.s64 	%rd431, %rd493, %rd43;
	sub.s64 	%rd494, %rd489, %rd431;
$L__BB8_22:
	mad.lo.s64 	%rd58, %rd494, %rd50, %rd42;
	add.s32 	%r163, %r205, -2;
	mul.wide.u32 	%rd432, %r163, 8;
	add.s64 	%rd433, %rd2, %rd432;
	ld.global.u64 	%rd59, [%rd433];
	or.b64  	%rd434, %rd491, %rd59;
	and.b64  	%rd435, %rd434, -4294967296;
	setp.ne.s64 	%p35, %rd435, 0;
	@%p35 bra 	$L__BB8_24;
	cvt.u32.u64 	%r164, %rd59;
	cvt.u32.u64 	%r165, %rd491;
	div.u32 	%r166, %r165, %r164;
	mul.lo.s32 	%r167, %r166, %r164;
	sub.s32 	%r168, %r165, %r167;
	cvt.u64.u32 	%rd517, %r166;
	cvt.u64.u32 	%rd496, %r168;
	bra.uni 	$L__BB8_25;
$L__BB8_24:
	div.s64 	%rd517, %rd491, %rd59;
	mul.lo.s64 	%rd436, %rd517, %rd59;
	sub.s64 	%rd496, %rd491, %rd436;
$L__BB8_25:
	mul.wide.u32 	%rd437, %r163, 8;
	add.s64 	%rd438, %rd1, %rd437;
	ld.global.u64 	%rd66, [%rd438];
	mad.lo.s64 	%rd521, %rd66, %rd496, %rd51;
	or.b64  	%rd439, %rd493, %rd59;
	and.b64  	%rd440, %rd439, -4294967296;
	setp.ne.s64 	%p36, %rd440, 0;
	@%p36 bra 	$L__BB8_27;
	cvt.u32.u64 	%r170, %rd59;
	cvt.u32.u64 	%r171, %rd493;
	div.u32 	%r172, %r171, %r170;
	mul.lo.s32 	%r173, %r172, %r170;
	sub.s32 	%r174, %r171, %r173;
	cvt.u64.u32 	%rd515, %r172;
	cvt.u64.u32 	%rd498, %r174;
	bra.uni 	$L__BB8_28;
$L__BB8_27:
	div.s64 	%rd515, %rd493, %rd59;
	mul.lo.s64 	%rd441, %rd515, %rd59;
	sub.s64 	%rd498, %rd493, %rd441;
$L__BB8_28:
	mad.lo.s64 	%rd522, %rd498, %rd66, %rd58;
	add.s32 	%r205, %r205, -4;
	add.s32 	%r204, %r204, 4;
	setp.ne.s32 	%p37, %r204, 0;
	@%p37 bra 	$L__BB8_4;
	add.s32 	%r207, %r205, 1;
$L__BB8_30:
	and.b32  	%r18, %r6, 3;
	setp.eq.s32 	%p38, %r18, 0;
	@%p38 bra 	$L__BB8_53;
	setp.eq.s32 	%p39, %r18, 1;
	@%p39 bra 	$L__BB8_45;
	mul.wide.u32 	%rd443, %r207, 8;
	add.s64 	%rd444, %rd2, %rd443;
	ld.global.u64 	%rd81, [%rd444];
	or.b64  	%rd445, %rd517, %rd81;
	and.b64  	%rd446, %rd445, -4294967296;
	setp.ne.s64 	%p40, %rd446, 0;
	@%p40 bra 	$L__BB8_34;
	cvt.u32.u64 	%r175, %rd81;
	cvt.u32.u64 	%r176, %rd517;
	div.u32 	%r177, %r176, %r175;
	mul.lo.s32 	%r178, %r177, %r175;
	sub.s32 	%r179, %r176, %r178;
	cvt.u64.u32 	%rd505, %r177;
	cvt.u64.u32 	%rd506, %r179;
	bra.uni 	$L__BB8_35;
$L__BB8_34:
	div.s64 	%rd505, %rd517, %rd81;
	mul.lo.s64 	%rd447, %rd505, %rd81;
	sub.s64 	%rd506, %rd517, %rd447;
$L__BB8_35:
	add.s64 	%rd449, %rd1, %rd443;
	ld.global.u64 	%rd88, [%rd449];
	mad.lo.s64 	%rd89, %rd88, %rd506, %rd521;
	or.b64  	%rd450, %rd515, %rd81;
	and.b64  	%rd451, %rd450, -4294967296;
	setp.ne.s64 	%p41, %rd451, 0;
	@%p41 bra 	$L__BB8_37;
	cvt.u32.u64 	%r180, %rd81;
	cvt.u32.u64 	%r181, %rd515;
	div.u32 	%r182, %r181, %r180;
	mul.lo.s32 	%r183, %r182, %r180;
	sub.s32 	%r184, %r181, %r183;
	cvt.u64.u32 	%rd507, %r182;
	cvt.u64.u32 	%rd508, %r184;
	bra.uni 	$L__BB8_38;
$L__BB8_37:
	div.s64 	%rd507, %rd515, %rd81;
	mul.lo.s64 	%rd452, %rd507, %rd81;
	sub.s64 	%rd508, %rd515, %rd452;
$L__BB8_38:
	mad.lo.s64 	%rd96, %rd508, %rd88, %rd522;
	add.s32 	%r19, %r207, -1;
	mul.wide.u32 	%rd453, %r19, 8;
	add.s64 	%rd454, %rd2, %rd453;
	ld.global.u64 	%rd97, [%rd454];
	or.b64  	%rd455, %rd505, %rd97;
	and.b64  	%rd456, %rd455, -4294967296;
	setp.ne.s64 	%p42, %rd456, 0;
	@%p42 bra 	$L__BB8_40;
	cvt.u32.u64 	%r185, %rd97;
	cvt.u32.u64 	%r186, %rd505;
	div.u32 	%r187, %r186, %r185;
	mul.lo.s32 	%r188, %r187, %r185;
	sub.s32 	%r189, %r186, %r188;
	cvt.u64.u32 	%rd517, %r187;
	cvt.u64.u32 	%rd510, %r189;
	bra.uni 	$L__BB8_41;
$L__BB8_40:
	div.s64 	%rd517, %rd505, %rd97;
	mul.lo.s64 	%rd457, %rd517, %rd97;
	sub.s64 	%rd510, %rd505, %rd457;
$L__BB8_41:
	add.s64 	%rd459, %rd1, %rd453;
	ld.global.u64 	%rd104, [%rd459];
	mad.lo.s64 	%rd521, %rd104, %rd510, %rd89;
	or.b64  	%rd460, %rd507, %rd97;
	and.b64  	%rd461, %rd460, -4294967296;
	setp.ne.s64 	%p43, %rd461, 0;
	@%p43 bra 	$L__BB8_43;
	cvt.u32.u64 	%r190, %rd97;
	cvt.u32.u64 	%r191, %rd507;
	div.u32 	%r192, %r191, %r190;
	mul.lo.s32 	%r193, %r192, %r190;
	sub.s32 	%r194, %r191, %r193;
	cvt.u64.u32 	%rd515, %r192;
	cvt.u64.u32 	%rd512, %r194;
	bra.uni 	$L__BB8_44;
$L__BB8_43:
	div.s64 	%rd515, %rd507, %rd97;
	mul.lo.s64 	%rd462, %rd515, %rd97;
	sub.s64 	%rd512, %rd507, %rd462;
$L__BB8_44:
	mad.lo.s64 	%rd522, %rd512, %rd104, %rd96;
	add.s32 	%r207, %r207, -2;
$L__BB8_45:
	and.b32  	%r195, %r6, 1;
	setp.eq.b32 	%p44, %r195, 1;
	not.pred 	%p45, %p44;
	@%p45 bra 	$L__BB8_53;
	mul.wide.u32 	%rd463, %r207, 8;
	add.s64 	%rd464, %rd2, %rd463;
	ld.global.u64 	%rd119, [%rd464];
	or.b64  	%rd465, %rd517, %rd119;
	and.b64  	%rd466, %rd465, -4294967296;
	setp.ne.s64 	%p46, %rd466, 0;
	@%p46 bra 	$L__BB8_48;
	cvt.u32.u64 	%r196, %rd119;
	cvt.u32.u64 	%r197, %rd517;
	rem.u32 	%r198, %r197, %r196;
	cvt.u64.u32 	%rd519, %r198;
	bra.uni 	$L__BB8_49;
$L__BB8_48:
	rem.s64 	%rd519, %rd517, %rd119;
$L__BB8_49:
	add.s64 	%rd468, %rd1, %rd463;
	ld.global.u64 	%rd123, [%rd468];
	mad.lo.s64 	%rd521, %rd123, %rd519, %rd521;
	or.b64  	%rd469, %rd515, %rd119;
	and.b64  	%rd470, %rd469, -4294967296;
	setp.ne.s64 	%p47, %rd470, 0;
	@%p47 bra 	$L__BB8_51;
	cvt.u32.u64 	%r199, %rd119;
	cvt.u32.u64 	%r200, %rd515;
	rem.u32 	%r201, %r200, %r199;
	cvt.u64.u32 	%rd520, %r201;
	bra.uni 	$L__BB8_52;
$L__BB8_51:
	rem.s64 	%rd520, %rd515, %rd119;
$L__BB8_52:
	mad.lo.s64 	%rd522, %rd520, %rd123, %rd522;
$L__BB8_53:
	add.s64 	%rd471, %rd563, %rd521;
	ld.global.s8 	%rs3, [%rd471];
	add.s64 	%rd472, %rd563, %rd522;
	ld.global.s8 	%rs4, [%rd472];
	min.s16 	%rs5, %rs3, %rs4;
	st.shared.u8 	[%r5], %rs5;
	bra.uni 	$L__BB8_114;
$L__BB8_54:
	cvt.u64.u32 	%rd131, %r4;
	setp.le.u64 	%p2, %rd264, %rd131;
	@%p2 bra 	$L__BB8_114;
	mov.u32 	%r55, %ctaid.y;
	cvt.u64.u32 	%rd269, %r55;
	mad.lo.s64 	%rd554, %rd264, %rd269, %rd131;
	cvt.u32.u64 	%r22, %rd263;
	add.s32 	%r211, %r22, -1;
	setp.lt.s32 	%p3, %r211, 0;
	@%p3 bra 	$L__BB8_113;
	and.b32  	%r24, %r22, 7;
	setp.lt.u32 	%p4, %r211, 7;
	@%p4 bra 	$L__BB8_84;
	add.s32 	%r209, %r22, -4;
	and.b32  	%r56, %r22, -8;
	neg.s32 	%r208, %r56;
$L__BB8_58:
	.pragma "nounroll";
	add.s32 	%r29, %r209, 3;
	mul.wide.u32 	%rd271, %r29, 8;
	add.s64 	%rd272, %rd2, %rd271;
	ld.global.u64 	%rd135, [%rd272];
	or.b64  	%rd273, %rd554, %rd135;
	and.b64  	%rd274, %rd273, -4294967296;
	setp.ne.s64 	%p5, %rd274, 0;
	@%p5 bra 	$L__BB8_60;
	cvt.u32.u64 	%r57, %rd135;
	cvt.u32.u64 	%r58, %rd554;
	div.u32 	%r59, %r58, %r57;
	mul.lo.s32 	%r60, %r59, %r57;
	sub.s32 	%r61, %r58, %r60;
	cvt.u64.u32 	%rd525, %r59;
	cvt.u64.u32 	%rd526, %r61;
	bra.uni 	$L__BB8_61;
$L__BB8_60:
	div.s64 	%rd525, %rd554, %rd135;
	mul.lo.s64 	%rd275, %rd525, %rd135;
	sub.s64 	%rd526, %rd554, %rd275;
$L__BB8_61:
	add.s64 	%rd277, %rd1, %rd271;
	ld.global.u64 	%rd278, [%rd277];
	mul.lo.s64 	%rd142, %rd278, %rd526;
	add.s32 	%r30, %r209, 2;
	mul.wide.u32 	%rd279, %r30, 8;
	add.s64 	%rd280, %rd2, %rd279;
	ld.global.u64 	%rd143, [%rd280];
	or.b64  	%rd281, %rd525, %rd143;
	and.b64  	%rd282, %rd281, -4294967296;
	setp.ne.s64 	%p6, %rd282, 0;
	@%p6 bra 	$L__BB8_63;
	cvt.u32.u64 	%r62, %rd143;
	cvt.u32.u64 	%r63, %rd525;
	div.u32 	%r64, %r63, %r62;
	mul.lo.s32 	%r65, %r64, %r62;
	sub.s32 	%r66, %r63, %r65;
	cvt.u64.u32 	%rd527, %r64;
	cvt.u64.u32 	%rd528, %r66;
	bra.uni 	$L__BB8_64;
$L__BB8_63:
	div.s64 	%rd527, %rd525, %rd143;
	mul.lo.s64 	%rd283, %rd527, %rd143;
	sub.s64 	%rd528, %rd525, %rd283;
$L__BB8_64:
	add.s64 	%rd285, %rd1, %rd279;
	ld.global.u64 	%rd286, [%rd285];
	mad.lo.s64 	%rd150, %rd286, %rd528, %rd142;
	add.s32 	%r31, %r209, 1;
	mul.wide.u32 	%rd287, %r31, 8;
	add.s64 	%rd288, %rd2, %rd287;
	ld.global.u64 	%rd151, [%rd288];
	or.b64  	%rd289, %rd527, %rd151;
	and.b64  	%rd290, %rd289, -4294967296;
	setp.ne.s64 	%p7, %rd290, 0;
	@%p7 bra 	$L__BB8_66;
	cvt.u32.u64 	%r67, %rd151;
	cvt.u32.u64 	%r68, %rd527;
	div.u32 	%r69, %r68, %r67;
	mul.lo.s32 	%r70, %r69, %r67;
	sub.s32 	%r71, %r68, %r70;
	cvt.u64.u32 	%rd529, %r69;
	cvt.u64.u32 	%rd530, %r71;
	bra.uni 	$L__BB8_67;
$L__BB8_66:
	div.s64 	%rd529, %rd527, %rd151;
	mul.lo.s64 	%rd291, %rd529, %rd151;
	sub.s64 	%rd530, %rd527, %rd291;
$L__BB8_67:
	add.s64 	%rd293, %rd1, %rd287;
	ld.global.u64 	%rd294, [%rd293];
	mad.lo.s64 	%rd158, %rd294, %rd530, %rd150;
	add.s32 	%r32, %r209, -4;
	mul.wide.u32 	%rd295, %r209, 8;
	add.s64 	%rd296, %rd2, %rd295;
	ld.global.u64 	%rd159, [%rd296];
	or.b64  	%rd297, %rd529, %rd159;
	and.b64  	%rd298, %rd297, -4294967296;
	setp.ne.s64 	%p8, %rd298, 0;
	@%p8 bra 	$L__BB8_69;
	cvt.u32.u64 	%r72, %rd159;
	cvt.u32.u64 	%r73, %rd529;
	div.u32 	%r74, %r73, %r72;
	mul.lo.s32 	%r75, %r74, %r72;
	sub.s32 	%r76, %r73, %r75;
	cvt.u64.u32 	%rd531, %r74;
	cvt.u64.u32 	%rd532, %r76;
	bra.uni 	$L__BB8_70;
$L__BB8_69:
	div.s64 	%rd531, %rd529, %rd159;
	mul.lo.s64 	%rd299, %rd531, %rd159;
	sub.s64 	%rd532, %rd529, %rd299;
$L__BB8_70:
	add.s64 	%rd301, %rd1, %rd295;
	ld.global.u64 	%rd302, [%rd301];
	mad.lo.s64 	%rd166, %rd302, %rd532, %rd158;
	add.s32 	%r33, %r209, -1;
	mul.wide.u32 	%rd303, %r33, 8;
	add.s64 	%rd304, %rd2, %rd303;
	ld.global.u64 	%rd167, [%rd304];
	or.b64  	%rd305, %rd531, %rd167;
	and.b64  	%rd306, %rd305, -4294967296;
	setp.ne.s64 	%p9, %rd306, 0;
	@%p9 bra 	$L__BB8_72;
	cvt.u32.u64 	%r77, %rd167;
	cvt.u32.u64 	%r78, %rd531;
	div.u32 	%r79, %r78, %r77;
	mul.lo.s32 	%r80, %r79, %r77;
	sub.s32 	%r81, %r78, %r80;
	cvt.u64.u32 	%rd533, %r79;
	cvt.u64.u32 	%rd534, %r81;
	bra.uni 	$L__BB8_73;
$L__BB8_72:
	div.s64 	%rd533, %rd531, %rd167;
	mul.lo.s64 	%rd307, %rd533, %rd167;
	sub.s64 	%rd534, %rd531, %rd307;
$L__BB8_73:
	add.s64 	%rd309, %rd1, %rd303;
	ld.global.u64 	%rd310, [%rd309];
	mad.lo.s64 	%rd174, %rd310, %rd534, %rd166;
	add.s32 	%r34, %r209, -2;
	mul.wide.u32 	%rd311, %r34, 8;
	add.s64 	%rd312, %rd2, %rd311;
	ld.global.u64 	%rd175, [%rd312];
	or.b64  	%rd313, %rd533, %rd175;
	and.b64  	%rd314, %rd313, -4294967296;
	setp.ne.s64 	%p10, %rd314, 0;
	@%p10 bra 	$L__BB8_75;
	cvt.u32.u64 	%r82, %rd175;
	cvt.u32.u64 	%r83, %rd533;
	div.u32 	%r84, %r83, %r82;
	mul.lo.s32 	%r85, %r84, %r82;
	sub.s32 	%r86, %r83, %r85;
	cvt.u64.u32 	%rd535, %r84;
	cvt.u64.u32 	%rd536, %r86;
	bra.uni 	$L__BB8_76;
$L__BB8_75:
	div.s64 	%rd535, %rd533, %rd175;
	mul.lo.s64 	%rd315, %rd535, %rd175;
	sub.s64 	%rd536, %rd533, %rd315;
$L__BB8_76:
	add.s64 	%rd317, %rd1, %rd311;
	ld.global.u64 	%rd318, [%rd317];
	mad.lo.s64 	%rd182, %rd318, %rd536, %rd174;
	add.s32 	%r35, %r209, -3;
	mul.wide.u32 	%rd319, %r35, 8;
	add.s64 	%rd320, %rd2, %rd319;
	ld.global.u64 	%rd183, [%rd320];
	or.b64  	%rd321, %rd535, %rd183;
	and.b64  	%rd322, %rd321, -4294967296;
	setp.ne.s64 	%p11, %rd322, 0;
	@%p11 bra 	$L__BB8_78;
	cvt.u32.u64 	%r87, %rd183;
	cvt.u32.u64 	%r88, %rd535;
	div.u32 	%r89, %r88, %r87;
	mul.lo.s32 	%r90, %r89, %r87;
	sub.s32 	%r91, %r88, %r90;
	cvt.u64.u32 	%rd537, %r89;
	cvt.u64.u32 	%rd538, %r91;
	bra.uni 	$L__BB8_79;
$L__BB8_78:
	div.s64 	%rd537, %rd535, %rd183;
	mul.lo.s64 	%rd323, %rd537, %rd183;
	sub.s64 	%rd538, %rd535, %rd323;
$L__BB8_79:
	add.s64 	%rd325, %rd1, %rd319;
	ld.global.u64 	%rd326, [%rd325];
	mad.lo.s64 	%rd190, %rd326, %rd538, %rd182;
	mul.wide.u32 	%rd327, %r32, 8;
	add.s64 	%rd328, %rd2, %rd327;
	ld.global.u64 	%rd191, [%rd328];
	or.b64  	%rd329, %rd537, %rd191;
	and.b64  	%rd330, %rd329, -4294967296;
	setp.ne.s64 	%p12, %rd330, 0;
	@%p12 bra 	$L__BB8_81;
	cvt.u32.u64 	%r92, %rd191;
	cvt.u32.u64 	%r93, %rd537;
	div.u32 	%r94, %r93, %r92;
	mul.lo.s32 	%r95, %r94, %r92;
	sub.s32 	%r96, %r93, %r95;
	cvt.u64.u32 	%rd554, %r94;
	cvt.u64.u32 	%rd540, %r96;
	bra.uni 	$L__BB8_82;
$L__BB8_81:
	div.s64 	%rd554, %rd537, %rd191;
	mul.lo.s64 	%rd331, %rd554, %rd191;
	sub.s64 	%rd540, %rd537, %rd331;
$L__BB8_82:
	add.s64 	%rd333, %rd1, %rd327;
	ld.global.u64 	%rd334, [%rd333];
	mad.lo.s64 	%rd335, %rd334, %rd540, %rd190;
	add.s64 	%rd563, %rd563, %rd335;
	add.s32 	%r209, %r209, -8;
	add.s32 	%r208, %r208, 8;
	setp.ne.s32 	%p13, %r208, 0;
	@%p13 bra 	$L__BB8_58;
	add.s32 	%r211, %r209, 3;
$L__BB8_84:
	setp.eq.s32 	%p14, %r24, 0;
	@%p14 bra 	$L__BB8_113;
	and.b32  	%r40, %r22, 3;
	setp.lt.u32 	%p15, %r24, 4;
	@%p15 bra 	$L__BB8_99;
	mul.wide.u32 	%rd337, %r211, 8;
	add.s64 	%rd338, %rd2, %rd337;
	ld.global.u64 	%rd202, [%rd338];
	or.b64  	%rd339, %rd554, %rd202;
	and.b64  	%rd340, %rd339, -4294967296;
	setp.ne.s64 	%p16, %rd340, 0;
	@%p16 bra 	$L__BB8_88;
	cvt.u32.u64 	%r97, %rd202;
	cvt.u32.u64 	%r98, %rd554;
	div.u32 	%r99, %r98, %r97;
	mul.lo.s32 	%r100, %r99, %r97;
	sub.s32 	%r101, %r98, %r100;
	cvt.u64.u32 	%rd544, %r99;
	cvt.u64.u32 	%rd545, %r101;
	bra.uni 	$L__BB8_89;
$L__BB8_88:
	div.s64 	%rd544, %rd554, %rd202;
	mul.lo.s64 	%rd341, %rd544, %rd202;
	sub.s64 	%rd545, %rd554, %rd341;
$L__BB8_89:
	add.s64 	%rd343, %rd1, %rd337;
	ld.global.u64 	%rd344, [%rd343];
	mul.lo.s64 	%rd209, %rd344, %rd545;
	add.s32 	%r41, %r211, -1;
	mul.wide.u32 	%rd345, %r41, 8;
	add.s64 	%rd346, %rd2, %rd345;
	ld.global.u64 	%rd210, [%rd346];
	or.b64  	%rd347, %rd544, %rd210;
	and.b64  	%rd348, %rd347, -4294967296;
	setp.ne.s64 	%p17, %rd348, 0;
	@%p17 bra 	$L__BB8_91;
	cvt.u32.u64 	%r102, %rd210;
	cvt.u32.u64 	%r103, %rd544;
	div.u32 	%r104, %r103, %r102;
	mul.lo.s32 	%r105, %r104, %r102;
	sub.s32 	%r106, %r103, %r105;
	cvt.u64.u32 	%rd546, %r104;
	cvt.u64.u32 	%rd547, %r106;
	bra.uni 	$L__BB8_92;
$L__BB8_91:
	div.s64 	%rd546, %rd544, %rd210;
	mul.lo.s64 	%rd349, %rd546, %rd210;
	sub.s64 	%rd547, %rd544, %rd349;
$L__BB8_92:
	add.s64 	%rd351, %rd1, %rd345;
	ld.global.u64 	%rd352, [%rd351];
	mad.lo.s64 	%rd217, %rd352, %rd547, %rd209;
	add.s32 	%r42, %r211, -2;
	mul.wide.u32 	%rd353, %r42, 8;
	add.s64 	%rd354, %rd2, %rd353;
	ld.global.u64 	%rd218, [%rd354];
	or.b64  	%rd355, %rd546, %rd218;
	and.b64  	%rd356, %rd355, -4294967296;
	setp.ne.s64 	%p18, %rd356, 0;
	@%p18 bra 	$L__BB8_94;
	cvt.u32.u64 	%r107, %rd218;
	cvt.u32.u64 	%r108, %rd546;
	div.u32 	%r109, %r108, %r107;
	mul.lo.s32 	%r110, %r109, %r107;
	sub.s32 	%r111, %r108, %r110;
	cvt.u64.u32 	%rd548, %r109;
	cvt.u64.u32 	%rd549, %r111;
	bra.uni 	$L__BB8_95;
$L__BB8_94:
	div.s64 	%rd548, %rd546, %rd218;
	mul.lo.s64 	%rd357, %rd548, %rd218;
	sub.s64 	%rd549, %rd546, %rd357;
$L__BB8_95:
	add.s64 	%rd359, %rd1, %rd353;
	ld.global.u64 	%rd360, [%rd359];
	mad.lo.s64 	%rd225, %rd360, %rd549, %rd217;
	add.s32 	%r43, %r211, -3;
	mul.wide.u32 	%rd361, %r43, 8;
	add.s64 	%rd362, %rd2, %rd361;
	ld.global.u64 	%rd226, [%rd362];
	or.b64  	%rd363, %rd548, %rd226;
	and.b64  	%rd364, %rd363, -4294967296;
	setp.ne.s64 	%p19, %rd364, 0;
	@%p19 bra 	$L__BB8_97;
	cvt.u32.u64 	%r112, %rd226;
	cvt.u32.u64 	%r113, %rd548;
	div.u32 	%r114, %r113, %r112;
	mul.lo.s32 	%r115, %r114, %r112;
	sub.s32 	%r116, %r113, %r115;
	cvt.u64.u32 	%rd554, %r114;
	cvt.u64.u32 	%rd551, %r116;
	bra.uni 	$L__BB8_98;
$L__BB8_97:
	div.s64 	%rd554, %rd548, %rd226;
	mul.lo.s64 	%rd365, %rd554, %rd226;
	sub.s64 	%rd551, %rd548, %rd365;
$L__BB8_98:
	add.s64 	%rd367, %rd1, %rd361;
	ld.global.u64 	%rd368, [%rd367];
	mad.lo.s64 	%rd369, %rd368, %rd551, %rd225;
	add.s64 	%rd563, %rd563, %rd369;
	add.s32 	%r211, %r211, -4;
$L__BB8_99:
	setp.eq.s32 	%p20, %r40, 0;
	@%p20 bra 	$L__BB8_113;
	setp.eq.s32 	%p21, %r40, 1;
	@%p21 bra 	$L__BB8_108;
	mul.wide.u32 	%rd371, %r211, 8;
	add.s64 	%rd372, %rd2, %rd371;
	ld.global.u64 	%rd237, [%rd372];
	or.b64  	%rd373, %rd554, %rd237;
	and.b64  	%rd374, %rd373, -4294967296;
	setp.ne.s64 	%p22, %rd374, 0;
	@%p22 bra 	$L__BB8_103;
	cvt.u32.u64 	%r117, %rd237;
	cvt.u32.u64 	%r118, %rd554;
	div.u32 	%r119, %r118, %r117;
	mul.lo.s32 	%r120, %r119, %r117;
	sub.s32 	%r121, %r118, %r120;
	cvt.u64.u32 	%rd555, %r119;
	cvt.u64.u32 	%rd556, %r121;
	bra.uni 	$L__BB8_104;
$L__BB8_103:
	div.s64 	%rd555, %rd554, %rd237;
	mul.lo.s64 	%rd375, %rd555, %rd237;
	sub.s64 	%rd556, %rd554, %rd375;
$L__BB8_104:
	add.s64 	%rd377, %rd1, %rd371;
	ld.global.u64 	%rd378, [%rd377];
	mul.lo.s64 	%rd244, %rd378, %rd556;
	add.s32 	%r46, %r211, -1;
	mul.wide.u32 	%rd379, %r46, 8;
	add.s64 	%rd380, %rd2, %rd379;
	ld.global.u64 	%rd245, [%rd380];
	or.b64  	%rd381, %rd555, %rd245;
	and.b64  	%rd382, %rd381, -4294967296;
	setp.ne.s64 	%p23, %rd382, 0;
	@%p23 bra 	$L__BB8_106;
	cvt.u32.u64 	%r122, %rd245;
	cvt.u32.u64 	%r123, %rd555;
	div.u32 	%r124, %r123, %r122;
	mul.lo.s32 	%r125, %r124, %r122;
	sub.s32 	%r126, %r123, %r125;
	cvt.u64.u32 	%rd554, %r124;
	cvt.u64.u32 	%rd558, %r126;
	bra.uni 	$L__BB8_107;
$L__BB8_106:
	div.s64 	%rd554, %rd555, %rd245;
	mul.lo.s64 	%rd383, %rd554, %rd245;
	sub.s64 	%rd558, %rd555, %rd383;
$L__BB8_107:
	add.s64 	%rd385, %rd1, %rd379;
	ld.global.u64 	%rd386, [%rd385];
	mad.lo.s64 	%rd387, %rd386, %rd558, %rd244;
	add.s64 	%rd563, %rd563, %rd387;
	add.s32 	%r211, %r211, -2;
$L__BB8_108:
	and.b32  	%r127, %r22, 1;
	setp.eq.b32 	%p24, %r127, 1;
	not.pred 	%p25, %p24;
	@%p25 bra 	$L__BB8_113;
	mul.wide.u32 	%rd388, %r211, 8;
	add.s64 	%rd389, %rd2, %rd388;
	ld.global.u64 	%rd256, [%rd389];
	or.b64  	%rd390, %rd554, %rd256;
	and.b64  	%rd391, %rd390, -4294967296;
	setp.ne.s64 	%p26, %rd391, 0;
	@%p26 bra 	$L__BB8_111;
	cvt.u32.u64 	%r128, %rd256;
	cvt.u32.u64 	%r129, %rd554;
	rem.u32 	%r130, %r129, %r128;
	cvt.u64.u32 	%rd562, %r130;
	bra.uni 	$L__BB8_112;
$L__BB8_111:
	rem.s64 	%rd562, %rd554, %rd256;
$L__BB8_112:
	add.s64 	%rd393, %rd1, %rd388;
	ld.global.u64 	%rd394, [%rd393];
	mad.lo.s64 	%rd563, %rd394, %rd562, %rd563;
$L__BB8_113:
	ld.global.u8 	%rs2, [%rd563];
	st.shared.u8 	[%r5], %rs2;
$L__BB8_114:
	bar.sync 	0;
	setp.lt.u32 	%p48, %r213, 66;
	@%p48 bra 	$L__BB8_118;
$L__BB8_115:
	shr.u32 	%r50, %r213, 1;
	setp.ge.u32 	%p49, %r1, %r50;
	@%p49 bra 	$L__BB8_117;
	ld.shared.s8 	%rs6, [%r5];
	add.s32 	%r202, %r5, %r50;
	ld.shared.s8 	%rs7, [%r202];
	min.s16 	%rs8, %rs6, %rs7;
	st.shared.u8 	[%r5], %rs8;
$L__BB8_117:
	bar.sync 	0;
	setp.gt.u32 	%p50, %r213, 131;
	mov.u32 	%r213, %r50;
	@%p50 bra 	$L__BB8_115;
$L__BB8_118:
	setp.gt.u32 	%p51, %r1, 31;
	@%p51 bra 	$L__BB8_121;
	ld.volatile.shared.s8 	%rs9, [%r5];
	ld.volatile.shared.s8 	%rs10, [%r5+32];
	min.s16 	%rs11, %rs9, %rs10;
	st.volatile.shared.u8 	[%r5], %rs11;
	ld.volatile.shared.s8 	%rs12, [%r5];
	ld.volatile.shared.s8 	%rs13, [%r5+16];
	min.s16 	%rs14, %rs12, %rs13;
	st.volatile.shared.u8 	[%r5], %rs14;
	ld.volatile.shared.s8 	%rs15, [%r5];
	ld.volatile.shared.s8 	%rs16, [%r5+8];
	min.s16 	%rs17, %rs15, %rs16;
	st.volatile.shared.u8 	[%r5], %rs17;
	ld.volatile.shared.s8 	%rs18, [%r5];
	ld.volatile.shared.s8 	%rs19, [%r5+4];
	min.s16 	%rs20, %rs18, %rs19;
	st.volatile.shared.u8 	[%r5], %rs20;
	ld.volatile.shared.s8 	%rs21, [%r5];
	ld.volatile.shared.s8 	%rs22, [%r5+2];
	min.s16 	%rs23, %rs21, %rs22;
	st.volatile.shared.u8 	[%r5], %rs23;
	ld.volatile.shared.s8 	%rs24, [%r5];
	ld.volatile.shared.s8 	%rs25, [%r5+1];
	min.s16 	%rs26, %rs24, %rs25;
	st.volatile.shared.u8 	[%r5], %rs26;
	setp.ne.s32 	%p52, %r1, 0;
	@%p52 bra 	$L__BB8_121;
	ld.param.u64 	%rd478, [contiguous_reduce2_i8_param_0];
	ld.shared.u8 	%rs27, [sdata_i8];
	cvt.u64.u32 	%rd473, %r2;
	mov.u32 	%r203, %ctaid.y;
	cvt.u64.u32 	%rd474, %r203;
	mad.lo.s64 	%rd475, %rd265, %rd474, %rd473;
	cvta.to.global.u64 	%rd476, %rd478;
	add.s64 	%rd477, %rd476, %rd475;
	st.global.u8 	[%rd477], %rs27;
$L__BB8_121:
	ret;

}
	// .globl	contiguous_reduce22_i8
.visible .entry contiguous_reduce22_i8(
	.param .u64 .ptr .align 1 contiguous_reduce22_i8_param_0,
	.param .u64 .ptr .align 1 contiguous_reduce22_i8_param_1,
	.param .u64 contiguous_reduce22_i8_param_2,
	.param .u64 contiguous_reduce22_i8_param_3
)
{
	.reg .pred 	%p<8>;
	.reg .b16 	%rs<28>;
	.reg .b32 	%r<17>;
	.reg .b64 	%rd<23>;

	ld.param.u64 	%rd4, [contiguous_reduce22_i8_param_0];
	ld.param.u64 	%rd7, [contiguous_reduce22_i8_param_1];
	ld.param.u64 	%rd5, [contiguous_reduce22_i8_param_2];
	ld.param.u64 	%rd6, [contiguous_reduce22_i8_param_3];
	cvta.to.global.u64 	%rd1, %rd7;
	mov.u32 	%r1, %tid.x;
	mov.u32 	%r2, %ctaid.x;
	mov.u32 	%r16, %ntid.x;
	mul.lo.s32 	%r8, %r2, %r16;
	shl.b32 	%r9, %r8, 1;
	add.s32 	%r4, %r9, %r1;
	mov.u32 	%r10, sdata_i8;
	add.s32 	%r5, %r10, %r1;
	mov.b16 	%rs1, 127;
	st.shared.u8 	[%r5], %rs1;
	add.s32 	%r11, %r4, %r16;
	cvt.u64.u32 	%rd2, %r11;
	setp.le.u64 	%p1, %rd5, %rd2;
	@%p1 bra 	$L__BB9_2;
	cvt.u64.u32 	%rd11, %r4;
	mov.u32 	%r13, %ctaid.y;
	cvt.u64.u32 	%rd12, %r13;
	mul.lo.s64 	%rd13, %rd5, %rd12;
	add.s64 	%rd14, %rd13, %rd11;
	add.s64 	%rd15, %rd1, %rd14;
	ld.global.s8 	%rs3, [%rd15];
	add.s64 	%rd16, %rd13, %rd2;
	add.s64 	%rd17, %rd1, %rd16;
	ld.global.s8 	%rs4, [%rd17];
	min.s16 	%rs5, %rs3, %rs4;
	st.shared.u8 	[%r5], %rs5;
	bra.uni 	$L__BB9_4;
$L__BB9_2:
	cvt.u64.u32 	%rd3, %r4;
	setp.le.u64 	%p2, %rd5, %rd3;
	@%p2 bra 	$L__BB9_4;
	mov.u32 	%r12, %ctaid.y;
	cvt.u64.u32 	%rd8, %r12;
	mad.lo.s64 	%rd9, %rd5, %rd8, %rd3;
	add.s64 	%rd10, %rd1, %rd9;
	ld.global.u8 	%rs2, [%rd10];
	st.shared.u8 	[%r5], %rs2;
$L__BB9_4:
	bar.sync 	0;
	setp.lt.u32 	%p3, %r16, 66;
	@%p3 bra 	$L__BB9_8;
$L__BB9_5:
	shr.u32 	%r7, %r16, 1;
	setp.ge.u32 	%p4, %r1, %r7;
	@%p4 bra 	$L__BB9_7;
	ld.shared.s8 	%rs6, [%r5];
	add.s32 	%r14, %r5, %r7;
	ld.shared.s8 	%rs7, [%r14];
	min.s16 	%rs8, %rs6, %rs7;
	st.shared.u8 	[%r5], %rs8;
$L__BB9_7:
	bar.sync 	0;
	setp.gt.u32 	%p5, %r16, 131;
	mov.u32 	%r16, %r7;
	@%p5 bra 	$L__BB9_5;
$L__BB9_8:
	setp.gt.u32 	%p6, %r1, 31;
	@%p6 bra 	$L__BB9_11;
	ld.volatile.shared.s8 	%rs9, [%r5];
	ld.volatile.shared.s8 	%rs10, [%r5+32];
	min.s16 	%rs11, %rs9, %rs10;
	st.volatile.shared.u8 	[%r5], %rs11;
	ld.volatile.shared.s8 	%rs12, [%r5];
	ld.volatile.shared.s8 	%rs13, [%r5+16];
	min.s16 	%rs14, %rs12, %rs13;
	st.volatile.shared.u8 	[%r5], %rs14;
	ld.volatile.shared.s8 	%rs15, [%r5];
	ld.volatile.shared.s8 	%rs16, [%r5+8];
	min.s16 	%rs17, %rs15, %rs16;
	st.volatile.shared.u8 	[%r5], %rs17;
	ld.volatile.shared.s8 	%rs18, [%r5];
	ld.volatile.shared.s8 	%rs19, [%r5+4];
	min.s16 	%rs20, %rs18, %rs19;
	st.volatile.shared.u8 	[%r5], %rs20;
	ld.volatile.shared.s8 	%rs21, [%r5];
	ld.volatile.shared.s8 	%rs22, [%r5+2];
	min.s16 	%rs23, %rs21, %rs22;
	st.volatile.shared.u8 	[%r5], %rs23;
	ld.volatile.shared.s8 	%rs24, [%r5];
	ld.volatile.shared.s8 	%rs25, [%r5+1];
	min.s16 	%rs26, %rs24, %rs25;
	st.volatile.shared.u8 	[%r5], %rs26;
	setp.ne.s32 	%p7, %r1, 0;
	@%p7 bra 	$L__BB9_11;
	ld.shared.u8 	%rs27, [sdata_i8];
	cvt.u64.u32 	%rd18, %r2;
	mov.u32 	%r15, %ctaid.y;
	cvt.u64.u32 	%rd19, %r15;
	mad.lo.s64 	%rd20, %rd6, %rd19, %rd18;
	cvta.to.global.u64 	%rd21, %rd4;
	add.s64 	%rd22, %rd21, %rd20;
	st.global.u8 	[%rd22], %rs27;
$L__BB9_11:
	ret;

}
	// .globl	contiguous_reduce3_i8
.visible .entry contiguous_reduce3_i8(
	.param .u64 .ptr .align 1 contiguous_reduce3_i8_param_0,
	.param .u64 .ptr .align 1 contiguous_reduce3_i8_param_1,
	.param .u64 .ptr .align 1 contiguous_reduce3_i8_param_2,
	.param .u64 .ptr .align 1 contiguous_reduce3_i8_param_3,
	.param .u64 contiguous_reduce3_i8_param_4,
	.param .u64 contiguous_reduce3_i8_param_5,
	.param .u64 contiguous_reduce3_i8_param_6
)
{
	.reg .pred 	%p<38>;
	.reg .b16 	%rs<60>;
	.reg .b32 	%r<184>;
	.reg .b64 	%rd<306>;

	ld.param.u64 	%rd144, [contiguous_reduce3_i8_param_0];
	ld.param.u64 	%rd145, [contiguous_reduce3_i8_param_1];
	ld.param.u64 	%rd148, [contiguous_reduce3_i8_param_2];
	ld.param.u64 	%rd149, [contiguous_reduce3_i8_param_3];
	ld.param.u64 	%rd146, [contiguous_reduce3_i8_param_4];
	ld.param.u64 	%rd147, [contiguous_reduce3_i8_param_5];
	ld.param.u64 	%rd150, [contiguous_reduce3_i8_param_6];
	cvta.to.global.u64 	%rd1, %rd149;
	cvta.to.global.u64 	%rd2, %rd148;
	mov.u32 	%r1, %tid.y;
	mov.u32 	%r2, %ntid.x;
	mov.u32 	%r3, %tid.x;
	mad.lo.s32 	%r61, %r1, %r2, %r3;
	mov.u32 	%r62, %ctaid.x;
	mad.lo.s32 	%r63, %r62, %r2, %r3;
	mov.u32 	%r4, %ctaid.y;
	mov.u32 	%r5, %ntid.y;
	mad.lo.s32 	%r64, %r4, %r5, %r1;
	mov.u32 	%r65, sdata_i8;
	add.s32 	%r7, %r65, %r61;
	mov.b16 	%rs16, 127;
	st.shared.u8 	[%r7], %rs16;
	cvt.u64.u32 	%rd3, %r63;
	setp.le.u64 	%p1, %rd147, %rd3;
	cvt.u64.u32 	%rd152, %r64;
	setp.le.u64 	%p2, %rd150, %rd152;
	or.pred  	%p3, %p1, %p2;
	@%p3 bra 	$L__BB10_76;
	cvt.u32.u64 	%r66, %rd3;
	cvt.u32.u64 	%r67, %rd147;
	mad.lo.s32 	%r175, %r64, %r67, %r66;
	cvt.u32.u64 	%r9, %rd146;
	add.s32 	%r174, %r9, -1;
	setp.lt.s32 	%p4, %r174, 0;
	mov.b64 	%rd305, 0;
	@%p4 bra 	$L__BB10_59;
	setp.lt.u32 	%p5, %r174, 7;
	mov.b64 	%rd305, 0;
	@%p5 bra 	$L__BB10_30;
	add.s32 	%r170, %r9, -4;
	and.b32  	%r68, %r9, -8;
	neg.s32 	%r169, %r68;
	mov.b64 	%rd305, 0;
$L__BB10_4:
	.pragma "nounroll";
	add.s32 	%r16, %r170, 3;
	cvt.u64.u32 	%rd5, %r175;
	mul.wide.u32 	%rd157, %r16, 8;
	add.s64 	%rd158, %rd2, %rd157;
	ld.global.u64 	%rd6, [%rd158];
	and.b64  	%rd159, %rd6, -4294967296;
	setp.ne.s64 	%p6, %rd159, 0;
	@%p6 bra 	$L__BB10_6;
	cvt.u32.u64 	%r69, %rd6;
	cvt.u32.u64 	%r70, %rd5;
	div.u32 	%r71, %r70, %r69;
	mul.lo.s32 	%r72, %r71, %r69;
	sub.s32 	%r73, %r70, %r72;
	cvt.u64.u32 	%rd270, %r71;
	cvt.u64.u32 	%rd271, %r73;
	bra.uni 	$L__BB10_7;
$L__BB10_6:
	div.s64 	%rd270, %rd5, %rd6;
	mul.lo.s64 	%rd160, %rd270, %rd6;
	sub.s64 	%rd271, %rd5, %rd160;
$L__BB10_7:
	mul.wide.u32 	%rd161, %r16, 8;
	add.s64 	%rd162, %rd1, %rd161;
	ld.global.u64 	%rd163, [%rd162];
	mad.lo.s64 	%rd13, %rd163, %rd271, %rd305;
	add.s32 	%r17, %r170, 2;
	and.b64  	%rd14, %rd270, 4294967295;
	mul.wide.u32 	%rd164, %r17, 8;
	add.s64 	%rd165, %rd2, %rd164;
	ld.global.u64 	%rd15, [%rd165];
	and.b64  	%rd166, %rd15, -4294967296;
	setp.ne.s64 	%p7, %rd166, 0;
	@%p7 bra 	$L__BB10_9;
	cvt.u32.u64 	%r74, %rd15;
	cvt.u32.u64 	%r75, %rd14;
	div.u32 	%r76, %r75, %r74;
	mul.lo.s32 	%r77, %r76, %r74;
	sub.s32 	%r78, %r75, %r77;
	cvt.u64.u32 	%rd272, %r76;
	cvt.u64.u32 	%rd273, %r78;
	bra.uni 	$L__BB10_10;
$L__BB10_9:
	div.s64 	%rd272, %rd14, %rd15;
	mul.lo.s64 	%rd167, %rd272, %rd15;
	sub.s64 	%rd273, %rd14, %rd167;
$L__BB10_10:
	mul.wide.u32 	%rd168, %r17, 8;
	add.s64 	%rd169, %rd1, %rd168;
	ld.global.u64 	%rd170, [%rd169];
	mad.lo.s64 	%rd22, %rd170, %rd273, %rd13;
	add.s32 	%r18, %r170, 1;
	and.b64  	%rd23, %rd272, 4294967295;
	mul.wide.u32 	%rd171, %r18, 8;
	add.s64 	%rd172, %rd2, %rd171;
	ld.global.u64 	%rd24, [%rd172];
	and.b64  	%rd173, %rd24, -4294967296;
	setp.ne.s64 	%p8, %rd173, 0;
	@%p8 bra 	$L__BB10_12;
	cvt.u32.u64 	%r79, %rd24;
	cvt.u32.u64 	%r80, %rd23;
	div.u32 	%r81, %r80, %r79;
	mul.lo.s32 	%r82, %r81, %r79;
	sub.s32 	%r83, %r80, %r82;
	cvt.u64.u32 	%rd274, %r81;
	cvt.u64.u32 	%rd275, %r83;
	bra.uni 	$L__BB10_13;
$L__BB10_12:
	div.s64 	%rd274, %rd23, %rd24;
	mul.lo.s64 	%rd174, %rd274, %rd24;
	sub.s64 	%rd275, %rd23, %rd174;
$L__BB10_13:
	mul.wide.u32 	%rd175, %r18, 8;
	add.s64 	%rd176, %rd1, %rd175;
	ld.global.u64 	%rd177, [%rd176];
	mad.lo.s64 	%rd31, %rd177, %rd275, %rd22;
	and.b64  	%rd32, %rd274, 4294967295;
	mul.wide.u32 	%rd178, %r170, 8;
	add.s64 	%rd179, %rd2, %rd178;
	ld.global.u64 	%rd33, [%rd179];
	and.b64  	%rd180, %rd33, -4294967296;
	setp.ne.s64 	%p9, %rd180, 0;
	@%p9 bra 	$L__BB10_15;
	cvt.u32.u64 	%r84, %rd33;
	cvt.u32.u64 	%r85, %rd32;
	div.u32 	%r86, %r85, %r84;
	mul.lo.s32 	%r87, %r86, %r84;
	sub.s32 	%r88, %r85, %r87;
	cvt.u64.u32 	%rd276, %r86;
	cvt.u64.u32 	%rd277, %r88;
	bra.uni 	$L__BB10_16;
$L__BB10_15:
	div.s64 	%rd276, %rd32, %rd33;
	mul.lo.s64 	%rd181, %rd276, %rd33;
	sub.s64 	%rd277, %rd32, %rd181;
$L__BB10_16:
	mul.wide.u32 	%rd182, %r170, 8;
	add.s64 	%rd183, %rd1, %rd182;
	ld.global.u64 	%rd184, [%rd183];
	mad.lo.s64 	%rd40, %rd184, %rd277, %rd31;
	add.s32 	%r19, %r170, -1;
	and.b64  	%rd41, %rd276, 4294967295;
	mul.wide.u32 	%rd185, %r19, 8;
	add.s64 	%rd186, %rd2, %rd185;
	ld.global.u64 	%rd42, [%rd186];
	and.b64  	%rd187, %rd42, -4294967296;
	setp.ne.s64 	%p10, %rd187, 0;
	@%p10 bra 	$L__BB10_18;
	cvt.u32.u64 	%r89, %rd42;
	cvt.u32.u64 	%r90, %rd41;
	div.u32 	%r91, %r90, %r89;
	mul.lo.s32 	%r92, %r91, %r89;
	sub.s32 	%r93, %r90, %r92;
	cvt.u64.u32 	%rd278, %r91;
	cvt.u64.u32 	%rd279, %r93;
	bra.uni 	$L__BB10_19;
$L__BB10_18:
	div.s64 	%rd278, %rd41, %rd42;
	mul.lo.s64 	%rd188, %rd278, %rd42;
	sub.s64 	%rd279, %rd41, %rd188;
$L__BB10_19:
	mul.wide.u32 	%rd189, %r19, 8;
	add.s64 	%rd190, %rd1, %rd189;
	ld.global.u64 	%rd191, [%rd190];
	mad.lo.s64 	%rd49, %rd191, %rd279, %rd40;
	add.s32 	%r20, %r170, -2;
	and.b64  	%rd50, %rd278, 4294967295;
	mul.wide.u32 	%rd192, %r20, 8;
	add.s64 	%rd193, %rd2, %rd192;
	ld.global.u64 	%rd51, [%rd193];
	and.b64  	%rd194, %rd51, -4294967296;
	setp.ne.s64 	%p11, %rd194, 0;
	@%p11 bra 	$L__BB10_21;
	cvt.u32.u64 	%r94, %rd51;
	cvt.u32.u64 	%r95, %rd50;
	div.u32 	%r96, %r95, %r94;
	mul.lo.s32 	%r97, %r96, %r94;
	sub.s32 	%r98, %r95, %r97;
	cvt.u64.u32 	%rd280, %r96;
	cvt.u64.u32 	%rd281, %r98;
	bra.uni 	$L__BB10_22;
$L__BB10_21:
	div.s64 	%rd280, %rd50, %rd51;
	mul.lo.s64 	%rd195, %rd280, %rd51;
	sub.s64 	%rd281, %rd50, %rd195;
$L__BB10_22:
	mul.wide.u32 	%rd196, %r20, 8;
	add.s64 	%rd197, %rd1, %rd196;
	ld.global.u64 	%rd198, [%rd197];
	mad.lo.s64 	%rd58, %rd198, %rd281, %rd49;
	add.s32 	%r21, %r170, -3;
	and.b64  	%rd59, %rd280, 4294967295;
	mul.wide.u32 	%rd199, %r21, 8;
	add.s64 	%rd200, %rd2, %rd199;
	ld.global.u64 	%rd60, [%rd200];
	and.b64  	%rd201, %rd60, -4294967296;
	setp.ne.s64 	%p12, %rd201, 0;
	@%p12 bra 	$L__BB10_24;
	cvt.u32.u64 	%r99, %rd60;
	cvt.u32.u64 	%r100, %rd59;
	div.u32 	%r101, %r100, %r99;
	mul.lo.s32 	%r102, %r101, %r99;
	sub.s32 	%r103, %r100, %r102;
	cvt.u64.u32 	%rd282, %r101;
	cvt.u64.u32 	%rd283, %r103;
	bra.uni 	$L__BB10_25;
$L__BB10_24:
	div.s64 	%rd282, %rd59, %rd60;
	mul.lo.s64 	%rd202, %rd282, %rd60;
	sub.s64 	%rd283, %rd59, %rd202;
$L__BB10_25:
	mul.wide.u32 	%rd203, %r21, 8;
	add.s64 	%rd204, %rd1, %rd203;
	ld.global.u64 	%rd205, [%rd204];
	mad.lo.s64 	%rd67, %rd205, %rd283, %rd58;
	and.b64  	%rd68, %rd282, 4294967295;
	add.s32 	%r104, %r170, -4;
	mul.wide.u32 	%rd206, %r104, 8;
	add.s64 	%rd207, %rd2, %rd206;
	ld.global.u64 	%rd69, [%rd207];
	and.b64  	%rd208, %rd69, -4294967296;
	setp.ne.s64 	%p13, %rd208, 0;
	@%p13 bra 	$L__BB10_27;
	cvt.u32.u64 	%r105, %rd69;
	cvt.u32.u64 	%r106, %rd68;
	div.u32 	%r107, %r106, %r105;
	mul.lo.s32 	%r108, %r107, %r105;
	sub.s32 	%r109, %r106, %r108;
	cvt.u64.u32 	%rd284, %r107;
	cvt.u64.u32 	%rd285, %r109;
	bra.uni 	$L__BB10_28;
$L__BB10_27:
	div.s64 	%rd284, %rd68, %rd69;
	mul.lo.s64 	%rd209, %rd284, %rd69;
	sub.s64 	%rd285, %rd68, %rd209;
$L__BB10_28:
	mul.wide.u32 	%rd210, %r104, 8;
	add.s64 	%rd211, %rd1, %rd210;
	ld.global.u64 	%rd212, [%rd211];
	mad.lo.s64 	%rd305, %rd212, %rd285, %rd67;
	cvt.u32.u64 	%r175, %rd284;
	add.s32 	%r170, %r170, -8;
	add.s32 	%r169, %r169, 8;
	setp.ne.s32 	%p14, %r169, 0;
	@%p14 bra 	$L__BB10_4;
	add.s32 	%r174, %r170, 3;
$L__BB10_30:
	and.b32  	%r28, %r9, 7;
	setp.eq.s32 	%p15, %r28, 0;
	@%p15 bra 	$L__BB10_59;
	and.b32  	%r29, %r9, 3;
	setp.lt.u32 	%p16, %r28, 4;
	@%p16 bra 	$L__BB10_45;
	cvt.u64.u32 	%rd79, %r175;
	mul.wide.u32 	%rd214, %r174, 8;
	add.s64 	%rd215, %rd2, %rd214;
	ld.global.u64 	%rd80, [%rd215];
	and.b64  	%rd216, %rd80, -4294967296;
	setp.ne.s64 	%p17, %rd216, 0;
	@%p17 bra 	$L__BB10_34;
	cvt.u32.u64 	%r111, %rd80;
	cvt.u32.u64 	%r112, %rd79;
	div.u32 	%r113, %r112, %r111;
	mul.lo.s32 	%r114, %r113, %r111;
	sub.s32 	%r115, %r112, %r114;
	cvt.u64.u32 	%rd288, %r113;
	cvt.u64.u32 	%rd289, %r115;
	bra.uni 	$L__BB10_35;
$L__BB10_34:
	div.s64 	%rd288, %rd79, %rd80;
	mul.lo.s64 	%rd217, %rd288, %rd80;
	sub.s64 	%rd289, %rd79, %rd217;
$L__BB10_35:
	mul.wide.u32 	%rd218, %r174, 8;
	add.s64 	%rd219, %rd1, %rd218;
	ld.global.u64 	%rd220, [%rd219];
	mad.lo.s64 	%rd87, %rd220, %rd289, %rd305;
	add.s32 	%r30, %r174, -1;
	and.b64  	%rd88, %rd288, 4294967295;
	mul.wide.u32 	%rd221, %r30, 8;
	add.s64 	%rd222, %rd2, %rd221;
	ld.global.u64 	%rd89, [%rd222];
	and.b64  	%rd223, %rd89, -4294967296;
	setp.ne.s64 	%p18, %rd223, 0;
	@%p18 bra 	$L__BB10_37;
	cvt.u32.u64 	%r116, %rd89;
	cvt.u32.u64 	%r117, %rd88;
	div.u32 	%r118, %r117, %r116;
	mul.lo.s32 	%r119, %r118, %r116;
	sub.s32 	%r120, %r117, %r119;
	cvt.u64.u32 	%rd290, %r118;
	cvt.u64.u32 	%rd291, %r120;
	bra.uni 	$L__BB10_38;
$L__BB10_37:
	div.s64 	%rd290, %rd88, %rd89;
	mul.lo.s64 	%rd224, %rd290, %rd89;
	sub.s64 	%rd291, %rd88, %rd224;
$L__BB10_38:
	mul.wide.u32 	%rd225, %r30, 8;
	add.s64 	%rd226, %rd1, %rd225;
	ld.global.u64 	%rd227, [%rd226];
	mad.lo.s64 	%rd96, %rd227, %rd291, %rd87;
	add.s32 	%r31, %r174, -2;
	and.b64  	%rd97, %rd290, 4294967295;
	mul.wide.u32 	%rd228, %r31, 8;
	add.s64 	%rd229, %rd2, %rd228;
	ld.global.u64 	%rd98, [%rd229];
	and.b64  	%rd230, %rd98, -4294967296;
	setp.ne.s64 	%p19, %rd230, 0;
	@%p19 bra 	$L__BB10_40;
	cvt.u32.u64 	%r121, %rd98;
	cvt.u32.u64 	%r122, %rd97;
	div.u32 	%r123, %r122, %r121;
	mul.lo.s32 	%r124, %r123, %r121;
	sub.s32 	%r125, %r122, %r124;
	cvt.u64.u32 	%rd292, %r123;
	cvt.u64.u32 	%rd293, %r125;
	bra.uni 	$L__BB10_41;
$L__BB10_40:
	div.s64 	%rd292, %rd97, %rd98;
	mul.lo.s64 	%rd231, %rd292, %rd98;
	sub.s64 	%rd293, %rd97, %rd231;
$L__BB10_41:
	mul.wide.u32 	%rd232, %r31, 8;
	add.s64 	%rd233, %rd1, %rd232;
	ld.global.u64 	%rd234, [%rd233];
	mad.lo.s64 	%rd105, %rd234, %rd293, %rd96;
	add.s32 	%r32, %r174, -3;
	and.b64  	%rd106, %rd292, 4294967295;
	mul.wide.u32 	%rd235, %r32, 8;
	add.s64 	%rd236, %rd2, %rd235;
	ld.global.u64 	%rd107, [%rd236];
	and.b64  	%rd237, %rd107, -4294967296;
	setp.ne.s64 	%p20, %rd237, 0;
	@%p20 bra 	$L__BB10_43;
	cvt.u32.u64 	%r126, %rd107;
	cvt.u32.u64 	%r127, %rd106;
	div.u32 	%r128, %r127, %r126;
	mul.lo.s32 	%r129, %r128, %r126;
	sub.s32 	%r130, %r127, %r129;
	cvt.u64.u32 	%rd294, %r128;
	cvt.u64.u32 	%rd295, %r130;
	bra.uni 	$L__BB10_44;
$L__BB10_43:
	div.s64 	%rd294, %rd106, %rd107;
	mul.lo.s64 	%rd238, %rd294, %rd107;
	sub.s64 	%rd295, %rd106, %rd238;
$L__BB10_44:
	mul.wide.u32 	%rd239, %r32, 8;
	add.s64 	%rd240, %rd1, %rd239;
	ld.global.u64 	%rd241, [%rd240];
	mad.lo.s64 	%rd305, %rd241, %rd295, %rd105;
	cvt.u32.u64 	%r175, %rd294;
	add.s32 	%r174, %r174, -4;
$L__BB10_45:
	setp.eq.s32 	%p21, %r29, 0;
	@%p21 bra 	$L__BB10_59;
	setp.eq.s32 	%p22, %r29, 1;
	@%p22 bra 	$L__BB10_54;
	cvt.u64.u32 	%rd117, %r175;
	mul.wide.u32 	%rd243, %r174, 8;
	add.s64 	%rd244, %rd2, %rd243;
	ld.global.u64 	%rd118, [%rd244];
	and.b64  	%rd245, %rd118, -4294967296;
	setp.ne.s64 	%p23, %rd245, 0;
	@%p23 bra 	$L__BB10_49;
	cvt.u32.u64 	%r131, %rd118;
	cvt.u32.u64 	%r132, %rd117;
	div.u32 	%r133, %r132, %r131;
	mul.lo.s32 	%r134, %r133, %r131;
	sub.s32 	%r135, %r132, %r134;
	cvt.u64.u32 	%rd298, %r133;
	cvt.u64.u32 	%rd299, %r135;
	bra.uni 	$L__BB10_50;
$L__BB10_49:
	div.s64 	%rd298, %rd117, %rd118;
	mul.lo.s64 	%rd246, %rd298, %rd118;
	sub.s64 	%rd299, %rd117, %rd246;
$L__BB10_50:
	add.s64 	%rd248, %rd1, %rd243;
	ld.global.u64 	%rd249, [%rd248];
	mad.lo.s64 	%rd125, %rd249, %rd299, %rd305;
	add.s32 	%r37, %r174, -1;
	and.b64  	%rd126, %rd298, 4294967295;
	mul.wide.u32 	%rd250, %r37, 8;
	add.s64 	%rd251, %rd2, %rd250;
	ld.global.u64 	%rd127, [%rd251];
	and.b64  	%rd252, %rd127, -4294967296;
	setp.ne.s64 	%p24, %rd252, 0;
	@%p24 bra 	$L__BB10_52;
	cvt.u32.u64 	%r136, %rd127;
	cvt.u32.u64 	%r137, %rd126;
	div.u32 	%r138, %r137, %r136;
	mul.lo.s32 	%r139, %r138, %r136;
	sub.s32 	%r140, %r137, %r139;
	cvt.u64.u32 	%rd300, %r138;
	cvt.u64.u32 	%rd301, %r140;
	bra.uni 	$L__BB10_53;
$L__BB10_52:
	div.s64 	%rd300, %rd126, %rd127;
	mul.lo.s64 	%rd253, %rd300, %rd127;
	sub.s64 	%rd301, %rd126, %rd253;
$L__BB10_53:
	add.s64 	%rd255, %rd1, %rd250;
	ld.global.u64 	%rd256, [%rd255];
	mad.lo.s64 	%rd305, %rd256, %rd301, %rd125;
	cvt.u32.u64 	%r175, %rd300;
	add.s32 	%r174, %r174, -2;
$L__BB10_54:
	and.b32  	%r141, %r9, 1;
	setp.eq.b32 	%p25, %r141, 1;
	not.pred 	%p26, %p25;
	@%p26 bra 	$L__BB10_59;
	cvt.u64.u32 	%rd137, %r175;
	mul.wide.u32 	%rd257, %r174, 8;
	add.s64 	%rd258, %rd2, %rd257;
	ld.global.u64 	%rd138, [%rd258];
	and.b64  	%rd259, %rd138, -4294967296;
	setp.ne.s64 	%p27, %rd259, 0;
	@%p27 bra 	$L__BB10_57;
	cvt.u32.u64 	%r142, %rd138;
	cvt.u32.u64 	%r143, %rd137;
	rem.u32 	%r144, %r143, %r142;
	cvt.u64.u32 	%rd304, %r144;
	bra.uni 	$L__BB10_58;
$L__BB10_57:
	rem.s64 	%rd304, %rd137, %rd138;
$L__BB10_58:
	add.s64 	%rd261, %rd1, %rd257;
	ld.global.u64 	%rd262, [%rd261];
	mad.lo.s64 	%rd305, %rd262, %rd304, %rd305;
$L__BB10_59:
	cvta.to.global.u64 	%rd263, %rd145;
	add.s64 	%rd264, %rd263, %rd305;
	ld.global.u8 	%rs17, [%rd264];
	st.shared.u8 	[%r7], %rs17;
	bar.sync 	0;
	setp.ne.s32 	%p28, %r1, 0;
	@%p28 bra 	$L__BB10_76;
	setp.gt.u32 	%p29, %r5, 1;
	@%p29 bra 	$L__BB10_62;
	mov.u32 	%r145, sdata_i8;
	add.s32 	%r146, %r145, %r3;
	ld.shared.u8 	%rs58, [%r146];
	bra.uni 	$L__BB10_75;
$L__BB10_62:
	mov.u32 	%r148, sdata_i8;
	add.s32 	%r42, %r148, %r3;
	ld.shared.u8 	%rs58, [%r42];
	add.s32 	%r43, %r5, -1;
	add.s32 	%r149, %r5, -2;
	and.b32  	%r44, %r43, 7;
	setp.lt.u32 	%p30, %r149, 7;
	mov.b32 	%r182, 1;
	@%p30 bra 	$L__BB10_66;
	and.b32  	%r151, %r43, -8;
	neg.s32 	%r180, %r151;
	add.s32 	%r152, %r3, %r2;
	add.s32 	%r178, %r148, %r152;
	shl.b32 	%r47, %r2, 3;
	mov.b32 	%r179, 0;
$L__BB10_64:
	.pragma "nounroll";
	ld.shared.s8 	%rs19, [%r178];
	cvt.s16.s8 	%rs20, %rs58;
	min.s16 	%rs21, %rs20, %rs19;
	add.s32 	%r154, %r178, %r2;
	ld.shared.s8 	%rs22, [%r154];
	min.s16 	%rs23, %rs21, %rs22;
	add.s32 	%r155, %r154, %r2;
	ld.shared.s8 	%rs24, [%r155];
	min.s16 	%rs25, %rs23, %rs24;
	add.s32 	%r156, %r155, %r2;
	ld.shared.s8 	%rs26, [%r156];
	min.s16 	%rs27, %rs25, %rs26;
	add.s32 	%r157, %r156, %r2;
	ld.shared.s8 	%rs28, [%r157];
	min.s16 	%rs29, %rs27, %rs28;
	add.s32 	%r158, %r157, %r2;
	ld.shared.s8 	%rs30, [%r158];
	min.s16 	%rs31, %rs29, %rs30;
	add.s32 	%r159, %r158, %r2;
	ld.shared.s8 	%rs32, [%r159];
	min.s16 	%rs33, %rs31, %rs32;
	add.s32 	%r160, %r159, %r2;
	ld.shared.s8 	%rs34, [%r160];
	min.s16 	%rs58, %rs33, %rs34;
	add.s32 	%r180, %r180, 8;
	add.s32 	%r179, %r179, 8;
	add.s32 	%r178, %r178, %r47;
	setp.ne.s32 	%p31, %r180, 0;
	@%p31 bra 	$L__BB10_64;
	add.s32 	%r182, %r179, 1;
$L__BB10_66:
	setp.eq.s32 	%p32, %r44, 0;
	@%p32 bra 	$L__BB10_74;
	and.b32  	%r56, %r43, 3;
	setp.lt.u32 	%p33, %r44, 4;
	@%p33 bra 	$L__BB10_69;
	mad.lo.s32 	%r161, %r182, %r2, %r42;
	ld.shared.s8 	%rs36, [%r161];
	cvt.s16.s8 	%rs37, %rs58;
	min.s16 	%rs38, %rs37, %rs36;
	add.s32 	%r162, %r161, %r2;
	ld.shared.s8 	%rs39, [%r162];
	min.s16 	%rs40, %rs38, %rs39;
	add.s32 	%r163, %r162, %r2;
	ld.shared.s8 	%rs41, [%r163];
	min.s16 	%rs42, %rs40, %rs41;
	add.s32 	%r164, %r163, %r2;
	ld.shared.s8 	%rs43, [%r164];
	min.s16 	%rs58, %rs42, %rs43;
	add.s32 	%r182, %r182, 4;
$L__BB10_69:
	setp.eq.s32 	%p34, %r56, 0;
	@%p34 bra 	$L__BB10_74;
	setp.eq.s32 	%p35, %r56, 1;
	@%p35 bra 	$L__BB10_72;
	mad.lo.s32 	%r165, %r182, %r2, %r42;
	ld.shared.s8 	%rs45, [%r165];
	cvt.s16.s8 	%rs46, %rs58;
	min.s16 	%rs47, %rs46, %rs45;
	add.s32 	%r166, %r165, %r2;
	ld.shared.s8 	%rs48, [%r166];
	min.s16 	%rs58, %rs47, %rs48;
	add.s32 	%r182, %r182, 2;
$L__BB10_72:
	and.b32  	%r167, %r43, 1;
	setp.eq.b32 	%p36, %r167, 1;
	not.pred 	%p37, %p36;
	@%p37 bra 	$L__BB10_74;
	mad.lo.s32 	%r168, %r182, %r2, %r42;
	ld.shared.s8 	%rs49, [%r168];
	cvt.s16.s8 	%rs50, %rs58;
	min.s16 	%rs58, %rs50, %rs49;
$L__BB10_74:
	st.shared.u8 	[%r42], %rs58;
$L__BB10_75:
	cvt.u64.u32 	%rd265, %r4;
	mad.lo.s64 	%rd266, %rd147, %rd265, %rd3;
	cvta.to.global.u64 	%rd267, %rd144;
	add.s64 	%rd268, %rd267, %rd266;
	st.global.u8 	[%rd268], %rs58;
$L__BB10_76:
	ret;

}
	// .globl	contiguous_reduce33_i8
.visible .entry contiguous_reduce33_i8(
	.param .u64 .ptr .align 1 contiguous_reduce33_i8_param_0,
	.param .u64 .ptr .align 1 contiguous_reduce33_i8_param_1,
	.param .u64 contiguous_reduce33_i8_param_2,
	.param .u64 contiguous_reduce33_i8_param_3,
	.param .u64 contiguous_reduce33_i8_param_4
)
{
	.reg .pred 	%p<14>;
	.reg .b16 	%rs<60>;
	.reg .b32 	%r<65>;
	.reg .b64 	%rd<15>;

	ld.param.u64 	%rd2, [contiguous_reduce33_i8_param_0];
	ld.param.u64 	%rd3, [contiguous_reduce33_i8_param_1];
	ld.param.u64 	%rd4, [contiguous_reduce33_i8_param_3];
	ld.param.u64 	%rd5, [contiguous_reduce33_i8_param_4];
	mov.u32 	%r1, %tid.y;
	mov.u32 	%r2, %ntid.x;
	mov.u32 	%r3, %tid.x;
	mad.lo.s32 	%r27, %r1, %r2, %r3;
	mov.u32 	%r28, %ctaid.x;
	mad.lo.s32 	%r29, %r28, %r2, %r3;
	mov.u32 	%r4, %ctaid.y;
	mov.u32 	%r5, %ntid.y;
	mad.lo.s32 	%r30, %r4, %r5, %r1;
	mov.u32 	%r31, sdata_i8;
	add.s32 	%r7, %r31, %r27;
	mov.b16 	%rs16, 127;
	st.shared.u8 	[%r7], %rs16;
	cvt.u64.u32 	%rd1, %r29;
	setp.le.u64 	%p1, %rd4, %rd1;
	cvt.u64.u32 	%rd7, %r30;
	setp.le.u64 	%p2, %rd5, %rd7;
	or.pred  	%p3, %p1, %p2;
	@%p3 bra 	$L__BB11_18;
	cvt.u32.u64 	%r32, %rd1;
	cvta.to.global.u64 	%rd8, %rd3;
	cvt.u32.u64 	%r33, %rd4;
	mad.lo.s32 	%r34, %r30, %r33, %r32;
	cvt.u64.u32 	%rd9, %r34;
	add.s64 	%rd10, %rd8, %rd9;
	ld.global.u8 	%rs17, [%rd10];
	st.shared.u8 	[%r7], %rs17;
	bar.sync 	0;
	setp.ne.s32 	%p4, %r1, 0;
	@%p4 bra 	$L__BB11_18;
	setp.gt.u32 	%p5, %r5, 1;
	@%p5 bra 	$L__BB11_4;
	add.s32 	%r36, %r31, %r3;
	ld.shared.u8 	%rs58, [%r36];
	bra.uni 	$L__BB11_17;
$L__BB11_4:
	add.s32 	%r8, %r31, %r3;
	ld.shared.u8 	%rs58, [%r8];
	add.s32 	%r9, %r5, -1;
	add.s32 	%r39, %r5, -2;
	and.b32  	%r10, %r9, 7;
	setp.lt.u32 	%p6, %r39, 7;
	mov.b32 	%r63, 1;
	@%p6 bra 	$L__BB11_8;
	and.b32  	%r41, %r9, -8;
	neg.s32 	%r61, %r41;
	add.s32 	%r42, %r3, %r2;
	add.s32 	%r59, %r31, %r42;
	shl.b32 	%r13, %r2, 3;
	mov.b32 	%r60, 0;
$L__BB11_6:
	.pragma "nounroll";
	ld.shared.s8 	%rs19, [%r59];
	cvt.s16.s8 	%rs20, %rs58;
	min.s16 	%rs21, %rs20, %rs19;
	add.s32 	%r44, %r59, %r2;
	ld.shared.s8 	%rs22, [%r44];
	min.s16 	%rs23, %rs21, %rs22;
	add.s32 	%r45, %r44, %r2;
	ld.shared.s8 	%rs24, [%r45];
	min.s16 	%rs25, %rs23, %rs24;
	add.s32 	%r46, %r45, %r2;
	ld.shared.s8 	%rs26, [%r46];
	min.s16 	%rs27, %rs25, %rs26;
	add.s32 	%r47, %r46, %r2;
	ld.shared.s8 	%rs28, [%r47];
	min.s16 	%rs29, %rs27, %rs28;
	add.s32 	%r48, %r47, %r2;
	ld.shared.s8 	%rs30, [%r48];
	min.s16 	%rs31, %rs29, %rs30;
	add.s32 	%r49, %r48, %r2;
	ld.shared.s8 	%rs32, [%r49];
	min.s16 	%rs33, %rs31, %rs32;
	add.s32 	%r50, %r49, %r2;
	ld.shared.s8 	%rs34, [%r50];
	min.s16 	%rs58, %rs33, %rs34;
	add.s32 	%r61, %r61, 8;
	add.s32 	%r60, %r60, 8;
	add.s32 	%r59, %r59, %r13;
	setp.ne.s32 	%p7, %r61, 0;
	@%p7 bra 	$L__BB11_6;
	add.s32 	%r63, %r60, 1;
$L__BB11_8:
	setp.eq.s32 	%p8, %r10, 0;
	@%p8 bra 	$L__BB11_16;
	and.b32  	%r22, %r9, 3;
	setp.lt.u32 	%p9, %r10, 4;
	@%p9 bra 	$L__BB11_11;
	mad.lo.s32 	%r51, %r63, %r2, %r8;
	ld.shared.s8 	%rs36, [%r51];
	cvt.s16.s8 	%rs37, %rs58;
	min.s16 	%rs38, %rs37, %rs36;
	add.s32 	%r52, %r51, %r2;
	ld.shared.s8 	%rs39, [%r52];
	min.s16 	%rs40, %rs38, %rs39;
	add.s32 	%r53, %r52, %r2;
	ld.shared.s8 	%rs41, [%r53];
	min.s16 	%rs42, %rs40, %rs41;
	add.s32 	%r54, %r53, %r2;
	ld.shared.s8 	%rs43, [%r54];
	min.s16 	%rs58, %rs42, %rs43;
	add.s32 	%r63, %r63, 4;
$L__BB11_11:
	setp.eq.s32 	%p10, %r22, 0;
	@%p10 bra 	$L__BB11_16;
	setp.eq.s32 	%p11, %r22, 1;
	@%p11 bra 	$L__BB11_14;
	mad.lo.s32 	%r55, %r63, %r2, %r8;
	ld.shared.s8 	%rs45, [%r55];
	cvt.s16.s8 	%rs46, %rs58;
	min.s16 	%rs47, %rs46, %rs45;
	add.s32 	%r56, %r55, %r2;
	ld.shared.s8 	%rs48, [%r56];
	min.s16 	%rs58, %rs47, %rs48;
	add.s32 	%r63, %r63, 2;
$L__BB11_14:
	and.b32  	%r57, %r9, 1;
	setp.eq.b32 	%p12, %r57, 1;
	not.pred 	%p13, %p12;
	@%p13 bra 	$L__BB11_16;
	mad.lo.s32 	%r58, %r63, %r2, %r8;
	ld.shared.s8 	%rs49, [%r58];
	cvt.s16.s8 	%rs50, %rs58;
	min.s16 	%rs58, %rs50, %rs49;
$L__BB11_16:
	st.shared.u8 	[%r8], %rs58;
$L__BB11_17:
	cvt.u64.u32 	%rd11, %r4;
	mad.lo.s64 	%rd12, %rd4, %rd11, %rd1;
	cvta.to.global.u64 	%rd13, %rd2;
	add.s64 	%rd14, %rd13, %rd12;
	st.global.u8 	[%rd14], %rs58;
$L__BB11_18:
	ret;

}
	// .globl	contiguous_reduce_i16
.visible .entry contiguous_reduce_i16(
	.param .u64 .ptr .align 1 contiguous_reduce_i16_param_0,
	.param .u64 .ptr .align 1 contiguous_reduce_i16_param_1,
	.param .u64 contiguous_reduce_i16_param_2
)
{
	.reg .pred 	%p<8>;
	.reg .b16 	%rs<28>;
	.reg .b32 	%r<16>;
	.reg .b64 	%rd<16>;

	ld.param.u64 	%rd4, [contiguous_reduce_i16_param_0];
	ld.param.u64 	%rd6, [contiguous_reduce_i16_param_1];
	ld.param.u64 	%rd5, [contiguous_reduce_i16_param_2];
	cvta.to.global.u64 	%rd1, %rd6;
	mov.u32 	%r1, %tid.x;
	mov.u32 	%r2, %ctaid.x;
	mov.u32 	%r15, %ntid.x;
	mul.lo.s32 	%r8, %r2, %r15;
	shl.b32 	%r9, %r8, 1;
	add.s32 	%r4, %r9, %r1;
	shl.b32 	%r10, %r1, 1;
	mov.u32 	%r11, sdata_i16;
	add.s32 	%r5, %r11, %r10;
	mov.b16 	%rs1, 32767;
	st.shared.u16 	[%r5], %rs1;
	add.s32 	%r12, %r4, %r15;
	cvt.u64.u32 	%rd2, %r12;
	setp.le.u64 	%p1, %rd5, %rd2;
	@%p1 bra 	$L__BB12_2;
	mul.wide.u32 	%rd9, %r4, 2;
	add.s64 	%rd10, %rd1, %rd9;
	ld.global.u16 	%rs3, [%rd10];
	shl.b64 	%rd11, %rd2, 1;
	add.s64 	%rd12, %rd1, %rd11;
	ld.global.u16 	%rs4, [%rd12];
	min.s16 	%rs5, %rs3, %rs4;
	st.shared.u16 	[%r5], %rs5;
	bra.uni 	$L__BB12_4;
$L__BB12_2:
	cvt.u64.u32 	%rd3, %r4;
	setp.le.u64 	%p2, %rd5, %rd3;
	@%p2 bra 	$L__BB12_4;
	shl.b64 	%rd7, %rd3, 1;
	add.s64 	%rd8, %rd1, %rd7;
	ld.global.u16 	%rs2, [%rd8];
	st.shared.u16 	[%r5], %rs2;
$L__BB12_4:
	bar.sync 	0;
	setp.lt.u32 	%p3, %r15, 66;
	@%p3 bra 	$L__BB12_8;
$L__BB12_5:
	shr.u32 	%r7, %r15, 1;
	setp.ge.u32 	%p4, %r1, %r7;
	@%p4 bra 	$L__BB12_7;
	ld.shared.u16 	%rs6, [%r5];
	and.b32  	%r13, %r15, 2046;
	add.s32 	%r14, %r5, %r13;
	ld.shared.u16 	%rs7, [%r14];
	min.s16 	%rs8, %rs6, %rs7;
	st.shared.u16 	[%r5], %rs8;
$L__BB12_7:
	bar.sync 	0;
	setp.gt.u32 	%p5, %r15, 131;
	mov.u32 	%r15, %r7;
	@%p5 bra 	$L__BB12_5;
$L__BB12_8:
	setp.gt.u32 	%p6, %r1, 31;
	@%p6 bra 	$L__BB12_11;
	ld.volatile.shared.u16 	%rs9, [%r5];
	ld.volatile.shared.u16 	%rs10, [%r5+64];
	min.s16 	%rs11, %rs9, %rs10;
	st.volatile.shared.u16 	[%r5], %rs11;
	ld.volatile.shared.u16 	%rs12, [%r5];
	ld.volatile.shared.u16 	%rs13, [%r5+32];
	min.s16 	%rs14, %rs12, %rs13;
	st.volatile.shared.u16 	[%r5], %rs14;
	ld.volatile.shared.u16 	%rs15, [%r5];
	ld.volatile.shared.u16 	%rs16, [%r5+16];
	min.s16 	%rs17, %rs15, %rs16;
	st.volatile.shared.u16 	[%r5], %rs17;
	ld.volatile.shared.u16 	%rs18, [%r5];
	ld.volatile.shared.u16 	%rs19, [%r5+8];
	min.s16 	%rs20, %rs18, %rs19;
	st.volatile.shared.u16 	[%r5], %rs20;
	ld.volatile.shared.u16 	%rs21, [%r5];
	ld.volatile.shared.u16 	%rs22, [%r5+4];
	min.s16 	%rs23, %rs21, %rs22;
	st.volatile.shared.u16 	[%r5], %rs23;
	ld.volatile.shared.u16 	%rs24, [%r5];
	ld.volatile.shared.u16 	%rs25, [%r5+2];
	min.s16 	%rs26, %rs24, %rs25;
	st.volatile.shared.u16 	[%r5], %rs26;
	setp.ne.s32 	%p7, %r1, 0;
	@%p7 bra 	$L__BB12_11;
	ld.shared.u16 	%rs27, [sdata_i16];
	cvta.to.global.u64 	%rd13, %rd4;
	mul.wide.u32 	%rd14, %r2, 2;
	add.s64 	%rd15, %rd13, %rd14;
	st.global.u16 	[%rd15], %rs27;
$L__BB12_11:
	ret;

}
	// .globl	uncontiguous_reduce_i16
.visible .entry uncontiguous_reduce_i16(
	.param .u64 .ptr .align 1 uncontiguous_reduce_i16_param_0,
	.param .u64 .ptr .align 1 uncontiguous_reduce_i16_param_1,
	.param .u64 .ptr .align 1 uncontiguous_reduce_i16_param_2,
	.param .u64 .ptr .align 1 uncontiguous_reduce_i16_param_3,
	.param .u64 uncontiguous_reduce_i16_param_4,
	.param .u64 uncontiguous_reduce_i16_param_5
)
{
	.reg .pred 	%p<53>;
	.reg .b16 	%rs<28>;
	.reg .b32 	%r<212>;
	.reg .b64 	%rd<558>;

	ld.param.u64 	%rd260, [uncontiguous_reduce_i16_param_0];
	ld.param.u64 	%rd263, [uncontiguous_reduce_i16_param_1];
	ld.param.u64 	%rd264, [uncontiguous_reduce_i16_param_2];
	ld.param.u64 	%rd265, [uncontiguous_reduce_i16_param_3];
	ld.param.u64 	%rd261, [uncontiguous_reduce_i16_param_4];
	ld.param.u64 	%rd262, [uncontiguous_reduce_i16_param_5];
	cvta.to.global.u64 	%rd1, %rd265;
	cvta.to.global.u64 	%rd2, %rd264;
	cvta.to.global.u64 	%rd3, %rd263;
	mov.u32 	%r1, %tid.x;
	mov.u32 	%r2, %ctaid.x;
	mov.u32 	%r211, %ntid.x;
	mul.lo.s32 	%r52, %r2, %r211;
	shl.b32 	%r53, %r52, 1;
	add.s32 	%r4, %r53, %r1;
	shl.b32 	%r54, %r1, 1;
	mov.u32 	%r55, sdata_i16;
	add.s32 	%r5, %r55, %r54;
	mov.b16 	%rs1, 32767;
	st.shared.u16 	[%r5], %rs1;
	add.s32 	%r56, %r4, %r211;
	cvt.u64.u32 	%rd511, %r56;
	setp.le.u64 	%p1, %rd262, %rd511;
	@%p1 bra 	$L__BB13_54;
	cvt.u32.u64 	%r6, %rd261;
	add.s32 	%r205, %r6, -1;
	setp.lt.s32 	%p27, %r205, 0;
	mov.b64 	%rd515, 0;
	mov.u64 	%rd516, %rd515;
	@%p27 bra 	$L__BB13_53;
	cvt.u64.u32 	%rd512, %r4;
	setp.lt.u32 	%p28, %r205, 3;
	mov.b64 	%rd516, 0;
	mov.u64 	%rd515, %rd516;
	@%p28 bra 	$L__BB13_30;
	add.s32 	%r203, %r6, -2;
	and.b32  	%r132, %r6, -4;
	neg.s32 	%r202, %r132;
	mov.b64 	%rd516, 0;
$L__BB13_4:
	.pragma "nounroll";
	add.s32 	%r12, %r203, 1;
	mul.wide.u32 	%rd397, %r12, 8;
	add.s64 	%rd398, %rd2, %rd397;
	ld.global.u64 	%rd10, [%rd398];
	or.b64  	%rd399, %rd512, %rd10;
	and.b64  	%rd400, %rd399, -4294967296;
	setp.ne.s64 	%p29, %rd400, 0;
	@%p29 bra 	$L__BB13_6;
	cvt.u32.u64 	%r133, %rd10;
	cvt.u32.u64 	%r134, %rd512;
	div.u32 	%r135, %r134, %r133;
	mul.lo.s32 	%r136, %r135, %r133;
	sub.s32 	%r137, %r134, %r136;
	cvt.u64.u32 	%rd477, %r135;
	cvt.u64.u32 	%rd478, %r137;
	bra.uni 	$L__BB13_7;
$L__BB13_6:
	div.s64 	%rd477, %rd512, %rd10;
	mul.lo.s64 	%rd401, %rd477, %rd10;
	sub.s64 	%rd478, %rd512, %rd401;
$L__BB13_7:
	mul.wide.u32 	%rd402, %r12, 8;
	add.s64 	%rd403, %rd1, %rd402;
	ld.global.u64 	%rd17, [%rd403];
	mad.lo.s64 	%rd18, %rd17, %rd478, %rd515;
	or.b64  	%rd404, %rd511, %rd10;
	and.b64  	%rd405, %rd404, -4294967296;
	setp.ne.s64 	%p30, %rd405, 0;
	@%p30 bra 	$L__BB13_9;
	cvt.u32.u64 	%r138, %rd10;
	cvt.u32.u64 	%r139, %rd511;
	div.u32 	%r140, %r139, %r138;
	mul.lo.s32 	%r141, %r140, %r138;
	sub.s32 	%r142, %r139, %r141;
	cvt.u64.u32 	%rd479, %r140;
	cvt.u64.u32 	%rd480, %r142;
	bra.uni 	$L__BB13_10;
$L__BB13_9:
	div.s64 	%rd479, %rd511, %rd10;
	mul.lo.s64 	%rd406, %rd479, %rd10;
	sub.s64 	%rd480, %rd511, %rd406;
$L__BB13_10:
	mad.lo.s64 	%rd25, %rd480, %rd17, %rd516;
	add.s32 	%r13, %r203, -2;
	mul.wide.u32 	%rd407, %r203, 8;
	add.s64 	%rd408, %rd2, %rd407;
	ld.global.u64 	%rd26, [%rd408];
	or.b64  	%rd409, %rd477, %rd26;
	and.b64  	%rd410, %rd409, -4294967296;
	setp.ne.s64 	%p31, %rd410, 0;
	@%p31 bra 	$L__BB13_12;
	cvt.u32.u64 	%r143, %rd26;
	cvt.u32.u64 	%r144, %rd477;
	div.u32 	%r145, %r144, %r143;
	mul.lo.s32 	%r146, %r145, %r143;
	sub.s32 	%r147, %r144, %r146;
	cvt.u64.u32 	%rd481, %r145;
	cvt.u64.u32 	%rd482, %r147;
	bra.uni 	$L__BB13_13;
$L__BB13_12:
	div.s64 	%rd481, %rd477, %rd26;
	mul.lo.s64 	%rd411, %rd481, %rd26;
	sub.s64 	%rd482, %rd477, %rd411;
$L__BB13_13:
	mul.wide.u32 	%rd412, %r203, 8;
	add.s64 	%rd413, %rd1, %rd412;
	ld.global.u64 	%rd33, [%rd413];
	mad.lo.s64 	%rd34, %rd33, %rd482, %rd18;
	or.b64  	%rd414, %rd479, %rd26;
	and.b64  	%rd415, %rd414, -4294967296;
	setp.ne.s64 	%p32, %rd415, 0;
	@%p32 bra 	$L__BB13_15;
	cvt.u32.u64 	%r148, %rd26;
	cvt.u32.u64 	%r149, %rd479;
	div.u32 	%r150, %r149, %r148;
	mul.lo.s32 	%r151, %r150, %r148;
	sub.s32 	%r152, %r149, %r151;
	cvt.u64.u32 	%rd483, %r150;
	cvt.u64.u32 	%rd484, %r152;
	bra.uni 	$L__BB13_16;
$L__BB13_15:
	div.s64 	%rd483, %rd479, %rd26;
	mul.lo.s64 	%rd416, %rd483, %rd26;
	sub.s64 	%rd484, %rd479, %rd416;
$L__BB13_16:
	mad.lo.s64 	%rd41, %rd484, %rd33, %rd25;
	add.s32 	%r14, %r203, -1;
	mul.wide.u32 	%rd417, %r14, 8;
	add.s64 	%rd418, %rd2, %rd417;
	ld.global.u64 	%rd42, [%rd418];
	or.b64  	%rd419, %rd481, %rd42;
	and.b64  	%rd420, %rd419, -4294967296;
	setp.ne.s64 	%p33, %rd420, 0;
	@%p33 bra 	$L__BB13_18;
	cvt.u32.u64 	%r153, %rd42;
	cvt.u32.u64 	%r154, %rd481;
	div.u32 	%r155, %r154, %r153;
	mul.lo.s32 	%r156, %r155, %r153;
	sub.s32 	%r157, %r154, %r156;
	cvt.u64.u32 	%rd485, %r155;
	cvt.u64.u32 	%rd486, %r157;
	bra.uni 	$L__BB13_19;
$L__BB13_18:
	div.s64 	%rd485, %rd481, %rd42;
	mul.lo.s64 	%rd421, %rd485, %rd42;
	sub.s64 	%rd486, %rd481, %rd421;
$L__BB13_19:
	mul.wide.u32 	%rd422, %r14, 8;
	add.s64 	%rd423, %rd1, %rd422;
	ld.global.u64 	%rd49, [%rd423];
	mad.lo.s64 	%rd50, %rd49, %rd486, %rd34;
	or.b64  	%rd424, %rd483, %rd42;
	and.b64  	%rd425, %rd424, -4294967296;
	setp.ne.s64 	%p34, %rd425, 0;
	@%p34 bra 	$L__BB13_21;
	cvt.u32.u64 	%r158, %rd42;
	cvt.u32.u64 	%r159, %rd483;
	div.u32 	%r160, %r159, %r158;
	mul.lo.s32 	%r161, %r160, %r158;
	sub.s32 	%r162, %r159, %r161;
	cvt.u64.u32 	%rd487, %r160;
	cvt.u64.u32 	%rd488, %r162;
	bra.uni 	$L__BB13_22;
$L__BB13_21:
	div.s64 	%rd487, %rd483, %rd42;
	mul.lo.s64 	%rd426, %rd487, %rd42;
	sub.s64 	%rd488, %rd483, %rd426;
$L__BB13_22:
	mad.lo.s64 	%rd57, %rd488, %rd49, %rd41;
	mul.wide.u32 	%rd427, %r13, 8;
	add.s64 	%rd428, %rd2, %rd427;
	ld.global.u64 	%rd58, [%rd428];
	or.b64  	%rd429, %rd485, %rd58;
	and.b64  	%rd430, %rd429, -4294967296;
	setp.ne.s64 	%p35, %rd430, 0;
	@%p35 bra 	$L__BB13_24;
	cvt.u32.u64 	%r163, %rd58;
	cvt.u32.u64 	%r164, %rd485;
	div.u32 	%r165, %r164, %r163;
	mul.lo.s32 	%r166, %r165, %r163;
	sub.s32 	%r167, %r164, %r166;
	cvt.u64.u32 	%rd512, %r165;
	cvt.u64.u32 	%rd490, %r167;
	bra.uni 	$L__BB13_25;
$L__BB13_24:
	div.s64 	%rd512, %rd485, %rd58;
	mul.lo.s64 	%rd431, %rd512, %rd58;
	sub.s64 	%rd490, %rd485, %rd431;
$L__BB13_25:
	mul.wide.u32 	%rd432, %r13, 8;
	add.s64 	%rd433, %rd1, %rd432;
	ld.global.u64 	%rd65, [%rd433];
	mad.lo.s64 	%rd515, %rd65, %rd490, %rd50;
	or.b64  	%rd434, %rd487, %rd58;
	and.b64  	%rd435, %rd434, -4294967296;
	setp.ne.s64 	%p36, %rd435, 0;
	@%p36 bra 	$L__BB13_27;
	cvt.u32.u64 	%r168, %rd58;
	cvt.u32.u64 	%r169, %rd487;
	div.u32 	%r170, %r169, %r168;
	mul.lo.s32 	%r171, %r170, %r168;
	sub.s32 	%r172, %r169, %r171;
	cvt.u64.u32 	%rd511, %r170;
	cvt.u64.u32 	%rd492, %r172;
	bra.uni 	$L__BB13_28;
$L__BB13_27:
	div.s64 	%rd511, %rd487, %rd58;
	mul.lo.s64 	%rd436, %rd511, %rd58;
	sub.s64 	%rd492, %rd487, %rd436;
$L__BB13_28:
	mad.lo.s64 	%rd516, %rd492, %rd65, %rd57;
	add.s32 	%r203, %r203, -4;
	add.s32 	%r202, %r202, 4;
	setp.ne.s32 	%p37, %r202, 0;
	@%p37 bra 	$L__BB13_4;
	add.s32 	%r205, %r203, 1;
$L__BB13_30:
	and.b32  	%r19, %r6, 3;
	setp.eq.s32 	%p38, %r19, 0;
	@%p38 bra 	$L__BB13_53;
	setp.eq.s32 	%p39, %r19, 1;
	@%p39 bra 	$L__BB13_45;
	mul.wide.u32 	%rd438, %r205, 8;
	add.s64 	%rd439, %rd2, %rd438;
	ld.global.u64 	%rd80, [%rd439];
	or.b64  	%rd440, %rd512, %rd80;
	and.b64  	%rd441, %rd440, -4294967296;
	setp.ne.s64 	%p40, %rd441, 0;
	@%p40 bra 	$L__BB13_34;
	cvt.u32.u64 	%r173, %rd80;
	cvt.u32.u64 	%r174, %rd512;
	div.u32 	%r175, %r174, %r173;
	mul.lo.s32 	%r176, %r175, %r173;
	sub.s32 	%r177, %r174, %r176;
	cvt.u64.u32 	%rd499, %r175;
	cvt.u64.u32 	%rd500, %r177;
	bra.uni 	$L__BB13_35;
$L__BB13_34:
	div.s64 	%rd499, %rd512, %rd80;
	mul.lo.s64 	%rd442, %rd499, %rd80;
	sub.s64 	%rd500, %rd512, %rd442;
$L__BB13_35:
	add.s64 	%rd444, %rd1, %rd438;
	ld.global.u64 	%rd87, [%rd444];
	mad.lo.s64 	%rd88, %rd87, %rd500, %rd515;
	or.b64  	%rd445, %rd511, %rd80;
	and.b64  	%rd446, %rd445, -4294967296;
	setp.ne.s64 	%p41, %rd446, 0;
	@%p41 bra 	$L__BB13_37;
	cvt.u32.u64 	%r178, %rd80;
	cvt.u32.u64 	%r179, %rd511;
	div.u32 	%r180, %r179, %r178;
	mul.lo.s32 	%r181, %r180, %r178;
	sub.s32 	%r182, %r179, %r181;
	cvt.u64.u32 	%rd501, %r180;
	cvt.u64.u32 	%rd502, %r182;
	bra.uni 	$L__BB13_38;
$L__BB13_37:
	div.s64 	%rd501, %rd511, %rd80;
	mul.lo.s64 	%rd447, %rd501, %rd80;
	sub.s64 	%rd502, %rd511, %rd447;
$L__BB13_38:
	mad.lo.s64 	%rd95, %rd502, %rd87, %rd516;
	add.s32 	%r20, %r205, -1;
	mul.wide.u32 	%rd448, %r20, 8;
	add.s64 	%rd449, %rd2, %rd448;
	ld.global.u64 	%rd96, [%rd449];
	or.b64  	%rd450, %rd499, %rd96;
	and.b64  	%rd451, %rd450, -4294967296;
	setp.ne.s64 	%p42, %rd451, 0;
	@%p42 bra 	$L__BB13_40;
	cvt.u32.u64 	%r183, %rd96;
	cvt.u32.u64 	%r184, %rd499;
	div.u32 	%r185, %r184, %r183;
	mul.lo.s32 	%r186, %r185, %r183;
	sub.s32 	%r187, %r184, %r186;
	cvt.u64.u32 	%rd512, %r185;
	cvt.u64.u32 	%rd504, %r187;
	bra.uni 	$L__BB13_41;
$L__BB13_40:
	div.s64 	%rd512, %rd499, %rd96;
	mul.lo.s64 	%rd452, %rd512, %rd96;
	sub.s64 	%rd504, %rd499, %rd452;
$L__BB13_41:
	add.s64 	%rd454, %rd1, %rd448;
	ld.global.u64 	%rd103, [%rd454];
	mad.lo.s64 	%rd515, %rd103, %rd504, %rd88;
	or.b64  	%rd455, %rd501, %rd96;
	and.b64  	%rd456, %rd455, -4294967296;
	setp.ne.s64 	%p43, %rd456, 0;
	@%p43 bra 	$L__BB13_43;
	cvt.u32.u64 	%r188, %rd96;
	cvt.u32.u64 	%r189, %rd501;
	div.u32 	%r190, %r189, %r188;
	mul.lo.s32 	%r191, %r190, %r188;
	sub.s32 	%r192, %r189, %r191;
	cvt.u64.u32 	%rd511, %r190;
	cvt.u64.u32 	%rd506, %r192;
	bra.uni 	$L__BB13_44;
$L__BB13_43:
	div.s64 	%rd511, %rd501, %rd96;
	mul.lo.s64 	%rd457, %rd511, %rd96;
	sub.s64 	%rd506, %rd501, %rd457;
$L__BB13_44:
	mad.lo.s64 	%rd516, %rd506, %rd103, %rd95;
	add.s32 	%r205, %r205, -2;
$L__BB13_45:
	and.b32  	%r193, %r6, 1;
	setp.eq.b32 	%p44, %r193, 1;
	not.pred 	%p45, %p44;
	@%p45 bra 	$L__BB13_53;
	mul.wide.u32 	%rd458, %r205, 8;
	add.s64 	%rd459, %rd2, %rd458;
	ld.global.u64 	%rd118, [%rd459];
	or.b64  	%rd460, %rd512, %rd118;
	and.b64  	%rd461, %rd460, -4294967296;
	setp.ne.s64 	%p46, %rd461, 0;
	@%p46 bra 	$L__BB13_48;
	cvt.u32.u64 	%r194, %rd118;
	cvt.u32.u64 	%r195, %rd512;
	rem.u32 	%r196, %r195, %r194;
	cvt.u64.u32 	%rd513, %r196;
	bra.uni 	$L__BB13_49;
$L__BB13_48:
	rem.s64 	%rd513, %rd512, %rd118;
$L__BB13_49:
	add.s64 	%rd463, %rd1, %rd458;
	ld.global.u64 	%rd122, [%rd463];
	mad.lo.s64 	%rd515, %rd122, %rd513, %rd515;
	or.b64  	%rd464, %rd511, %rd118;
	and.b64  	%rd465, %rd464, -4294967296;
	setp.ne.s64 	%p47, %rd465, 0;
	@%p47 bra 	$L__BB13_51;
	cvt.u32.u64 	%r197, %rd118;
	cvt.u32.u64 	%r198, %rd511;
	rem.u32 	%r199, %r198, %r197;
	cvt.u64.u32 	%rd514, %r199;
	bra.uni 	$L__BB13_52;
$L__BB13_51:
	rem.s64 	%rd514, %rd511, %rd118;
$L__BB13_52:
	mad.lo.s64 	%rd516, %rd514, %rd122, %rd516;
$L__BB13_53:
	shl.b64 	%rd466, %rd515, 1;
	add.s64 	%rd467, %rd3, %rd466;
	ld.global.u16 	%rs3, [%rd467];
	shl.b64 	%rd468, %rd516, 1;
	add.s64 	%rd469, %rd3, %rd468;
	ld.global.u16 	%rs4, [%rd469];
	min.s16 	%rs5, %rs3, %rs4;
	st.shared.u16 	[%r5], %rs5;
	bra.uni 	$L__BB13_114;
$L__BB13_54:
	cvt.u64.u32 	%rd548, %r4;
	setp.le.u64 	%p2, %rd262, %rd548;
	@%p2 bra 	$L__BB13_114;
	cvt.u32.u64 	%r23, %rd261;
	add.s32 	%r209, %r23, -1;
	setp.lt.s32 	%p3, %r209, 0;
	mov.b64 	%rd557, 0;
	@%p3 bra 	$L__BB13_113;
	and.b32  	%r25, %r23, 7;
	setp.lt.u32 	%p4, %r209, 7;
	mov.b64 	%rd557, 0;
	@%p4 bra 	$L__BB13_84;
	add.s32 	%r207, %r23, -4;
	and.b32  	%r57, %r23, -8;
	neg.s32 	%r206, %r57;
	mov.b64 	%rd557, 0;
$L__BB13_58:
	.pragma "nounroll";
	add.s32 	%r30, %r207, 3;
	mul.wide.u32 	%rd270, %r30, 8;
	add.s64 	%rd271, %rd2, %rd270;
	ld.global.u64 	%rd133, [%rd271];
	or.b64  	%rd272, %rd548, %rd133;
	and.b64  	%rd273, %rd272, -4294967296;
	setp.ne.s64 	%p5, %rd273, 0;
	@%p5 bra 	$L__BB13_60;
	cvt.u32.u64 	%r58, %rd133;
	cvt.u32.u64 	%r59, %rd548;
	div.u32 	%r60, %r59, %r58;
	mul.lo.s32 	%r61, %r60, %r58;
	sub.s32 	%r62, %r59, %r61;
	cvt.u64.u32 	%rd519, %r60;
	cvt.u64.u32 	%rd520, %r62;
	bra.uni 	$L__BB13_61;
$L__BB13_60:
	div.s64 	%rd519, %rd548, %rd133;
	mul.lo.s64 	%rd274, %rd519, %rd133;
	sub.s64 	%rd520, %rd548, %rd274;
$L__BB13_61:
	add.s64 	%rd276, %rd1, %rd270;
	ld.global.u64 	%rd277, [%rd276];
	mad.lo.s64 	%rd140, %rd277, %rd520, %rd557;
	add.s32 	%r31, %r207, 2;
	mul.wide.u32 	%rd278, %r31, 8;
	add.s64 	%rd279, %rd2, %rd278;
	ld.global.u64 	%rd141, [%rd279];
	or.b64  	%rd280, %rd519, %rd141;
	and.b64  	%rd281, %rd280, -4294967296;
	setp.ne.s64 	%p6, %rd281, 0;
	@%p6 bra 	$L__BB13_63;
	cvt.u32.u64 	%r63, %rd141;
	cvt.u32.u64 	%r64, %rd519;
	div.u32 	%r65, %r64, %r63;
	mul.lo.s32 	%r66, %r65, %r63;
	sub.s32 	%r67, %r64, %r66;
	cvt.u64.u32 	%rd521, %r65;
	cvt.u64.u32 	%rd522, %r67;
	bra.uni 	$L__BB13_64;
$L__BB13_63:
	div.s64 	%rd521, %rd519, %rd141;
	mul.lo.s64 	%rd282, %rd521, %rd141;
	sub.s64 	%rd522, %rd519, %rd282;
$L__BB13_64:
	add.s64 	%rd284, %rd1, %rd278;
	ld.global.u64 	%rd285, [%rd284];
	mad.lo.s64 	%rd148, %rd285, %rd522, %rd140;
	add.s32 	%r32, %r207, 1;
	mul.wide.u32 	%rd286, %r32, 8;
	add.s64 	%rd287, %rd2, %rd286;
	ld.global.u64 	%rd149, [%rd287];
	or.b64  	%rd288, %rd521, %rd149;
	and.b64  	%rd289, %rd288, -4294967296;
	setp.ne.s64 	%p7, %rd289, 0;
	@%p7 bra 	$L__BB13_66;
	cvt.u32.u64 	%r68, %rd149;
	cvt.u32.u64 	%r69, %rd521;
	div.u32 	%r70, %r69, %r68;
	mul.lo.s32 	%r71, %r70, %r68;
	sub.s32 	%r72, %r69, %r71;
	cvt.u64.u32 	%rd523, %r70;
	cvt.u64.u32 	%rd524, %r72;
	bra.uni 	$L__BB13_67;
$L__BB13_66:
	div.s64 	%rd523, %rd521, %rd149;
	mul.lo.s64 	%rd290, %rd523, %rd149;
	sub.s64 	%rd524, %rd521, %rd290;
$L__BB13_67:
	add.s64 	%rd292, %rd1, %rd286;
	ld.global.u64 	%rd293, [%rd292];
	mad.lo.s64 	%rd156, %rd293, %rd524, %rd148;
	add.s32 	%r33, %r207, -4;
	mul.wide.u32 	%rd294, %r207, 8;
	add.s64 	%rd295, %rd2, %rd294;
	ld.global.u64 	%rd157, [%rd295];
	or.b64  	%rd296, %rd523, %rd157;
	and.b64  	%rd297, %rd296, -4294967296;
	setp.ne.s64 	%p8, %rd297, 0;
	@%p8 bra 	$L__BB13_69;
	cvt.u32.u64 	%r73, %rd157;
	cvt.u32.u64 	%r74, %rd523;
	div.u32 	%r75, %r74, %r73;
	mul.lo.s32 	%r76, %r75, %r73;
	sub.s32 	%r77, %r74, %r76;
	cvt.u64.u32 	%rd525, %r75;
	cvt.u64.u32 	%rd526, %r77;
	bra.uni 	$L__BB13_70;
$L__BB13_69:
	div.s64 	%rd525, %rd523, %rd157;
	mul.lo.s64 	%rd298, %rd525, %rd157;
	sub.s64 	%rd526, %rd523, %rd298;
$L__BB13_70:
	add.s64 	%rd300, %rd1, %rd294;
	ld.global.u64 	%rd301, [%rd300];
	mad.lo.s64 	%rd164, %rd301, %rd526, %rd156;
	add.s32 	%r34, %r207, -1;
	mul.wide.u32 	%rd302, %r34, 8;
	add.s64 	%rd303, %rd2, %rd302;
	ld.global.u64 	%rd165, [%rd303];
	or.b64  	%rd304, %rd525, %rd165;
	and.b64  	%rd305, %rd304, -4294967296;
	setp.ne.s64 	%p9, %rd305, 0;
	@%p9 bra 	$L__BB13_72;
	cvt.u32.u64 	%r78, %rd165;
	cvt.u32.u64 	%r79, %rd525;
	div.u32 	%r80, %r79, %r78;
	mul.lo.s32 	%r81, %r80, %r78;
	sub.s32 	%r82, %r79, %r81;
	cvt.u64.u32 	%rd527, %r80;
	cvt.u64.u32 	%rd528, %r82;
	bra.uni 	$L__BB13_73;
$L__BB13_72:
	div.s64 	%rd527, %rd525, %rd165;
	mul.lo.s64 	%rd306, %rd527, %rd165;
	sub.s64 	%rd528, %rd525, %rd306;
$L__BB13_73:
	add.s64 	%rd308, %rd1, %rd302;
	ld.global.u64 	%rd309, [%rd308];
	mad.lo.s64 	%rd172, %rd309, %rd528, %rd164;
	add.s32 	%r35, %r207, -2;
	mul.wide.u32 	%rd310, %r35, 8;
	add.s64 	%rd311, %rd2, %rd310;
	ld.global.u64 	%rd173, [%rd311];
	or.b64  	%rd312, %rd527, %rd173;
	and.b64  	%rd313, %rd312, -4294967296;
	setp.ne.s64 	%p10, %rd313, 0;
	@%p10 bra 	$L__BB13_75;
	cvt.u32.u64 	%r83, %rd173;
	cvt.u32.u64 	%r84, %rd527;
	div.u32 	%r85, %r84, %r83;
	mul.lo.s32 	%r86, %r85, %r83;
	sub.s32 	%r87, %r84, %r86;
	cvt.u64.u32 	%rd529, %r85;
	cvt.u64.u32 	%rd530, %r87;
	bra.uni 	$L__BB13_76;
$L__BB13_75:
	div.s64 	%rd529, %rd527, %rd173;
	mul.lo.s64 	%rd314, %rd529, %rd173;
	sub.s64 	%rd530, %rd527, %rd314;
$L__BB13_76:
	add.s64 	%rd316, %rd1, %rd310;
	ld.global.u64 	%rd317, [%rd316];
	mad.lo.s64 	%rd180, %rd317, %rd530, %rd172;
	add.s32 	%r36, %r207, -3;
	mul.wide.u32 	%rd318, %r36, 8;
	add.s64 	%rd319, %rd2, %rd318;
	ld.global.u64 	%rd181, [%rd319];
	or.b64  	%rd320, %rd529, %rd181;
	and.b64  	%rd321, %rd320, -4294967296;
	setp.ne.s64 	%p11, %rd321, 0;
	@%p11 bra 	$L__BB13_78;
	cvt.u32.u64 	%r88, %rd181;
	cvt.u32.u64 	%r89, %rd529;
	div.u32 	%r90, %r89, %r88;
	mul.lo.s32 	%r91, %r90, %r88;
	sub.s32 	%r92, %r89, %r91;
	cvt.u64.u32 	%rd531, %r90;
	cvt.u64.u32 	%rd532, %r92;
	bra.uni 	$L__BB13_79;
$L__BB13_78:
	div.s64 	%rd531, %rd529, %rd181;
	mul.lo.s64 	%rd322, %rd531, %rd181;
	sub.s64 	%rd532, %rd529, %rd322;
$L__BB13_79:
	add.s64 	%rd324, %rd1, %rd318;
	ld.global.u64 	%rd325, [%rd324];
	mad.lo.s64 	%rd188, %rd325, %rd532, %rd180;
	mul.wide.u32 	%rd326, %r33, 8;
	add.s64 	%rd327, %rd2, %rd326;
	ld.global.u64 	%rd189, [%rd327];
	or.b64  	%rd328, %rd531, %rd189;
	and.b64  	%rd329, %rd328, -4294967296;
	setp.ne.s64 	%p12, %rd329, 0;
	@%p12 bra 	$L__BB13_81;
	cvt.u32.u64 	%r93, %rd189;
	cvt.u32.u64 	%r94, %rd531;
	div.u32 	%r95, %r94, %r93;
	mul.lo.s32 	%r96, %r95, %r93;
	sub.s32 	%r97, %r94, %r96;
	cvt.u64.u32 	%rd548, %r95;
	cvt.u64.u32 	%rd534, %r97;
	bra.uni 	$L__BB13_82;
$L__BB13_81:
	div.s64 	%rd548, %rd531, %rd189;
	mul.lo.s64 	%rd330, %rd548, %rd189;
	sub.s64 	%rd534, %rd531, %rd330;
$L__BB13_82:
	add.s64 	%rd332, %rd1, %rd326;
	ld.global.u64 	%rd333, [%rd332];
	mad.lo.s64 	%rd557, %rd333, %rd534, %rd188;
	add.s32 	%r207, %r207, -8;
	add.s32 	%r206, %r206, 8;
	setp.ne.s32 	%p13, %r206, 0;
	@%p13 bra 	$L__BB13_58;
	add.s32 	%r209, %r207, 3;
$L__BB13_84:
	setp.eq.s32 	%p14, %r25, 0;
	@%p14 bra 	$L__BB13_113;
	and.b32  	%r41, %r23, 3;
	setp.lt.u32 	%p15, %r25, 4;
	@%p15 bra 	$L__BB13_99;
	mul.wide.u32 	%rd335, %r209, 8;
	add.s64 	%rd336, %rd2, %rd335;
	ld.global.u64 	%rd200, [%rd336];
	or.b64  	%rd337, %rd548, %rd200;
	and.b64  	%rd338, %rd337, -4294967296;
	setp.ne.s64 	%p16, %rd338, 0;
	@%p16 bra 	$L__BB13_88;
	cvt.u32.u64 	%r98, %rd200;
	cvt.u32.u64 	%r99, %rd548;
	div.u32 	%r100, %r99, %r98;
	mul.lo.s32 	%r101, %r100, %r98;
	sub.s32 	%r102, %r99, %r101;
	cvt.u64.u32 	%rd538, %r100;
	cvt.u64.u32 	%rd539, %r102;
	bra.uni 	$L__BB13_89;
$L__BB13_88:
	div.s64 	%rd538, %rd548, %rd200;
	mul.lo.s64 	%rd339, %rd538, %rd200;
	sub.s64 	%rd539, %rd548, %rd339;
$L__BB13_89:
	add.s64 	%rd341, %rd1, %rd335;
	ld.global.u64 	%rd342, [%rd341];
	mad.lo.s64 	%rd207, %rd342, %rd539, %rd557;
	add.s32 	%r42, %r209, -1;
	mul.wide.u32 	%rd343, %r42, 8;
	add.s64 	%rd344, %rd2, %rd343;
	ld.global.u64 	%rd208, [%rd344];
	or.b64  	%rd345, %rd538, %rd208;
	and.b64  	%rd346, %rd345, -4294967296;
	setp.ne.s64 	%p17, %rd346, 0;
	@%p17 bra 	$L__BB13_91;
	cvt.u32.u64 	%r103, %rd208;
	cvt.u32.u64 	%r104, %rd538;
	div.u32 	%r105, %r104, %r103;
	mul.lo.s32 	%r106, %r105, %r103;
	sub.s32 	%r107, %r104, %r106;
	cvt.u64.u32 	%rd540, %r105;
	cvt.u64.u32 	%rd541, %r107;
	bra.uni 	$L__BB13_92;
$L__BB13_91:
	div.s64 	%rd540, %rd538, %rd208;
	mul.lo.s64 	%rd347, %rd540, %rd208;
	sub.s64 	%rd541, %rd538, %rd347;
$L__BB13_92:
	add.s64 	%rd349, %rd1, %rd343;
	ld.global.u64 	%rd350, [%rd349];
	mad.lo.s64 	%rd215, %rd350, %rd541, %rd207;
	add.s32 	%r43, %r209, -2;
	mul.wide.u32 	%rd351, %r43, 8;
	add.s64 	%rd352, %rd2, %rd351;
	ld.global.u64 	%rd216, [%rd352];
	or.b64  	%rd353, %rd540, %rd216;
	and.b64  	%rd354, %rd353, -4294967296;
	setp.ne.s64 	%p18, %rd354, 0;
	@%p18 bra 	$L__BB13_94;
	cvt.u32.u64 	%r108, %rd216;
	cvt.u32.u64 	%r109, %rd540;
	div.u32 	%r110, %r109, %r108;
	mul.lo.s32 	%r111, %r110, %r108;
	sub.s32 	%r112, %r109, %r111;
	cvt.u64.u32 	%rd542, %r110;
	cvt.u64.u32 	%rd543, %r112;
	bra.uni 	$L__BB13_95;
$L__BB13_94:
	div.s64 	%rd542, %rd540, %rd216;
	mul.lo.s64 	%rd355, %rd542, %rd216;
	sub.s64 	%rd543, %rd540, %rd355;
$L__BB13_95:
	add.s64 	%rd357, %rd1, %rd351;
	ld.global.u64 	%rd358, [%rd357];
	mad.lo.s64 	%rd223, %rd358, %rd543, %rd215;
	add.s32 	%r44, %r209, -3;
	mul.wide.u32 	%rd359, %r44, 8;
	add.s64 	%rd360, %rd2, %rd359;
	ld.global.u64 	%rd224, [%rd360];
	or.b64  	%rd361, %rd542, %rd224;
	and.b64  	%rd362, %rd361, -4294967296;
	setp.ne.s64 	%p19, %rd362, 0;
	@%p19 bra 	$L__BB13_97;
	cvt.u32.u64 	%r113, %rd224;
	cvt.u32.u64 	%r114, %rd542;
	div.u32 	%r115, %r114, %r113;
	mul.lo.s32 	%r116, %r115, %r113;
	sub.s32 	%r117, %r114, %r116;
	cvt.u64.u32 	%rd548, %r115;
	cvt.u64.u32 	%rd545, %r117;
	bra.uni 	$L__BB13_98;
$L__BB13_97:
	div.s64 	%rd548, %rd542, %rd224;
	mul.lo.s64 	%rd363, %rd548, %rd224;
	sub.s64 	%rd545, %rd542, %rd363;
$L__BB13_98:
	add.s64 	%rd365, %rd1, %rd359;
	ld.global.u64 	%rd366, [%rd365];
	mad.lo.s64 	%rd557, %rd366, %rd545, %rd223;
	add.s32 	%r209, %r209, -4;
$L__BB13_99:
	setp.eq.s32 	%p20, %r41, 0;
	@%p20 bra 	$L__BB13_113;
	setp.eq.s32 	%p21, %r41, 1;
	@%p21 bra 	$L__BB13_108;
	mul.wide.u32 	%rd368, %r209, 8;
	add.s64 	%rd369, %rd2, %rd368;
	ld.global.u64 	%rd235, [%rd369];
	or.b64  	%rd370, %rd548, %rd235;
	and.b64  	%rd371, %rd370, -4294967296;
	setp.ne.s64 	%p22, %rd371, 0;
	@%p22 bra 	$L__BB13_103;
	cvt.u32.u64 	%r118, %rd235;
	cvt.u32.u64 	%r119, %rd548;
	div.u32 	%r120, %r119, %r118;
	mul.lo.s32 	%r121, %r120, %r118;
	sub.s32 	%r122, %r119, %r121;
	cvt.u64.u32 	%rd549, %r120;
	cvt.u64.u32 	%rd550, %r122;
	bra.uni 	$L__BB13_104;
$L__BB13_103:
	div.s64 	%rd549, %rd548, %rd235;
	mul.lo.s64 	%rd372, %rd549, %rd235;
	sub.s64 	%rd550, %rd548, %rd372;
$L__BB13_104:
	add.s64 	%rd374, %rd1, %rd368;
	ld.global.u64 	%rd375, [%rd374];
	mad.lo.s64 	%rd242, %rd375, %rd550, %rd557;
	add.s32 	%r47, %r209, -1;
	mul.wide.u32 	%rd376, %r47, 8;
	add.s64 	%rd377, %rd2, %rd376;
	ld.global.u64 	%rd243, [%rd377];
	or.b64  	%rd378, %rd549, %rd243;
	and.b64  	%rd379, %rd378, -4294967296;
	setp.ne.s64 	%p23, %rd379, 0;
	@%p23 bra 	$L__BB13_106;
	cvt.u32.u64 	%r123, %rd243;
	cvt.u32.u64 	%r124, %rd549;
	div.u32 	%r125, %r124, %r123;
	mul.lo.s32 	%r126, %r125, %r123;
	sub.s32 	%r127, %r124, %r126;
	cvt.u64.u32 	%rd548, %r125;
	cvt.u64.u32 	%rd552, %r127;
	bra.uni 	$L__BB13_107;
$L__BB13_106:
	div.s64 	%rd548, %rd549, %rd243;
	mul.lo.s64 	%rd380, %rd548, %rd243;
	sub.s64 	%rd552, %rd549, %rd380;
$L__BB13_107:
	add.s64 	%rd382, %rd1, %rd376;
	ld.global.u64 	%rd383, [%rd382];
	mad.lo.s64 	%rd557, %rd383, %rd552, %rd242;
	add.s32 	%r209, %r209, -2;
$L__BB13_108:
	and.b32  	%r128, %r23, 1;
	setp.eq.b32 	%p24, %r128, 1;
	not.pred 	%p25, %p24;
	@%p25 bra 	$L__BB13_113;
	mul.wide.u32 	%rd384, %r209, 8;
	add.s64 	%rd385, %rd2, %rd384;
	ld.global.u64 	%rd254, [%rd385];
	or.b64  	%rd386, %rd548, %rd254;
	and.b64  	%rd387, %rd386, -4294967296;
	setp.ne.s64 	%p26, %rd387, 0;
	@%p26 bra 	$L__BB13_111;
	cvt.u32.u64 	%r129, %rd254;
	cvt.u32.u64 	%r130, %rd548;
	rem.u32 	%r131, %r130, %r129;
	cvt.u64.u32 	%rd556, %r131;
	bra.uni 	$L__BB13_112;
$L__BB13_111:
	rem.s64 	%rd556, %rd548, %rd254;
$L__BB13_112:
	add.s64 	%rd389, %rd1, %rd384;
	ld.global.u64 	%rd390, [%rd389];
	mad.lo.s64 	%rd557, %rd390, %rd556, %rd557;
$L__BB13_113:
	shl.b64 	%rd391, %rd557, 1;
	add.s64 	%rd392, %rd3, %rd391;
	ld.global.u16 	%rs2, [%rd392];
	st.shared.u16 	[%r5], %rs2;
$L__BB13_114:
	bar.sync 	0;
	setp.lt.u32 	%p48, %r211, 66;
	@%p48 bra 	$L__BB13_118;
$L__BB13_115:
	shr.u32 	%r51, %r211, 1;
	setp.ge.u32 	%p49, %r1, %r51;
	@%p49 bra 	$L__BB13_117;
	ld.shared.u16 	%rs6, [%r5];
	and.b32  	%r200, %r211, 2046;
	add.s32 	%r201, %r5, %r200;
	ld.shared.u16 	%rs7, [%r201];
	min.s16 	%rs8, %rs6, %rs7;
	st.shared.u16 	[%r5], %rs8;
$L__BB13_117:
	bar.sync 	0;
	setp.gt.u32 	%p50, %r211, 131;
	mov.u32 	%r211, %r51;
	@%p50 bra 	$L__BB13_115;
$L__BB13_118:
	setp.gt.u32 	%p51, %r1, 31;
	@%p51 bra 	$L__BB13_121;
	ld.volatile.shared.u16 	%rs9, [%r5];
	ld.volatile.shared.u16 	%rs10, [%r5+64];
	min.s16 	%rs11, %rs9, %rs10;
	st.volatile.shared.u16 	[%r5], %rs11;
	ld.volatile.shared.u16 	%rs12, [%r5];
	ld.volatile.shared.u16 	%rs13, [%r5+32];
	min.s16 	%rs14, %rs12, %rs13;
	st.volatile.shared.u16 	[%r5], %rs14;
	ld.volatile.shared.u16 	%rs15, [%r5];
	ld.volatile.shared.u16 	%rs16, [%r5+16];
	min.s16 	%rs17, %rs15, %rs16;
	st.volatile.shared.u16 	[%r5], %rs17;
	ld.volatile.shared.u16 	%rs18, [%r5];
	ld.volatile.shared.u16 	%rs19, [%r5+8];
	min.s16 	%rs20, %rs18, %rs19;
	st.volatile.shared.u16 	[%r5], %rs20;
	ld.volatile.shared.u16 	%rs21, [%r5];
	ld.volatile.shared.u16 	%rs22, [%r5+4];
	min.s16 	%rs23, %rs21, %rs22;
	st.volatile.shared.u16 	[%r5], %rs23;
	ld.volatile.shared.u16 	%rs24, [%r5];
	ld.volatile.shared.u16 	%rs25, [%r5+2];
	min.s16 	%rs26, %rs24, %rs25;
	st.volatile.shared.u16 	[%r5], %rs26;
	setp.ne.s32 	%p52, %r1, 0;
	@%p52 bra 	$L__BB13_121;
	ld.shared.u16 	%rs27, [sdata_i16];
	cvta.to.global.u64 	%rd470, %rd260;
	mul.wide.u32 	%rd471, %r2, 2;
	add.s64 	%rd472, %rd470, %rd471;
	st.global.u16 	[%rd472], %rs27;
$L__BB13_121:
	ret;

}
	// .globl	contiguous_reduce2_i16
.visible .entry contiguous_reduce2_i16(
	.param .u64 .ptr .align 1 contiguous_reduce2_i16_param_0,
	.param .u64 .ptr .align 1 contiguous_reduce2_i16_param_1,
	.param .u64 .ptr .align 1 contiguous_reduce2_i16_param_2,
	.param .u64 .ptr .align 1 contiguous_reduce2_i16_param_3,
	.param .u64 contiguous_reduce2_i16_param_4,
	.param .u64 contiguous_reduce2_i16_param_5,
	.param .u64 contiguous_reduce2_i16_param_6
)
{
	.reg .pred 	%p<53>;
	.reg .b16 	%rs<28>;
	.reg .b32 	%r<216>;
	.reg .b64 	%rd<572>;

	ld.param.u64 	%rd266, [contiguous_reduce2_i16_param_1];
	ld.param.u64 	%rd267, [contiguous_reduce2_i16_param_2];
	ld.param.u64 	%rd268, [contiguous_reduce2_i16_param_3];
	ld.param.u64 	%rd263, [contiguous_reduce2_i16_param_4];
	ld.param.u64 	%rd264, [contiguous_reduce2_i16_param_5];
	ld.param.u64 	%rd265, [contiguous_reduce2_i16_param_6];
	cvta.to.global.u64 	%rd1, %rd268;
	cvta.to.global.u64 	%rd2, %rd267;
	cvta.to.global.u64 	%rd571, %rd266;
	mov.u32 	%r1, %tid.x;
	mov.u32 	%r2, %ctaid.x;
	mov.u32 	%r215, %ntid.x;
	mul.lo.s32 	%r51, %r2, %r215;
	shl.b32 	%r52, %r51, 1;
	add.s32 	%r4, %r52, %r1;
	shl.b32 	%r53, %r1, 1;
	mov.u32 	%r54, sdata_i16;
	add.s32 	%r5, %r54, %r53;
	mov.b16 	%rs1, 32767;
	st.shared.u16 	[%r5], %rs1;
	add.s32 	%r55, %r4, %r215;
	cvt.u64.u32 	%rd4, %r55;
	setp.le.u64 	%p1, %rd264, %rd4;
	@%p1 bra 	$L__BB14_54;
	cvt.u64.u32 	%rd401, %r4;
	mov.u32 	%r132, %ctaid.y;
	cvt.u64.u32 	%rd402, %r132;
	mul.lo.s64 	%rd403, %rd264, %rd402;
	add.s64 	%rd525, %rd403, %rd401;
	add.s64 	%rd523, %rd403, %rd4;
	cvt.u32.u64 	%r6, %rd263;
	add.s32 	%r209, %r6, -1;
	setp.lt.s32 	%p27, %r209, 0;
	mov.b64 	%rd529, 0;
	mov.u64 	%rd530, %rd529;
	@%p27 bra 	$L__BB14_53;
	setp.lt.u32 	%p28, %r209, 3;
	mov.b64 	%rd530, 0;
	mov.u64 	%rd529, %rd530;
	@%p28 bra 	$L__BB14_30;
	add.s32 	%r207, %r6, -2;
	and.b32  	%r133, %r6, -4;
	neg.s32 	%r206, %r133;
	mov.b64 	%rd530, 0;
$L__BB14_4:
	.pragma "nounroll";
	add.s32 	%r12, %r207, 1;
	mul.wide.u32 	%rd407, %r12, 8;
	add.s64 	%rd408, %rd2, %rd407;
	ld.global.u64 	%rd11, [%rd408];
	or.b64  	%rd409, %rd525, %rd11;
	and.b64  	%rd410, %rd409, -4294967296;
	setp.ne.s64 	%p29, %rd410, 0;
	@%p29 bra 	$L__BB14_6;
	cvt.u32.u64 	%r134, %rd11;
	cvt.u32.u64 	%r135, %rd525;
	div.u32 	%r136, %r135, %r134;
	mul.lo.s32 	%r137, %r136, %r134;
	sub.s32 	%r138, %r135, %r137;
	cvt.u64.u32 	%rd491, %r136;
	cvt.u64.u32 	%rd492, %r138;
	bra.uni 	$L__BB14_7;
$L__BB14_6:
	div.s64 	%rd491, %rd525, %rd11;
	mul.lo.s64 	%rd411, %rd491, %rd11;
	sub.s64 	%rd492, %rd525, %rd411;
$L__BB14_7:
	mul.wide.u32 	%rd412, %r12, 8;
	add.s64 	%rd413, %rd1, %rd412;
	ld.global.u64 	%rd18, [%rd413];
	mad.lo.s64 	%rd19, %rd18, %rd492, %rd529;
	or.b64  	%rd414, %rd523, %rd11;
	and.b64  	%rd415, %rd414, -4294967296;
	setp.ne.s64 	%p30, %rd415, 0;
	@%p30 bra 	$L__BB14_9;
	cvt.u32.u64 	%r139, %rd11;
	cvt.u32.u64 	%r140, %rd523;
	div.u32 	%r141, %r140, %r139;
	mul.lo.s32 	%r142, %r141, %r139;
	sub.s32 	%r143, %r140, %r142;
	cvt.u64.u32 	%rd493, %r141;
	cvt.u64.u32 	%rd494, %r143;
	bra.uni 	$L__BB14_10;
$L__BB14_9:
	div.s64 	%rd493, %rd523, %rd11;
	mul.lo.s64 	%rd416, %rd493, %rd11;
	sub.s64 	%rd494, %rd523, %rd416;
$L__BB14_10:
	mad.lo.s64 	%rd26, %rd494, %rd18, %rd530;
	mul.wide.u32 	%rd417, %r207, 8;
	add.s64 	%rd418, %rd2, %rd417;
	ld.global.u64 	%rd27, [%rd418];
	or.b64  	%rd419, %rd491, %rd27;
	and.b64  	%rd420, %rd419, -4294967296;
	setp.ne.s64 	%p31, %rd420, 0;
	@%p31 bra 	$L__BB14_12;
	cvt.u32.u64 	%r144, %rd27;
	cvt.u32.u64 	%r145, %rd491;
	div.u32 	%r146, %r145, %r144;
	mul.lo.s32 	%r147, %r146, %r144;
	sub.s32 	%r148, %r145, %r147;
	cvt.u64.u32 	%rd495, %r146;
	cvt.u64.u32 	%rd496, %r148;
	bra.uni 	$L__BB14_13;
$L__BB14_12:
	div.s64 	%rd495, %rd491, %rd27;
	mul.lo.s64 	%rd421, %rd495, %rd27;
	sub.s64 	%rd496, %rd491, %rd421;
$L__BB14_13:
	mul.wide.u32 	%rd422, %r207, 8;
	add.s64 	%rd423, %rd1, %rd422;
	ld.global.u64 	%rd34, [%rd423];
	mad.lo.s64 	%rd35, %rd34, %rd496, %rd19;
	or.b64  	%rd424, %rd493, %rd27;
	and.b64  	%rd425, %rd424, -4294967296;
	setp.ne.s64 	%p32, %rd425, 0;
	@%p32 bra 	$L__BB14_15;
	cvt.u32.u64 	%r149, %rd27;
	cvt.u32.u64 	%r150, %rd493;
	div.u32 	%r151, %r150, %r149;
	mul.lo.s32 	%r152, %r151, %r149;
	sub.s32 	%r153, %r150, %r152;
	cvt.u64.u32 	%rd497, %r151;
	cvt.u64.u32 	%rd498, %r153;
	bra.uni 	$L__BB14_16;
$L__BB14_15:
	div.s64 	%rd497, %rd493, %rd27;
	mul.lo.s64 	%rd426, %rd497, %rd27;
	sub.s64 	%rd498, %rd493, %rd426;
$L__BB14_16:
	mad.lo.s64 	%rd42, %rd498, %rd34, %rd26;
	add.s32 	%r13, %r207, -1;
	mul.wide.u32 	%rd427, %r13, 8;
	add.s64 	%rd428, %rd2, %rd427;
	ld.global.u64 	%rd43, [%rd428];
	or.b64  	%rd429, %rd495, %rd43;
	and.b64  	%rd430, %rd429, -4294967296;
	setp.ne.s64 	%p33, %rd430, 0;
	@%p33 bra 	$L__BB14_18;
	cvt.u32.u64 	%r154, %rd43;
	cvt.u32.u64 	%r155, %rd495;
	div.u32 	%r156, %r155, %r154;
	mul.lo.s32 	%r157, %r156, %r154;
	sub.s32 	%r158, %r155, %r157;
	cvt.u64.u32 	%rd499, %r156;
	cvt.u64.u32 	%rd500, %r158;
	bra.uni 	$L__BB14_19;
$L__BB14_18:
	div.s64 	%rd499, %rd495, %rd43;
	mul.lo.s64 	%rd431, %rd499, %rd43;
	sub.s64 	%rd500, %rd495, %rd431;
$L__BB14_19:
	mul.wide.u32 	%rd432, %r13, 8;
	add.s64 	%rd433, %rd1, %rd432;
	ld.global.u64 	%rd50, [%rd433];
	mad.lo.s64 	%rd51, %rd50, %rd500, %rd35;
	or.b64  	%rd434, %rd497, %rd43;
	and.b64  	%rd435, %rd434, -4294967296;
	setp.ne.s64 	%p34, %rd435, 0;
	@%p34 bra 	$L__BB14_21;
	cvt.u32.u64 	%r159, %rd43;
	cvt.u32.u64 	%r160, %rd497;
	div.u32 	%r161, %r160, %r159;
	mul.lo.s32 	%r162, %r161, %r159;
	sub.s32 	%r163, %r160, %r162;
	cvt.u64.u32 	%rd501, %r161;
	cvt.u64.u32 	%rd502, %r163;
	bra.uni 	$L__BB14_22;
$L__BB14_21:
	div.s64 	%rd501, %rd497, %rd43;
	mul.lo.s64 	%rd436, %rd501, %rd43;
	sub.s64 	%rd502, %rd497, %rd436;
$L__BB14_22:
	mad.lo.s64 	%rd58, %rd502, %rd50, %rd42;
	add.s32 	%r164, %r207, -2;
	mul.wide.u32 	%rd437, %r164, 8;
	add.s64 	%rd438, %rd2, %rd437;
	ld.global.u64 	%rd59, [%rd438];
	or.b64  	%rd439, %rd499, %rd59;
	and.b64  	%rd440, %rd439, -4294967296;
	setp.ne.s64 	%p35, %rd440, 0;
	@%p35 bra 	$L__BB14_24;
	cvt.u32.u64 	%r165, %rd59;
	cvt.u32.u64 	%r166, %rd499;
	div.u32 	%r167, %r166, %r165;
	mul.lo.s32 	%r168, %r167, %r165;
	sub.s32 	%r169, %r166, %r168;
	cvt.u64.u32 	%rd525, %r167;
	cvt.u64.u32 	%rd504, %r169;
	bra.uni 	$L__BB14_25;
$L__BB14_24:
	div.s64 	%rd525, %rd499, %rd59;
	mul.lo.s64 	%rd441, %rd525, %rd59;
	sub.s64 	%rd504, %rd499, %rd441;
$L__BB14_25:
	mul.wide.u32 	%rd442, %r164, 8;
	add.s64 	%rd443, %rd1, %rd442;
	ld.global.u64 	%rd66, [%rd443];
	mad.lo.s64 	%rd529, %rd66, %rd504, %rd51;
	or.b64  	%rd444, %rd501, %rd59;
	and.b64  	%rd445, %rd444, -4294967296;
	setp.ne.s64 	%p36, %rd445, 0;
	@%p36 bra 	$L__BB14_27;
	cvt.u32.u64 	%r171, %rd59;
	cvt.u32.u64 	%r172, %rd501;
	div.u32 	%r173, %r172, %r171;
	mul.lo.s32 	%r174, %r173, %r171;
	sub.s32 	%r175, %r172, %r174;
	cvt.u64.u32 	%rd523, %r173;
	cvt.u64.u32 	%rd506, %r175;
	bra.uni 	$L__BB14_28;
$L__BB14_27:
	div.s64 	%rd523, %rd501, %rd59;
	mul.lo.s64 	%rd446, %rd523, %rd59;
	sub.s64 	%rd506, %rd501, %rd446;
$L__BB14_28:
	mad.lo.s64 	%rd530, %rd506, %rd66, %rd58;
	add.s32 	%r207, %r207, -4;
	add.s32 	%r206, %r206, 4;
	setp.ne.s32 	%p37, %r206, 0;
	@%p37 bra 	$L__BB14_4;
	add.s32 	%r209, %r207, 1;
$L__BB14_30:
	and.b32  	%r18, %r6, 3;
	setp.eq.s32 	%p38, %r18, 0;
	@%p38 bra 	$L__BB14_53;
	setp.eq.s32 	%p39, %r18, 1;
	@%p39 bra 	$L__BB14_45;
	mul.wide.u32 	%rd448, %r209, 8;
	add.s64 	%rd449, %rd2, %rd448;
	ld.global.u64 	%rd81, [%rd449];
	or.b64  	%rd450, %rd525, %rd81;
	and.b64  	%rd451, %rd450, -4294967296;
	setp.ne.s64 	%p40, %rd451, 0;
	@%p40 bra 	$L__BB14_34;
	cvt.u32.u64 	%r176, %rd81;
	cvt.u32.u64 	%r177, %rd525;
	div.u32 	%r178, %r177, %r176;
	mul.lo.s32 	%r179, %r178, %r176;
	sub.s32 	%r180, %r177, %r179;
	cvt.u64.u32 	%rd513, %r178;
	cvt.u64.u32 	%rd514, %r180;
	bra.uni 	$L__BB14_35;
$L__BB14_34:
	div.s64 	%rd513, %rd525, %rd81;
	mul.lo.s64 	%rd452, %rd513, %rd81;
	sub.s64 	%rd514, %rd525, %rd452;
$L__BB14_35:
	add.s64 	%rd454, %rd1, %rd448;
	ld.global.u64 	%rd88, [%rd454];
	mad.lo.s64 	%rd89, %rd88, %rd514, %rd529;
	or.b64  	%rd455, %rd523, %rd81;
	and.b64  	%rd456, %rd455, -4294967296;
	setp.ne.s64 	%p41, %rd456, 0;
	@%p41 bra 	$L__BB14_37;
	cvt.u32.u64 	%r181, %rd81;
	cvt.u32.u64 	%r182, %rd523;
	div.u32 	%r183, %r182, %r181;
	mul.lo.s32 	%r184, %r183, %r181;
	sub.s32 	%r185, %r182, %r184;
	cvt.u64.u32 	%rd515, %r183;
	cvt.u64.u32 	%rd516, %r185;
	bra.uni 	$L__BB14_38;
$L__BB14_37:
	div.s64 	%rd515, %rd523, %rd81;
	mul.lo.s64 	%rd457, %rd515, %rd81;
	sub.s64 	%rd516, %rd523, %rd457;
$L__BB14_38:
	mad.lo.s64 	%rd96, %rd516, %rd88, %rd530;
	add.s32 	%r19, %r209, -1;
	mul.wide.u32 	%rd458, %r19, 8;
	add.s64 	%rd459, %rd2, %rd458;
	ld.global.u64 	%rd97, [%rd459];
	or.b64  	%rd460, %rd513, %rd97;
	and.b64  	%rd461, %rd460, -4294967296;
	setp.ne.s64 	%p42, %rd461, 0;
	@%p42 bra 	$L__BB14_40;
	cvt.u32.u64 	%r186, %rd97;
	cvt.u32.u64 	%r187, %rd513;
	div.u32 	%r188, %r187, %r186;
	mul.lo.s32 	%r189, %r188, %r186;
	sub.s32 	%r190, %r187, %r189;
	cvt.u64.u32 	%rd525, %r188;
	cvt.u64.u32 	%rd518, %r190;
	bra.uni 	$L__BB14_41;
$L__BB14_40:
	div.s64 	%rd525, %rd513, %rd97;
	mul.lo.s64 	%rd462, %rd525, %rd97;
	sub.s64 	%rd518, %rd513, %rd462;
$L__BB14_41:
	add.s64 	%rd464, %rd1, %rd458;
	ld.global.u64 	%rd104, [%rd464];
	mad.lo.s64 	%rd529, %rd104, %rd518, %rd89;
	or.b64  	%rd465, %rd515, %rd97;
	and.b64  	%rd466, %rd465, -4294967296;
	setp.ne.s64 	%p43, %rd466, 0;
	@%p43 bra 	$L__BB14_43;
	cvt.u32.u64 	%r191, %rd97;
	cvt.u32.u64 	%r192, %rd515;
	div.u32 	%r193, %r192, %r191;
	mul.lo.s32 	%r194, %r193, %r191;
	sub.s32 	%r195, %r192, %r194;
	cvt.u64.u32 	%rd523, %r193;
	cvt.u64.u32 	%rd520, %r195;
	bra.uni 	$L__BB14_44;
$L__BB14_43:
	div.s64 	%rd523, %rd515, %rd97;
	mul.lo.s64 	%rd467, %rd523, %rd97;
	sub.s64 	%rd520, %rd515, %rd467;
$L__BB14_44:
	mad.lo.s64 	%rd530, %rd520, %rd104, %rd96;
	add.s32 	%r209, %r209, -2;
$L__BB14_45:
	and.b32  	%r196, %r6, 1;
	setp.eq.b32 	%p44, %r196, 1;
	not.pred 	%p45, %p44;
	@%p45 bra 	$L__BB14_53;
	mul.wide.u32 	%rd468, %r209, 8;
	add.s64 	%rd469, %rd2, %rd468;
	ld.global.u64 	%rd119, [%rd469];
	or.b64  	%rd470, %rd525, %rd119;
	and.b64  	%rd471, %rd470, -4294967296;
	setp.ne.s64 	%p46, %rd471, 0;
	@%p46 bra 	$L__BB14_48;
	cvt.u32.u64 	%r197, %rd119;
	cvt.u32.u64 	%r198, %rd525;
	rem.u32 	%r199, %r198, %r197;
	cvt.u64.u32 	%rd527, %r199;
	bra.uni 	$L__BB14_49;
$L__BB14_48:
	rem.s64 	%rd527, %rd525, %rd119;
$L__BB14_49:
	add.s64 	%rd473, %rd1, %rd468;
	ld.global.u64 	%rd123, [%rd473];
	mad.lo.s64 	%rd529, %rd123, %rd527, %rd529;
	or.b64  	%rd474, %rd523, %rd119;
	and.b64  	%rd475, %rd474, -4294967296;
	setp.ne.s64 	%p47, %rd475, 0;
	@%p47 bra 	$L__BB14_51;
	cvt.u32.u64 	%r200, %rd119;
	cvt.u32.u64 	%r201, %rd523;
	rem.u32 	%r202, %r201, %r200;
	cvt.u64.u32 	%rd528, %r202;
	bra.uni 	$L__BB14_52;
$L__BB14_51:
	rem.s64 	%rd528, %rd523, %rd119;
$L__BB14_52:
	mad.lo.s64 	%rd530, %rd528, %rd123, %rd530;
$L__BB14_53:
	shl.b64 	%rd476, %rd529, 1;
	add.s64 	%rd477, %rd571, %rd476;
	ld.global.u16 	%rs3, [%rd477];
	shl.b64 	%rd478, %rd530, 1;
	add.s64 	%rd479, %rd571, %rd478;
	ld.global.u16 	%rs4, [%rd479];
	min.s16 	%rs5, %rs3, %rs4;
	st.shared.u16 	[%r5], %rs5;
	bra.uni 	$L__BB14_114;
$L__BB14_54:
	cvt.u64.u32 	%rd131, %r4;
	setp.le.u64 	%p2, %rd264, %rd131;
	@%p2 bra 	$L__BB14_114;
	mov.u32 	%r56, %ctaid.y;
	cvt.u64.u32 	%rd269, %r56;
	mad.lo.s64 	%rd562, %rd264, %rd269, %rd131;
	cvt.u32.u64 	%r22, %rd263;
	add.s32 	%r213, %r22, -1;
	setp.lt.s32 	%p3, %r213, 0;
	@%p3 bra 	$L__BB14_113;
	and.b32  	%r24, %r22, 7;
	setp.lt.u32 	%p4, %r213, 7;
	@%p4 bra 	$L__BB14_84;
	add.s32 	%r211, %r22, -4;
	and.b32  	%r57, %r22, -8;
	neg.s32 	%r210, %r57;
$L__BB14_58:
	.pragma "nounroll";
	add.s32 	%r29, %r211, 3;
	mul.wide.u32 	%rd271, %r29, 8;
	add.s64 	%rd272, %rd2, %rd271;
	ld.global.u64 	%rd135, [%rd272];
	or.b64  	%rd273, %rd562, %rd135;
	and.b64  	%rd274, %rd273, -4294967296;
	setp.ne.s64 	%p5, %rd274, 0;
	@%p5 bra 	$L__BB14_60;
	cvt.u32.u64 	%r58, %rd135;
	cvt.u32.u64 	%r59, %rd562;
	div.u32 	%r60, %r59, %r58;
	mul.lo.s32 	%r61, %r60, %r58;
	sub.s32 	%r62, %r59, %r61;
	cvt.u64.u32 	%rd533, %r60;
	cvt.u64.u32 	%rd534, %r62;
	bra.uni 	$L__BB14_61;
$L__BB14_60:
	div.s64 	%rd533, %rd562, %rd135;
	mul.lo.s64 	%rd275, %rd533, %rd135;
	sub.s64 	%rd534, %rd562, %rd275;
$L__BB14_61:
	add.s64 	%rd277, %rd1, %rd271;
	ld.global.u64 	%rd278, [%rd277];
	mul.lo.s64 	%rd142, %rd278, %rd534;
	add.s32 	%r30, %r211, 2;
	mul.wide.u32 	%rd279, %r30, 8;
	add.s64 	%rd280, %rd2, %rd279;
	ld.global.u64 	%rd143, [%rd280];
	or.b64  	%rd281, %rd533, %rd143;
	and.b64  	%rd282, %rd281, -4294967296;
	setp.ne.s64 	%p6, %rd282, 0;
	@%p6 bra 	$L__BB14_63;
	cvt.u32.u64 	%r63, %rd143;
	cvt.u32.u64 	%r64, %rd533;
	div.u32 	%r65, %r64, %r63;
	mul.lo.s32 	%r66, %r65, %r63;
	sub.s32 	%r67, %r64, %r66;
	cvt.u64.u32 	%rd535, %r65;
	cvt.u64.u32 	%rd536, %r67;
	bra.uni 	$L__BB14_64;
$L__BB14_63:
	div.s64 	%rd535, %rd533, %rd143;
	mul.lo.s64 	%rd283, %rd535, %rd143;
	sub.s64 	%rd536, %rd533, %rd283;
$L__BB14_64:
	add.s64 	%rd285, %rd1, %rd279;
	ld.global.u64 	%rd286, [%rd285];
	mad.lo.s64 	%rd150, %rd286, %rd536, %rd142;
	add.s32 	%r31, %r211, 1;
	mul.wide.u32 	%rd287, %r31, 8;
	add.s64 	%rd288, %rd2, %rd287;
	ld.global.u64 	%rd151, [%rd288];
	or.b64  	%rd289, %rd535, %rd151;
	and.b64  	%rd290, %rd289, -4294967296;
	setp.ne.s64 	%p7, %rd290, 0;
	@%p7 bra 	$L__BB14_66;
	cvt.u32.u64 	%r68, %rd151;
	cvt.u32.u64 	%r69, %rd535;
	div.u32 	%r70, %r69, %r68;
	mul.lo.s32 	%r71, %r70, %r68;
	sub.s32 	%r72, %r69, %r71;
	cvt.u64.u32 	%rd537, %r70;
	cvt.u64.u32 	%rd538, %r72;
	bra.uni 	$L__BB14_67;
$L__BB14_66:
	div.s64 	%rd537, %rd535, %rd151;
	mul.lo.s64 	%rd291, %rd537, %rd151;
	sub.s64 	%rd538, %rd535, %rd291;
$L__BB14_67:
	add.s64 	%rd293, %rd1, %rd287;
	ld.global.u64 	%rd294, [%rd293];
	mad.lo.s64 	%rd158, %rd294, %rd538, %rd150;
	add.s32 	%r32, %r211, -4;
	mul.wide.u32 	%rd295, %r211, 8;
	add.s64 	%rd296, %rd2, %rd295;
	ld.global.u64 	%rd159, [%rd296];
	or.b64  	%rd297, %rd537, %rd159;
	and.b64  	%rd298, %rd297, -4294967296;
	setp.ne.s64 	%p8, %rd298, 0;
	@%p8 bra 	$L__BB14_69;
	cvt.u32.u64 	%r73, %rd159;
	cvt.u32.u64 	%r74, %rd537;
	div.u32 	%r75, %r74, %r73;
	mul.lo.s32 	%r76, %r75, %r73;
	sub.s32 	%r77, %r74, %r76;
	cvt.u64.u32 	%rd539, %r75;
	cvt.u64.u32 	%rd540, %r77;
	bra.uni 	$L__BB14_70;
$L__BB14_69:
	div.s64 	%rd539, %rd537, %rd159;
	mul.lo.s64 	%rd299, %rd539, %rd159;
	sub.s64 	%rd540, %rd537, %rd299;
$L__BB14_70:
	add.s64 	%rd301, %rd1, %rd295;
	ld.global.u64 	%rd302, [%rd301];
	mad.lo.s64 	%rd166, %rd302, %rd540, %rd158;
	add.s32 	%r33, %r211, -1;
	mul.wide.u32 	%rd303, %r33, 8;
	add.s64 	%rd304, %rd2, %rd303;
	ld.global.u64 	%rd167, [%rd304];
	or.b64  	%rd305, %rd539, %rd167;
	and.b64  	%rd306, %rd305, -4294967296;
	setp.ne.s64 	%p9, %rd306, 0;
	@%p9 bra 	$L__BB14_72;
	cvt.u32.u64 	%r78, %rd167;
	cvt.u32.u64 	%r79, %rd539;
	div.u32 	%r80, %r79, %r78;
	mul.lo.s32 	%r81, %r80, %r78;
	sub.s32 	%r82, %r79, %r81;
	cvt.u64.u32 	%rd541, %r80;
	cvt.u64.u32 	%rd542, %r82;
	bra.uni 	$L__BB14_73;
$L__BB14_72:
	div.s64 	%rd541, %rd539, %rd167;
	mul.lo.s64 	%rd307, %rd541, %rd167;
	sub.s64 	%rd542, %rd539, %rd307;
$L__BB14_73:
	add.s64 	%rd309, %rd1, %rd303;
	ld.global.u64 	%rd310, [%rd309];
	mad.lo.s64 	%rd174, %rd310, %rd542, %rd166;
	add.s32 	%r34, %r211, -2;
	mul.wide.u32 	%rd311, %r34, 8;
	add.s64 	%rd312, %rd2, %rd311;
	ld.global.u64 	%rd175, [%rd312];
	or.b64  	%rd313, %rd541, %rd175;
	and.b64  	%rd314, %rd313, -4294967296;
	setp.ne.s64 	%p10, %rd314, 0;
	@%p10 bra 	$L__BB14_75;
	cvt.u32.u64 	%r83, %rd175;
	cvt.u32.u64 	%r84, %rd541;
	div.u32 	%r85, %r84, %r83;
	mul.lo.s32 	%r86, %r85, %r83;
	sub.s32 	%r87, %r84, %r86;
	cvt.u64.u32 	%rd543, %r85;
	cvt.u64.u32 	%rd544, %r87;
	bra.uni 	$L__BB14_76;
$L__BB14_75:
	div.s64 	%rd543, %rd541, %rd175;
	mul.lo.s64 	%rd315, %rd543, %rd175;
	sub.s64 	%rd544, %rd541, %rd315;
$L__BB14_76:
	add.s64 	%rd317, %rd1, %rd311;
	ld.global.u64 	%rd318, [%rd317];
	mad.lo.s64 	%rd182, %rd318, %rd544, %rd174;
	add.s32 	%r35, %r211, -3;
	mul.wide.u32 	%rd319, %r35, 8;
	add.s64 	%rd320, %rd2, %rd319;
	ld.global.u64 	%rd183, [%rd320];
	or.b64  	%rd321, %rd543, %rd183;
	and.b64  	%rd322, %rd321, -4294967296;
	setp.ne.s64 	%p11, %rd322, 0;
	@%p11 bra 	$L__BB14_78;
	cvt.u32.u64 	%r88, %rd183;
	cvt.u32.u64 	%r89, %rd543;
	div.u32 	%r90, %r89, %r88;
	mul.lo.s32 	%r91, %r90, %r88;
	sub.s32 	%r92, %r89, %r91;
	cvt.u64.u32 	%rd545, %r90;
	cvt.u64.u32 	%rd546, %r92;
	bra.uni 	$L__BB14_79;
$L__BB14_78:
	div.s64 	%rd545, %rd543, %rd183;
	mul.lo.s64 	%rd323, %rd545, %rd183;
	sub.s64 	%rd546, %rd543, %rd323;
$L__BB14_79:
	add.s64 	%rd325, %rd1, %rd319;
	ld.global.u64 	%rd326, [%rd325];
	mad.lo.s64 	%rd190, %rd326, %rd546, %rd182;
	mul.wide.u32 	%rd327, %r32, 8;
	add.s64 	%rd328, %rd2, %rd327;
	ld.global.u64 	%rd191, [%rd328];
	or.b64  	%rd329, %rd545, %rd191;
	and.b64  	%rd330, %rd329, -4294967296;
	setp.ne.s64 	%p12, %rd330, 0;
	@%p12 bra 	$L__BB14_81;
	cvt.u32.u64 	%r93, %rd191;
	cvt.u32.u64 	%r94, %rd545;
	div.u32 	%r95, %r94, %r93;
	mul.lo.s32 	%r96, %r95, %r93;
	sub.s32 	%r97, %r94, %r96;
	cvt.u64.u32 	%rd562, %r95;
	cvt.u64.u32 	%rd548, %r97;
	bra.uni 	$L__BB14_82;
$L__BB14_81:
	div.s64 	%rd562, %rd545, %rd191;
	mul.lo.s64 	%rd331, %rd562, %rd191;
	sub.s64 	%rd548, %rd545, %rd331;
$L__BB14_82:
	add.s64 	%rd333, %rd1, %rd327;
	ld.global.u64 	%rd334, [%rd333];
	mad.lo.s64 	%rd335, %rd334, %rd548, %rd190;
	shl.b64 	%rd336, %rd335, 1;
	add.s64 	%rd571, %rd571, %rd336;
	add.s32 	%r211, %r211, -8;
	add.s32 	%r210, %r210, 8;
	setp.ne.s32 	%p13, %r210, 0;
	@%p13 bra 	$L__BB14_58;
	add.s32 	%r213, %r211, 3;
$L__BB14_84:
	setp.eq.s32 	%p14, %r24, 0;
	@%p14 bra 	$L__BB14_113;
	and.b32  	%r40, %r22, 3;
	setp.lt.u32 	%p15, %r24, 4;
	@%p15 bra 	$L__BB14_99;
	mul.wide.u32 	%rd338, %r213, 8;
	add.s64 	%rd339, %rd2, %rd338;
	ld.global.u64 	%rd202, [%rd339];
	or.b64  	%rd340, %rd562, %rd202;
	and.b64  	%rd341, %rd340, -4294967296;
	setp.ne.s64 	%p16, %rd341, 0;
	@%p16 bra 	$L__BB14_88;
	cvt.u32.u64 	%r98, %rd202;
	cvt.u32.u64 	%r99, %rd562;
	div.u32 	%r100, %r99, %r98;
	mul.lo.s32 	%r101, %r100, %r98;
	sub.s32 	%r102, %r99, %r101;
	cvt.u64.u32 	%rd552, %r100;
	cvt.u64.u32 	%rd553, %r102;
	bra.uni 	$L__BB14_89;
$L__BB14_88:
	div.s64 	%rd552, %rd562, %rd202;
	mul.lo.s64 	%rd342, %rd552, %rd202;
	sub.s64 	%rd553, %rd562, %rd342;
$L__BB14_89:
	add.s64 	%rd344, %rd1, %rd338;
	ld.global.u64 	%rd345, [%rd344];
	mul.lo.s64 	%rd209, %rd345, %rd553;
	add.s32 	%r41, %r213, -1;
	mul.wide.u32 	%rd346, %r41, 8;
	add.s64 	%rd347, %rd2, %rd346;
	ld.global.u64 	%rd210, [%rd347];
	or.b64  	%rd348, %rd552, %rd210;
	and.b64  	%rd349, %rd348, -4294967296;
	setp.ne.s64 	%p17, %rd349, 0;
	@%p17 bra 	$L__BB14_91;
	cvt.u32.u64 	%r103, %rd210;
	cvt.u32.u64 	%r104, %rd552;
	div.u32 	%r105, %r104, %r103;
	mul.lo.s32 	%r106, %r105, %r103;
	sub.s32 	%r107, %r104, %r106;
	cvt.u64.u32 	%rd554, %r105;
	cvt.u64.u32 	%rd555, %r107;
	bra.uni 	$L__BB14_92;
$L__BB14_91:
	div.s64 	%rd554, %rd552, %rd210;
	mul.lo.s64 	%rd350, %rd554, %rd210;
	sub.s64 	%rd555, %rd552, %rd350;
$L__BB14_92:
	add.s64 	%rd352, %rd1, %rd346;
	ld.global.u64 	%rd353, [%rd352];
	mad.lo.s64 	%rd217, %rd353, %rd555, %rd209;
	add.s32 	%r42, %r213, -2;
	mul.wide.u32 	%rd354, %r42, 8;
	add.s64 	%rd355, %rd2, %rd354;
	ld.global.u64 	%rd218, [%rd355];
	or.b64  	%rd356, %rd554, %rd218;
	and.b64  	%rd357, %rd356, -4294967296;
	setp.ne.s64 	%p18, %rd357, 0;
	@%p18 bra 	$L__BB14_94;
	cvt.u32.u64 	%r108, %rd218;
	cvt.u32.u64 	%r109, %rd554;
	div.u32 	%r110, %r109, %r108;
	mul.lo.s32 	%r111, %r110, %r108;
	sub.s32 	%r112, %r109, %r111;
	cvt.u64.u32 	%rd556, %r110;
	cvt.u64.u32 	%rd557, %r112;
	bra.uni 	$L__BB14_95;
$L__BB14_94:
	div.s64 	%rd556, %rd554, %rd218;
	mul.lo.s64 	%rd358, %rd556, %rd218;
	sub.s64 	%rd557, %rd554, %rd358;
$L__BB14_95:
	add.s64 	%rd360, %rd1, %rd354;
	ld.global.u64 	%rd361, [%rd360];
	mad.lo.s64 	%rd225, %rd361, %rd557, %rd217;
	add.s32 	%r43, %r213, -3;
	mul.wide.u32 	%rd362, %r43, 8;
	add.s64 	%rd363, %rd2, %rd362;
	ld.global.u64 	%rd226, [%rd363];
	or.b64  	%rd364, %rd556, %rd226;
	and.b64  	%rd365, %rd364, -4294967296;
	setp.ne.s64 	%p19, %rd365, 0;
	@%p19 bra 	$L__BB14_97;
	cvt.u32.u64 	%r113, %rd226;
	cvt.u32.u64 	%r114, %rd556;
	div.u32 	%r115, %r114, %r113;
	mul.lo.s32 	%r116, %r115, %r113;
	sub.s32 	%r117, %r114, %r116;
	cvt.u64.u32 	%rd562, %r115;
	cvt.u64.u32 	%rd559, %r117;
	bra.uni 	$L__BB14_98;
$L__BB14_97:
	div.s64 	%rd562, %rd556, %rd226;
	mul.lo.s64 	%rd366, %rd562, %rd226;
	sub.s64 	%rd559, %rd556, %rd366;
$L__BB14_98:
	add.s64 	%rd368, %rd1, %rd362;
	ld.global.u64 	%rd369, [%rd368];
	mad.lo.s64 	%rd370, %rd369, %rd559, %rd225;
	shl.b64 	%rd371, %rd370, 1;
	add.s64 	%rd571, %rd571, %rd371;
	add.s32 	%r213, %r213, -4;
$L__BB14_99:
	setp.eq.s32 	%p20, %r40, 0;
	@%p20 bra 	$L__BB14_113;
	setp.eq.s32 	%p21, %r40, 1;
	@%p21 bra 	$L__BB14_108;
	mul.wide.u32 	%rd373, %r213, 8;
	add.s64 	%rd374, %rd2, %rd373;
	ld.global.u64 	%rd237, [%rd374];
	or.b64  	%rd375, %rd562, %rd237;
	and.b64  	%rd376, %rd375, -4294967296;
	setp.ne.s64 	%p22, %rd376, 0;
	@%p22 bra 	$L__BB14_103;
	cvt.u32.u64 	%r118, %rd237;
	cvt.u32.u64 	%r119, %rd562;
	div.u32 	%r120, %r119, %r118;
	mul.lo.s32 	%r121, %r120, %r118;
	sub.s32 	%r122, %r119, %r121;
	cvt.u64.u32 	%rd563, %r120;
	cvt.u64.u32 	%rd564, %r122;
	bra.uni 	$L__BB14_104;
$L__BB14_103:
	div.s64 	%rd563, %rd562, %rd237;
	mul.lo.s64 	%rd377, %rd563, %rd237;
	sub.s64 	%rd564, %rd562, %rd377;
$L__BB14_104:
	add.s64 	%rd379, %rd1, %rd373;
	ld.global.u64 	%rd380, [%rd379];
	mul.lo.s64 	%rd244, %rd380, %rd564;
	add.s32 	%r46, %r213, -1;
	mul.wide.u32 	%rd381, %r46, 8;
	add.s64 	%rd382, %rd2, %rd381;
	ld.global.u64 	%rd245, [%rd382];
	or.b64  	%rd383, %rd563, %rd245;
	and.b64  	%rd384, %rd383, -4294967296;
	setp.ne.s64 	%p23, %rd384, 0;
	@%p23 bra 	$L__BB14_106;
	cvt.u32.u64 	%r123, %rd245;
	cvt.u32.u64 	%r124, %rd563;
	div.u32 	%r125, %r124, %r123;
	mul.lo.s32 	%r126, %r125, %r123;
	sub.s32 	%r127, %r124, %r126;
	cvt.u64.u32 	%rd562, %r125;
	cvt.u64.u32 	%rd566, %r127;
	bra.uni 	$L__BB14_107;
$L__BB14_106:
	div.s64 	%rd562, %rd563, %rd245;
	mul.lo.s64 	%rd385, %rd562, %rd245;
	sub.s64 	%rd566, %rd563, %rd385;
$L__BB14_107:
	add.s64 	%rd387, %rd1, %rd381;
	ld.global.u64 	%rd388, [%rd387];
	mad.lo.s64 	%rd389, %rd388, %rd566, %rd244;
	shl.b64 	%rd390, %rd389, 1;
	add.s64 	%rd571, %rd571, %rd390;
	add.s32 	%r213, %r213, -2;
$L__BB14_108:
	and.b32  	%r128, %r22, 1;
	setp.eq.b32 	%p24, %r128, 1;
	not.pred 	%p25, %p24;
	@%p25 bra 	$L__BB14_113;
	mul.wide.u32 	%rd391, %r213, 8;
	add.s64 	%rd392, %rd2, %rd391;
	ld.global.u64 	%rd256, [%rd392];
	or.b64  	%rd393, %rd562, %rd256;
	and.b64  	%rd394, %rd393, -4294967296;
	setp.ne.s64 	%p26, %rd394, 0;
	@%p26 bra 	$L__BB14_111;
	cvt.u32.u64 	%r129, %rd256;
	cvt.u32.u64 	%r130, %rd562;
	rem.u32 	%r131, %r130, %r129;
	cvt.u64.u32 	%rd570, %r131;
	bra.uni 	$L__BB14_112;
$L__BB14_111:
	rem.s64 	%rd570, %rd562, %rd256;
$L__BB14_112:
	add.s64 	%rd396, %rd1, %rd391;
	ld.global.u64 	%rd397, [%rd396];
	mul.lo.s64 	%rd398, %rd397, %rd570;
	shl.b64 	%rd399, %rd398, 1;
	add.s64 	%rd571, %rd571, %rd399;
$L__BB14_113:
	ld.global.u16 	%rs2, [%rd571];
	st.shared.u16 	[%r5], %rs2;
$L__BB14_114:
	bar.sync 	0;
	setp.lt.u32 	%p48, %r215, 66;
	@%p48 bra 	$L__BB14_118;
$L__BB14_115:
	shr.u32 	%r50, %r215, 1;
	setp.ge.u32 	%p49, %r1, %r50;
	@%p49 bra 	$L__BB14_117;
	ld.shared.u16 	%rs6, [%r5];
	and.b32  	%r203, %r215, 2046;
	add.s32 	%r204, %r5, %r203;
	ld.shared.u16 	%rs7, [%r204];
	min.s16 	%rs8, %rs6, %rs7;
	st.shared.u16 	[%r5], %rs8;
$L__BB14_117:
	bar.sync 	0;
	setp.gt.u32 	%p50, %r215, 131;
	mov.u32 	%r215, %r50;
	@%p50 bra 	$L__BB14_115;
$L__BB14_118:
	setp.gt.u32 	%p51, %r1, 31;
	@%p51 bra 	$L__BB14_121;
	ld.volatile.shared.u16 	%rs9, [%r5];
	ld.volatile.shared.u16 	%rs10, [%r5+64];
	min.s16 	%rs11, %rs9, %rs10;
	st.volatile.shared.u16 	[%r5], %rs11;
	ld.volatile.shared.u16 	%rs12, [%r5];
	ld.volatile.shared.u16 	%rs13, [%r5+32];
	min.s16 	%rs14, %rs12, %rs13;
	st.volatile.shared.u16 	[%r5], %rs14;
	ld.volatile.shared.u16 	%rs15, [%r5];
	ld.volatile.shared.u16 	%rs16, [%r5+16];
	min.s16 	%rs17, %rs15, %rs16;
	st.volatile.shared.u16 	[%r5], %rs17;
	ld.volatile.shared.u16 	%rs18, [%r5];
	ld.volatile.shared.u16 	%rs19, [%r5+8];
	min.s16 	%rs20, %rs18, %rs19;
	st.volatile.shared.u16 	[%r5], %rs20;
	ld.volatile.shared.u16 	%rs21, [%r5];
	ld.volatile.shared.u16 	%rs22, [%r5+4];
	min.s16 	%rs23, %rs21, %rs22;
	st.volatile.shared.u16 	[%r5], %rs23;
	ld.volatile.shared.u16 	%rs24, [%r5];
	ld.volatile.shared.u16 	%rs25, [%r5+2];
	min.s16 	%rs26, %rs24, %rs25;
	st.volatile.shared.u16 	[%r5], %rs26;
	setp.ne.s32 	%p52, %r1, 0;
	@%p52 bra 	$L__BB14_121;
	ld.param.u64 	%rd486, [contiguous_reduce2_i16_param_0];
	ld.shared.u16 	%rs27, [sdata_i16];
	cvt.u64.u32 	%rd480, %r2;
	mov.u32 	%r205, %ctaid.y;
	cvt.u64.u32 	%rd481, %r205;
	mad.lo.s64 	%rd482, %rd265, %rd481, %rd480;
	cvta.to.global.u64 	%rd483, %rd486;
	shl.b64 	%rd484, %rd482, 1;
	add.s64 	%rd485, %rd483, %rd484;
	st.global.u16 	[%rd485], %rs27;
$L__BB14_121:
	ret;

}
	// .globl	contiguous_reduce22_i16
.visible .entry contiguous_reduce22_i16(
	.param .u64 .ptr .align 1 contiguous_reduce22_i16_param_0,
	.param .u64 .ptr .align 1 contiguous_reduce22_i16_param_1,
	.param .u64 contiguous_reduce22_i16_param_2,
	.param .u64 contiguous_reduce22_i16_param_3
)
{
	.reg .pred 	%p<8>;
	.reg .b16 	%rs<28>;
	.reg .b32 	%r<19>;
	.reg .b64 	%rd<27>;

	ld.param.u64 	%rd4, [contiguous_reduce22_i16_param_0];
	ld.param.u64 	%rd7, [contiguous_reduce22_i16_param_1];
	ld.param.u64 	%rd5, [contiguous_reduce22_i16_param_2];
	ld.param.u64 	%rd6, [contiguous_reduce22_i16_param_3];
	cvta.to.global.u64 	%rd1, %rd7;
	mov.u32 	%r1, %tid.x;
	mov.u32 	%r2, %ctaid.x;
	mov.u32 	%r18, %ntid.x;
	mul.lo.s32 	%r8, %r2, %r18;
	shl.b32 	%r9, %r8, 1;
	add.s32 	%r4, %r9, %r1;
	shl.b32 	%r10, %r1, 1;
	mov.u32 	%r11, sdata_i16;
	add.s32 	%r5, %r11, %r10;
	mov.b16 	%rs1, 32767;
	st.shared.u16 	[%r5], %rs1;
	add.s32 	%r12, %r4, %r18;
	cvt.u64.u32 	%rd2, %r12;
	setp.le.u64 	%p1, %rd5, %rd2;
	@%p1 bra 	$L__BB15_2;
	cvt.u64.u32 	%rd12, %r4;
	mov.u32 	%r14, %ctaid.y;
	cvt.u64.u32 	%rd13, %r14;
	mul.lo.s64 	%rd14, %rd5, %rd13;
	add.s64 	%rd15, %rd14, %rd12;
	shl.b64 	%rd16, %rd15, 1;
	add.s64 	%rd17, %rd1, %rd16;
	ld.global.u16 	%rs3, [%rd17];
	add.s64 	%rd18, %rd14, %rd2;
	shl.b64 	%rd19, %rd18, 1;
	add.s64 	%rd20, %rd1, %rd19;
	ld.global.u16 	%rs4, [%rd20];
	min.s16 	%rs5, %rs3, %rs4;
	st.shared.u16 	[%r5], %rs5;
	bra.uni 	$L__BB15_4;
$L__BB15_2:
	cvt.u64.u32 	%rd3, %r4;
	setp.le.u64 	%p2, %rd5, %rd3;
	@%p2 bra 	$L__BB15_4;
	mov.u32 	%r13, %ctaid.y;
	cvt.u64.u32 	%rd8, %r13;
	mad.lo.s64 	%rd9, %rd5, %rd8, %rd3;
	shl.b64 	%rd10, %rd9, 1;
	add.s64 	%rd11, %rd1, %rd10;
	ld.global.u16 	%rs2, [%rd11];
	st.shared.u16 	[%r5], %rs2;
$L__BB15_4:
	bar.sync 	0;
	setp.lt.u32 	%p3, %r18, 66;
	@%p3 bra 	$L__BB15_8;
$L__BB15_5:
	shr.u32 	%r7, %r18, 1;
	setp.ge.u32 	%p4, %r1, %r7;
	@%p4 bra 	$L__BB15_7;
	ld.shared.u16 	%rs6, [%r5];
	and.b32  	%r15, %r18, 2046;
	add.s32 	%r16, %r5, %r15;
	ld.shared.u16 	%rs7, [%r16];
	min.s16 	%rs8, %rs6, %rs7;
	st.shared.u16 	[%r5], %rs8;
$L__BB15_7:
	bar.sync 	0;
	setp.gt.u32 	%p5, %r18, 131;
	mov.u32 	%r18, %r7;
	@%p5 bra 	$L__BB15_5;
$L__BB15_8:
	setp.gt.u32 	%p6, %r1, 31;
	@%p6 bra 	$L__BB15_11;
	ld.volatile.shared.u16 	%rs9, [%r5];
	ld.volatile.shared.u16 	%rs10, [%r5+64];
	min.s16 	%rs11, %rs9, %rs10;
	st.volatile.shared.u16 	[%r5], %rs11;
	ld.volatile.shared.u16 	%rs12, [%r5];
	ld.volatile.shared.u16 	%rs13, [%r5+32];
	min.s16 	%rs14, %rs12, %rs13;
	st.volatile.shared.u16 	[%r5], %rs14;
	ld.volatile.shared.u16 	%rs15, [%r5];
	ld.volatile.shared.u16 	%rs16, [%r5+16];
	min.s16 	%rs17, %rs15, %rs16;
	st.volatile.shared.u16 	[%r5], %rs17;
	ld.volatile.shared.u16 	%rs18, [%r5];
	ld.volatile.shared.u16 	%rs19, [%r5+8];
	min.s16 	%rs20, %rs18, %rs19;
	st.volatile.shared.u16 	[%r5], %rs20;
	ld.volatile.shared.u16 	%rs21, [%r5];
	ld.volatile.shared.u16 	%rs22, [%r5+4];
	min.s16 	%rs23, %rs21, %rs22;
	st.volatile.shared.u16 	[%r5], %rs23;
	ld.volatile.shared.u16 	%rs24, [%r5];
	ld.volatile.shared.u16 	%rs25, [%r5+2];
	min.s16 	%rs26, %rs24, %rs25;
	st.volatile.shared.u16 	[%r5], %rs26;
	setp.ne.s32 	%p7, %r1, 0;
	@%p7 bra 	$L__BB15_11;
	ld.shared.u16 	%rs27, [sdata_i16];
	cvt.u64.u32 	%rd21, %r2;
	mov.u32 	%r17, %ctaid.y;
	cvt.u64.u32 	%rd22, %r17;
	mad.lo.s64 	%rd23, %rd6, %rd22, %rd21;
	cvta.to.global.u64 	%rd24, %rd4;
	shl.b64 	%rd25, %rd23, 1;
	add.s64 	%rd26, %rd24, %rd25;
	st.global.u16 	[%rd26], %rs27;
$L__BB15_11:
	ret;

}
	// .globl	contiguous_reduce3_i16
.visible .entry contiguous_reduce3_i16(
	.param .u64 .ptr .align 1 contiguous_reduce3_i16_param_0,
	.param .u64 .ptr .align 1 contiguous_reduce3_i16_param_1,
	.param .u64 .ptr .align 1 contiguous_reduce3_i16_param_2,
	.param .u64 .ptr .align 1 contiguous_reduce3_i16_param_3,
	.param .u64 contiguous_reduce3_i16_param_4,
	.param .u64 contiguous_reduce3_i16_param_5,
	.param .u64 contiguous_reduce3_i16_param_6
)
{
	.reg .pred 	%p<38>;
	.reg .b16 	%rs<56>;
	.reg .b32 	%r<204>;
	.reg .b64 	%rd<308>;

	ld.param.u64 	%rd144, [contiguous_reduce3_i16_param_0];
	ld.param.u64 	%rd145, [contiguous_reduce3_i16_param_1];
	ld.param.u64 	%rd148, [contiguous_reduce3_i16_param_2];
	ld.param.u64 	%rd149, [contiguous_reduce3_i16_param_3];
	ld.param.u64 	%rd146, [contiguous_reduce3_i16_param_4];
	ld.param.u64 	%rd147, [contiguous_reduce3_i16_param_5];
	ld.param.u64 	%rd150, [contiguous_reduce3_i16_param_6];
	cvta.to.global.u64 	%rd1, %rd149;
	cvta.to.global.u64 	%rd2, %rd148;
	mov.u32 	%r1, %tid.y;
	mov.u32 	%r2, %ntid.x;
	mov.u32 	%r3, %tid.x;
	mad.lo.s32 	%r64, %r1, %r2, %r3;
	mov.u32 	%r65, %ctaid.x;
	mad.lo.s32 	%r66, %r65, %r2, %r3;
	mov.u32 	%r4, %ctaid.y;
	mov.u32 	%r5, %ntid.y;
	mad.lo.s32 	%r67, %r4, %r5, %r1;
	shl.b32 	%r68, %r64, 1;
	mov.u32 	%r69, sdata_i16;
	add.s32 	%r7, %r69, %r68;
	mov.b16 	%rs16, 32767;
	st.shared.u16 	[%r7], %rs16;
	cvt.u64.u32 	%rd3, %r66;
	setp.le.u64 	%p1, %rd147, %rd3;
	cvt.u64.u32 	%rd152, %r67;
	setp.le.u64 	%p2, %rd150, %rd152;
	or.pred  	%p3, %p1, %p2;
	@%p3 bra 	$L__BB16_76;
	cvt.u32.u64 	%r70, %rd3;
	cvt.u32.u64 	%r71, %rd147;
	mad.lo.s32 	%r194, %r67, %r71, %r70;
	cvt.u32.u64 	%r9, %rd146;
	add.s32 	%r193, %r9, -1;
	setp.lt.s32 	%p4, %r193, 0;
	mov.b64 	%rd307, 0;
	@%p4 bra 	$L__BB16_59;
	setp.lt.u32 	%p5, %r193, 7;
	mov.b64 	%rd307, 0;
	@%p5 bra 	$L__BB16_30;
	add.s32 	%r189, %r9, -4;
	and.b32  	%r72, %r9, -8;
	neg.s32 	%r188, %r72;
	mov.b64 	%rd307, 0;
$L__BB16_4:
	.pragma "nounroll";
	add.s32 	%r16, %r189, 3;
	cvt.u64.u32 	%rd5, %r194;
	mul.wide.u32 	%rd157, %r16, 8;
	add.s64 	%rd158, %rd2, %rd157;
	ld.global.u64 	%rd6, [%rd158];
	and.b64  	%rd159, %rd6, -4294967296;
	setp.ne.s64 	%p6, %rd159, 0;
	@%p6 bra 	$L__BB16_6;
	cvt.u32.u64 	%r73, %rd6;
	cvt.u32.u64 	%r74, %rd5;
	div.u32 	%r75, %r74, %r73;
	mul.lo.s32 	%r76, %r75, %r73;
	sub.s32 	%r77, %r74, %r76;
	cvt.u64.u32 	%rd272, %r75;
	cvt.u64.u32 	%rd273, %r77;
	bra.uni 	$L__BB16_7;
$L__BB16_6:
	div.s64 	%rd272, %rd5, %rd6;
	mul.lo.s64 	%rd160, %rd272, %rd6;
	sub.s64 	%rd273, %rd5, %rd160;
$L__BB16_7:
	mul.wide.u32 	%rd161, %r16, 8;
	add.s64 	%rd162, %rd1, %rd161;
	ld.global.u64 	%rd163, [%rd162];
	mad.lo.s64 	%rd13, %rd163, %rd273, %rd307;
	add.s32 	%r17, %r189, 2;
	and.b64  	%rd14, %rd272, 4294967295;
	mul.wide.u32 	%rd164, %r17, 8;
	add.s64 	%rd165, %rd2, %rd164;
	ld.global.u64 	%rd15, [%rd165];
	and.b64  	%rd166, %rd15, -4294967296;
	setp.ne.s64 	%p7, %rd166, 0;
	@%p7 bra 	$L__BB16_9;
	cvt.u32.u64 	%r78, %rd15;
	cvt.u32.u64 	%r79, %rd14;
	div.u32 	%r80, %r79, %r78;
	mul.lo.s32 	%r81, %r80, %r78;
	sub.s32 	%r82, %r79, %r81;
	cvt.u64.u32 	%rd274, %r80;
	cvt.u64.u32 	%rd275, %r82;
	bra.uni 	$L__BB16_10;
$L__BB16_9:
	div.s64 	%rd274, %rd14, %rd15;
	mul.lo.s64 	%rd167, %rd274, %rd15;
	sub.s64 	%rd275, %rd14, %rd167;
$L__BB16_10:
	mul.wide.u32 	%rd168, %r17, 8;
	add.s64 	%rd169, %rd1, %rd168;
	ld.global.u64 	%rd170, [%rd169];
	mad.lo.s64 	%rd22, %rd170, %rd275, %rd13;
	add.s32 	%r18, %r189, 1;
	and.b64  	%rd23, %rd274, 4294967295;
	mul.wide.u32 	%rd171, %r18, 8;
	add.s64 	%rd172, %rd2, %rd171;
	ld.global.u64 	%rd24, [%rd172];
	and.b64  	%rd173, %rd24, -4294967296;
	setp.ne.s64 	%p8, %rd173, 0;
	@%p8 bra 	$L__BB16_12;
	cvt.u32.u64 	%r83, %rd24;
	cvt.u32.u64 	%r84, %rd23;
	div.u32 	%r85, %r84, %r83;
	mul.lo.s32 	%r86, %r85, %r83;
	sub.s32 	%r87, %r84, %r86;
	cvt.u64.u32 	%rd276, %r85;
	cvt.u64.u32 	%rd277, %r87;
	bra.uni 	$L__BB16_13;
$L__BB16_12:
	div.s64 	%rd276, %rd23, %rd24;
	mul.lo.s64 	%rd174, %rd276, %rd24;
	sub.s64 	%rd277, %rd23, %rd174;
$L__BB16_13:
	mul.wide.u32 	%rd175, %r18, 8;
	add.s64 	%rd176, %rd1, %rd175;
	ld.global.u64 	%rd177, [%rd176];
	mad.lo.s64 	%rd31, %rd177, %rd277, %rd22;
	and.b64  	%rd32, %rd276, 4294967295;
	mul.wide.u32 	%rd178, %r189, 8;
	add.s64 	%rd179, %rd2, %rd178;
	ld.global.u64 	%rd33, [%rd179];
	and.b64  	%rd180, %rd33, -4294967296;
	setp.ne.s64 	%p9, %rd180, 0;
	@%p9 bra 	$L__BB16_15;
	cvt.u32.u64 	%r88, %rd33;
	cvt.u32.u64 	%r89, %rd32;
	div.u32 	%r90, %r89, %r88;
	mul.lo.s32 	%r91, %r90, %r88;
	sub.s32 	%r92, %r89, %r91;
	cvt.u64.u32 	%rd278, %r90;
	cvt.u64.u32 	%rd279, %r92;
	bra.uni 	$L__BB16_16;
$L__BB16_15:
	div.s64 	%rd278, %rd32, %rd33;
	mul.lo.s64 	%rd181, %rd278, %rd33;
	sub.s64 	%rd279, %rd32, %rd181;
$L__BB16_16:
	mul.wide.u32 	%rd182, %r189, 8;
	add.s64 	%rd183, %rd1, %rd182;
	ld.global.u64 	%rd184, [%rd183];
	mad.lo.s64 	%rd40, %rd184, %rd279, %rd31;
	add.s32 	%r19, %r189, -1;
	and.b64  	%rd41, %rd278, 4294967295;
	mul.wide.u32 	%rd185, %r19, 8;
	add.s64 	%rd186, %rd2, %rd185;
	ld.global.u64 	%rd42, [%rd186];
	and.b64  	%rd187, %rd42, -4294967296;
	setp.ne.s64 	%p10, %rd187, 0;
	@%p10 bra 	$L__BB16_18;
	cvt.u32.u64 	%r93, %rd42;
	cvt.u32.u64 	%r94, %rd41;
	div.u32 	%r95, %r94, %r93;
	mul.lo.s32 	%r96, %r95, %r93;
	sub.s32 	%r97, %r94, %r96;
	cvt.u64.u32 	%rd280, %r95;
	cvt.u64.u32 	%rd281, %r97;
	bra.uni 	$L__BB16_19;
$L__BB16_18:
	div.s64 	%rd280, %rd41, %rd42;
	mul.lo.s64 	%rd188, %rd280, %rd42;
	sub.s64 	%rd281, %rd41, %rd188;
$L__BB16_19:
	mul.wide.u32 	%rd189, %r19, 8;
	add.s64 	%rd190, %rd1, %rd189;
	ld.global.u64 	%rd191, [%rd190];
	mad.lo.s64 	%rd49, %rd191, %rd281, %rd40;
	add.s32 	%r20, %r189, -2;
	and.b64  	%rd50, %rd280, 4294967295;
	mul.wide.u32 	%rd192, %r20, 8;
	add.s64 	%rd193, %rd2, %rd192;
	ld.global.u64 	%rd51, [%rd193];
	and.b64  	%rd194, %rd51, -4294967296;
	setp.ne.s64 	%p11, %rd194, 0;
	@%p11 bra 	$L__BB16_21;
	cvt.u32.u64 	%r98, %rd51;
	cvt.u32.u64 	%r99, %rd50;
	div.u32 	%r100, %r99, %r98;
	mul.lo.s32 	%r101, %r100, %r98;
	sub.s32 	%r102, %r99, %r101;
	cvt.u64.u32 	%rd282, %r100;
	cvt.u64.u32 	%rd283, %r102;
	bra.uni 	$L__BB16_22;
$L__BB16_21:
	div.s64 	%rd282, %rd50, %rd51;
	mul.lo.s64 	%rd195, %rd282, %rd51;
	sub.s64 	%rd283, %rd50, %rd195;
$L__BB16_22:
	mul.wide.u32 	%rd196, %r20, 8;
	add.s64 	%rd197, %rd1, %rd196;
	ld.global.u64 	%rd198, [%rd197];
	mad.lo.s64 	%rd58, %rd198, %rd283, %rd49;
	add.s32 	%r21, %r189, -3;
	and.b64  	%rd59, %rd282, 4294967295;
	mul.wide.u32 	%rd199, %r21, 8;
	add.s64 	%rd200, %rd2, %rd199;
	ld.global.u64 	%rd60, [%rd200];
	and.b64  	%rd201, %rd60, -4294967296;
	setp.ne.s64 	%p12, %rd201, 0;
	@%p12 bra 	$L__BB16_24;
	cvt.u32.u64 	%r103, %rd60;
	cvt.u32.u64 	%r104, %rd59;
	div.u32 	%r105, %r104, %r103;
	mul.lo.s32 	%r106, %r105, %r103;
	sub.s32 	%r107, %r104, %r106;
	cvt.u64.u32 	%rd284, %r105;
	cvt.u64.u32 	%rd285, %r107;
	bra.uni 	$L__BB16_25;
$L__BB16_24:
	div.s64 	%rd284, %rd59, %rd60;
	mul.lo.s64 	%rd202, %rd284, %rd60;
	sub.s64 	%rd285, %rd59, %rd202;
$L__BB16_25:
	mul.wide.u32 	%rd203, %r21, 8;
	add.s64 	%rd204, %rd1, %rd203;
	ld.global.u64 	%rd205, [%rd204];
	mad.lo.s64 	%rd67, %rd205, %rd285, %rd58;
	and.b64  	%rd68, %rd284, 4294967295;
	add.s32 	%r108, %r189, -4;
	mul.wide.u32 	%rd206, %r108, 8;
	add.s64 	%rd207, %rd2, %rd206;
	ld.global.u64 	%rd69, [%rd207];
	and.b64  	%rd208, %rd69, -4294967296;
	setp.ne.s64 	%p13, %rd208, 0;
	@%p13 bra 	$L__BB16_27;
	cvt.u32.u64 	%r109, %rd69;
	cvt.u32.u64 	%r110, %rd68;
	div.u32 	%r111, %r110, %r109;
	mul.lo.s32 	%r112, %r111, %r109;
	sub.s32 	%r113, %r110, %r112;
	cvt.u64.u32 	%rd286, %r111;
	cvt.u64.u32 	%rd287, %r113;
	bra.uni 	$L__BB16_28;
$L__BB16_27:
	div.s64 	%rd286, %rd68, %rd69;
	mul.lo.s64 	%rd209, %rd286, %rd69;
	sub.s64 	%rd287, %rd68, %rd209;
$L__BB16_28:
	mul.wide.u32 	%rd210, %r108, 8;
	add.s64 	%rd211, %rd1, %rd210;
	ld.global.u64 	%rd212, [%rd211];
	mad.lo.s64 	%rd307, %rd212, %rd287, %rd67;
	cvt.u32.u64 	%r194, %rd286;
	add.s32 	%r189, %r189, -8;
	add.s32 	%r188, %r188, 8;
	setp.ne.s32 	%p14, %r188, 0;
	@%p14 bra 	$L__BB16_4;
	add.s32 	%r193, %r189, 3;
$L__BB16_30:
	and.b32  	%r28, %r9, 7;
	setp.eq.s32 	%p15, %r28, 0;
	@%p15 bra 	$L__BB16_59;
	and.b32  	%r29, %r9, 3;
	setp.lt.u32 	%p16, %r28, 4;
	@%p16 bra 	$L__BB16_45;
	cvt.u64.u32 	%rd79, %r194;
	mul.wide.u32 	%rd214, %r193, 8;
	add.s64 	%rd215, %rd2, %rd214;
	ld.global.u64 	%rd80, [%rd215];
	and.b64  	%rd216, %rd80, -4294967296;
	setp.ne.s64 	%p17, %rd216, 0;
	@%p17 bra 	$L__BB16_34;
	cvt.u32.u64 	%r115, %rd80;
	cvt.u32.u64 	%r116, %rd79;
	div.u32 	%r117, %r116, %r115;
	mul.lo.s32 	%r118, %r117, %r115;
	sub.s32 	%r119, %r116, %r118;
	cvt.u64.u32 	%rd290, %r117;
	cvt.u64.u32 	%rd291, %r119;
	bra.uni 	$L__BB16_35;
$L__BB16_34:
	div.s64 	%rd290, %rd79, %rd80;
	mul.lo.s64 	%rd217, %rd290, %rd80;
	sub.s64 	%rd291, %rd79, %rd217;
$L__BB16_35:
	mul.wide.u32 	%rd218, %r193, 8;
	add.s64 	%rd219, %rd1, %rd218;
	ld.global.u64 	%rd220, [%rd219];
	mad.lo.s64 	%rd87, %rd220, %rd291, %rd307;
	add.s32 	%r30, %r193, -1;
	and.b64  	%rd88, %rd290, 4294967295;
	mul.wide.u32 	%rd221, %r30, 8;
	add.s64 	%rd222, %rd2, %rd221;
	ld.global.u64 	%rd89, [%rd222];
	and.b64  	%rd223, %rd89, -4294967296;
	setp.ne.s64 	%p18, %rd223, 0;
	@%p18 bra 	$L__BB16_37;
	cvt.u32.u64 	%r120, %rd89;
	cvt.u32.u64 	%r121, %rd88;
	div.u32 	%r122, %r121, %r120;
	mul.lo.s32 	%r123, %r122, %r120;
	sub.s32 	%r124, %r121, %r123;
	cvt.u64.u32 	%rd292, %r122;
	cvt.u64.u32 	%rd293, %r124;
	bra.uni 	$L__BB16_38;
$L__BB16_37:
	div.s64 	%rd292, %rd88, %rd89;
	mul.lo.s64 	%rd224, %rd292, %rd89;
	sub.s64 	%rd293, %rd88, %rd224;
$L__BB16_38:
	mul.wide.u32 	%rd225, %r30, 8;
	add.s64 	%rd226, %rd1, %rd225;
	ld.global.u64 	%rd227, [%rd226];
	mad.lo.s64 	%rd96, %rd227, %rd293, %rd87;
	add.s32 	%r31, %r193, -2;
	and.b64  	%rd97, %rd292, 4294967295;
	mul.wide.u32 	%rd228, %r31, 8;
	add.s64 	%rd229, %rd2, %rd228;
	ld.global.u64 	%rd98, [%rd229];
	and.b64  	%rd230, %rd98, -4294967296;
	setp.ne.s64 	%p19, %rd230, 0;
	@%p19 bra 	$L__BB16_40;
	cvt.u32.u64 	%r125, %rd98;
	cvt.u32.u64 	%r126, %rd97;
	div.u32 	%r127, %r126, %r125;
	mul.lo.s32 	%r128, %r127, %r125;
	sub.s32 	%r129, %r126, %r128;
	cvt.u64.u32 	%rd294, %r127;
	cvt.u64.u32 	%rd295, %r129;
	bra.uni 	$L__BB16_41;
$L__BB16_40:
	div.s64 	%rd294, %rd97, %rd98;
	mul.lo.s64 	%rd231, %rd294, %rd98;
	sub.s64 	%rd295, %rd97, %rd231;
$L__BB16_41:
	mul.wide.u32 	%rd232, %r31, 8;
	add.s64 	%rd233, %rd1, %rd232;
	ld.global.u64 	%rd234, [%rd233];
	mad.lo.s64 	%rd105, %rd234, %rd295, %rd96;
	add.s32 	%r32, %r193, -3;
	and.b64  	%rd106, %rd294, 4294967295;
	mul.wide.u32 	%rd235, %r32, 8;
	add.s64 	%rd236, %rd2, %rd235;
	ld.global.u64 	%rd107, [%rd236];
	and.b64  	%rd237, %rd107, -4294967296;
	setp.ne.s64 	%p20, %rd237, 0;
	@%p20 bra 	$L__BB16_43;
	cvt.u32.u64 	%r130, %rd107;
	cvt.u32.u64 	%r131, %rd106;
	div.u32 	%r132, %r131, %r130;
	mul.lo.s32 	%r133, %r132, %r130;
	sub.s32 	%r134, %r131, %r133;
	cvt.u64.u32 	%rd296, %r132;
	cvt.u64.u32 	%rd297, %r134;
	bra.uni 	$L__BB16_44;
$L__BB16_43:
	div.s64 	%rd296, %rd106, %rd107;
	mul.lo.s64 	%rd238, %rd296, %rd107;
	sub.s64 	%rd297, %rd106, %rd238;
$L__BB16_44:
	mul.wide.u32 	%rd239, %r32, 8;
	add.s64 	%rd240, %rd1, %rd239;
	ld.global.u64 	%rd241, [%rd240];
	mad.lo.s64 	%rd307, %rd241, %rd297, %rd105;
	cvt.u32.u64 	%r194, %rd296;
	add.s32 	%r193, %r193, -4;
$L__BB16_45:
	setp.eq.s32 	%p21, %r29, 0;
	@%p21 bra 	$L__BB16_59;
	setp.eq.s32 	%p22, %r29, 1;
	@%p22 bra 	$L__BB16_54;
	cvt.u64.u32 	%rd117, %r194;
	mul.wide.u32 	%rd243, %r193, 8;
	add.s64 	%rd244, %rd2, %rd243;
	ld.global.u64 	%rd118, [%rd244];
	and.b64  	%rd245, %rd118, -4294967296;
	setp.ne.s64 	%p23, %rd245, 0;
	@%p23 bra 	$L__BB16_49;
	cvt.u32.u64 	%r135, %rd118;
	cvt.u32.u64 	%r136, %rd117;
	div.u32 	%r137, %r136, %r135;
	mul.lo.s32 	%r138, %r137, %r135;
	sub.s32 	%r139, %r136, %r138;
	cvt.u64.u32 	%rd300, %r137;
	cvt.u64.u32 	%rd301, %r139;
	bra.uni 	$L__BB16_50;
$L__BB16_49:
	div.s64 	%rd300, %rd117, %rd118;
	mul.lo.s64 	%rd246, %rd300, %rd118;
	sub.s64 	%rd301, %rd117, %rd246;
$L__BB16_50:
	add.s64 	%rd248, %rd1, %rd243;
	ld.global.u64 	%rd249, [%rd248];
	mad.lo.s64 	%rd125, %rd249, %rd301, %rd307;
	add.s32 	%r37, %r193, -1;
	and.b64  	%rd126, %rd300, 4294967295;
	mul.wide.u32 	%rd250, %r37, 8;
	add.s64 	%rd251, %rd2, %rd250;
	ld.global.u64 	%rd127, [%rd251];
	and.b64  	%rd252, %rd127, -4294967296;
	setp.ne.s64 	%p24, %rd252, 0;
	@%p24 bra 	$L__BB16_52;
	cvt.u32.u64 	%r140, %rd127;
	cvt.u32.u64 	%r141, %rd126;
	div.u32 	%r142, %r141, %r140;
	mul.lo.s32 	%r143, %r142, %r140;
	sub.s32 	%r144, %r141, %r143;
	cvt.u64.u32 	%rd302, %r142;
	cvt.u64.u32 	%rd303, %r144;
	bra.uni 	$L__BB16_53;
$L__BB16_52:
	div.s64 	%rd302, %rd126, %rd127;
	mul.lo.s64 	%rd253, %rd302, %rd127;
	sub.s64 	%rd303, %rd126, %rd253;
$L__BB16_53:
	add.s64 	%rd255, %rd1, %rd250;
	ld.global.u64 	%rd256, [%rd255];
	mad.lo.s64 	%rd307, %rd256, %rd303, %rd125;
	cvt.u32.u64 	%r194, %rd302;
	add.s32 	%r193, %r193, -2;
$L__BB16_54:
	and.b32  	%r145, %r9, 1;
	setp.eq.b32 	%p25, %r145, 1;
	not.pred 	%p26, %p25;
	@%p26 bra 	$L__BB16_59;
	cvt.u64.u32 	%rd137, %r194;
	mul.wide.u32 	%rd257, %r193, 8;
	add.s64 	%rd258, %rd2, %rd257;
	ld.global.u64 	%rd138, [%rd258];
	and.b64  	%rd259, %rd138, -4294967296;
	setp.ne.s64 	%p27, %rd259, 0;
	@%p27 bra 	$L__BB16_57;
	cvt.u32.u64 	%r146, %rd138;
	cvt.u32.u64 	%r147, %rd137;
	rem.u32 	%r148, %r147, %r146;
	cvt.u64.u32 	%rd306, %r148;
	bra.uni 	$L__BB16_58;
$L__BB16_57:
	rem.s64 	%rd306, %rd137, %rd138;
$L__BB16_58:
	add.s64 	%rd261, %rd1, %rd257;
	ld.global.u64 	%rd262, [%rd261];
	mad.lo.s64 	%rd307, %rd262, %rd306, %rd307;
$L__BB16_59:
	cvta.to.global.u64 	%rd263, %rd145;
	shl.b64 	%rd264, %rd307, 1;
	add.s64 	%rd265, %rd263, %rd264;
	ld.global.u16 	%rs17, [%rd265];
	st.shared.u16 	[%r7], %rs17;
	bar.sync 	0;
	setp.ne.s32 	%p28, %r1, 0;
	@%p28 bra 	$L__BB16_76;
	setp.gt.u32 	%p29, %r5, 1;
	@%p29 bra 	$L__BB16_62;
	shl.b32 	%r149, %r3, 1;
	mov.u32 	%r150, sdata_i16;
	add.s32 	%r151, %r150, %r149;
	ld.shared.u16 	%rs54, [%r151];
	bra.uni 	$L__BB16_75;
$L__BB16_62:
	shl.b32 	%r153, %r3, 1;
	mov.u32 	%r154, sdata_i16;
	add.s32 	%r42, %r154, %r153;
	ld.shared.u16 	%rs54, [%r42];
	add.s32 	%r43, %r5, -1;
	add.s32 	%r155, %r5, -2;
	and.b32  	%r44, %r43, 7;
	setp.lt.u32 	%p30, %r155, 7;
	mov.b32 	%r202, 1;
	@%p30 bra 	$L__BB16_66;
	and.b32  	%r158, %r43, -8;
	neg.s32 	%r199, %r158;
	shl.b32 	%r46, %r2, 1;
	add.s32 	%r160, %r153, %r46;
	add.s32 	%r197, %r154, %r160;
	shl.b32 	%r48, %r2, 4;
	mov.b32 	%r200, 1;
	mov.b32 	%r198, 0;
$L__BB16_64:
	.pragma "nounroll";
	mul.lo.s32 	%r162, %r200, %r2;
	shl.b32 	%r163, %r162, 1;
	add.s32 	%r164, %r42, %r163;
	ld.shared.u16 	%rs19, [%r197];
	min.s16 	%rs20, %rs54, %rs19;
	add.s32 	%r165, %r164, %r46;
	ld.shared.u16 	%rs21, [%r165];
	min.s16 	%rs22, %rs20, %rs21;
	add.s32 	%r166, %r165, %r46;
	ld.shared.u16 	%rs23, [%r166];
	min.s16 	%rs24, %rs22, %rs23;
	add.s32 	%r167, %r166, %r46;
	ld.shared.u16 	%rs25, [%r167];
	min.s16 	%rs26, %rs24, %rs25;
	add.s32 	%r168, %r167, %r46;
	ld.shared.u16 	%rs27, [%r168];
	min.s16 	%rs28, %rs26, %rs27;
	add.s32 	%r169, %r168, %r46;
	ld.shared.u16 	%rs29, [%r169];
	min.s16 	%rs30, %rs28, %rs29;
	add.s32 	%r170, %r169, %r46;
	ld.shared.u16 	%rs31, [%r170];
	min.s16 	%rs32, %rs30, %rs31;
	add.s32 	%r171, %r170, %r46;
	ld.shared.u16 	%rs33, [%r171];
	min.s16 	%rs54, %rs32, %rs33;
	add.s32 	%r200, %r200, 8;
	add.s32 	%r199, %r199, 8;
	add.s32 	%r198, %r198, 8;
	add.s32 	%r197, %r197, %r48;
	setp.ne.s32 	%p31, %r199, 0;
	@%p31 bra 	$L__BB16_64;
	add.s32 	%r202, %r198, 1;
$L__BB16_66:
	setp.eq.s32 	%p32, %r44, 0;
	@%p32 bra 	$L__BB16_74;
	and.b32  	%r59, %r43, 3;
	setp.lt.u32 	%p33, %r44, 4;
	@%p33 bra 	$L__BB16_69;
	mul.lo.s32 	%r172, %r202, %r2;
	shl.b32 	%r173, %r172, 1;
	add.s32 	%r174, %r42, %r173;
	ld.shared.u16 	%rs35, [%r174];
	min.s16 	%rs36, %rs54, %rs35;
	shl.b32 	%r175, %r2, 1;
	add.s32 	%r176, %r174, %r175;
	ld.shared.u16 	%rs37, [%r176];
	min.s16 	%rs38, %rs36, %rs37;
	add.s32 	%r177, %r176, %r175;
	ld.shared.u16 	%rs39, [%r177];
	min.s16 	%rs40, %rs38, %rs39;
	add.s32 	%r178, %r177, %r175;
	ld.shared.u16 	%rs41, [%r178];
	min.s16 	%rs54, %rs40, %rs41;
	add.s32 	%r202, %r202, 4;
$L__BB16_69:
	setp.eq.s32 	%p34, %r59, 0;
	@%p34 bra 	$L__BB16_74;
	setp.eq.s32 	%p35, %r59, 1;
	@%p35 bra 	$L__BB16_72;
	mul.lo.s32 	%r179, %r202, %r2;
	shl.b32 	%r180, %r179, 1;
	add.s32 	%r181, %r42, %r180;
	ld.shared.u16 	%rs43, [%r181];
	min.s16 	%rs44, %rs54, %rs43;
	shl.b32 	%r182, %r2, 1;
	add.s32 	%r183, %r181, %r182;
	ld.shared.u16 	%rs45, [%r183];
	min.s16 	%rs54, %rs44, %rs45;
	add.s32 	%r202, %r202, 2;
$L__BB16_72:
	and.b32  	%r184, %r43, 1;
	setp.eq.b32 	%p36, %r184, 1;
	not.pred 	%p37, %p36;
	@%p37 bra 	$L__BB16_74;
	mul.lo.s32 	%r185, %r202, %r2;
	shl.b32 	%r186, %r185, 1;
	add.s32 	%r187, %r42, %r186;
	ld.shared.u16 	%rs46, [%r187];
	min.s16 	%rs54, %rs54, %rs46;
$L__BB16_74:
	st.shared.u16 	[%r42], %rs54;
$L__BB16_75:
	cvt.u64.u32 	%rd266, %r4;
	mad.lo.s64 	%rd267, %rd147, %rd266, %rd3;
	cvta.to.global.u64 	%rd268, %rd144;
	shl.b64 	%rd269, %rd267, 1;
	add.s64 	%rd270, %rd268, %rd269;
	st.global.u16 	[%rd270], %rs54;
$L__BB16_76:
	ret;

}
	// .globl	contiguous_reduce33_i16
.visible .entry contiguous_reduce33_i16(
	.param .u64 .ptr .align 1 contiguous_reduce33_i16_param_0,
	.param .u64 .ptr .align 1 contiguous_reduce33_i16_param_1,
	.param .u64 contiguous_reduce33_i16_param_2,
	.param .u64 contiguous_reduce33_i16_param_3,
	.param .u64 contiguous_reduce33_i16_param_4
)
{
	.reg .pred 	%p<14>;
	.reg .b16 	%rs<56>;
	.reg .b32 	%r<85>;
	.reg .b64 	%rd<16>;

	ld.param.u64 	%rd2, [contiguous_reduce33_i16_param_0];
	ld.param.u64 	%rd3, [contiguous_reduce33_i16_param_1];
	ld.param.u64 	%rd4, [contiguous_reduce33_i16_param_3];
	ld.param.u64 	%rd5, [contiguous_reduce33_i16_param_4];
	mov.u32 	%r1, %tid.y;
	mov.u32 	%r2, %ntid.x;
	mov.u32 	%r3, %tid.x;
	mad.lo.s32 	%r30, %r1, %r2, %r3;
	mov.u32 	%r31, %ctaid.x;
	mad.lo.s32 	%r32, %r31, %r2, %r3;
	mov.u32 	%r4, %ctaid.y;
	mov.u32 	%r5, %ntid.y;
	mad.lo.s32 	%r33, %r4, %r5, %r1;
	shl.b32 	%r34, %r30, 1;
	mov.u32 	%r35, sdata_i16;
	add.s32 	%r7, %r35, %r34;
	mov.b16 	%rs16, 32767;
	st.shared.u16 	[%r7], %rs16;
	cvt.u64.u32 	%rd1, %r32;
	setp.le.u64 	%p1, %rd4, %rd1;
	cvt.u64.u32 	%rd7, %r33;
	setp.le.u64 	%p2, %rd5, %rd7;
	or.pred  	%p3, %p1, %p2;
	@%p3 bra 	$L__BB17_18;
	cvt.u32.u64 	%r36, %rd1;
	cvta.to.global.u64 	%rd8, %rd3;
	cvt.u32.u64 	%r37, %rd4;
	mad.lo.s32 	%r38, %r33, %r37, %r36;
	mul.wide.u32 	%rd9, %r38, 2;
	add.s64 	%rd10, %rd8, %rd9;
	ld.global.u16 	%rs17, [%rd10];
	st.shared.u16 	[%r7], %rs17;
	bar.sync 	0;
	setp.ne.s32 	%p4, %r1, 0;
	@%p4 bra 	$L__BB17_18;
	setp.gt.u32 	%p5, %r5, 1;
	@%p5 bra 	$L__BB17_4;
	shl.b32 	%r39, %r3, 1;
	add.s32 	%r41, %r35, %r39;
	ld.shared.u16 	%rs54, [%r41];
	bra.uni 	$L__BB17_17;
$L__BB17_4:
	shl.b32 	%r43, %r3, 1;
	add.s32 	%r8, %r35, %r43;
	ld.shared.u16 	%rs54, [%r8];
	add.s32 	%r9, %r5, -1;
	add.s32 	%r45, %r5, -2;
	and.b32  	%r10, %r9, 7;
	setp.lt.u32 	%p6, %r45, 7;
	mov.b32 	%r83, 1;
	@%p6 bra 	$L__BB17_8;
	and.b32  	%r48, %r9, -8;
	neg.s32 	%r80, %r48;
	shl.b32 	%r12, %r2, 1;
	add.s32 	%r50, %r43, %r12;
	add.s32 	%r78, %r35, %r50;
	shl.b32 	%r14, %r2, 4;
	mov.b32 	%r81, 1;
	mov.b32 	%r79, 0;
$L__BB17_6:
	.pragma "nounroll";
	mul.lo.s32 	%r52, %r81, %r2;
	shl.b32 	%r53, %r52, 1;
	add.s32 	%r54, %r8, %r53;
	ld.shared.u16 	%rs19, [%r78];
	min.s16 	%rs20, %rs54, %rs19;
	add.s32 	%r55, %r54, %r12;
	ld.shared.u16 	%rs21, [%r55];
	min.s16 	%rs22, %rs20, %rs21;
	add.s32 	%r56, %r55, %r12;
	ld.shared.u16 	%rs23, [%r56];
	min.s16 	%rs24, %rs22, %rs23;
	add.s32 	%r57, %r56, %r12;
	ld.shared.u16 	%rs25, [%r57];
	min.s16 	%rs26, %rs24, %rs25;
	add.s32 	%r58, %r57, %r12;
	ld.shared.u16 	%rs27, [%r58];
	min.s16 	%rs28, %rs26, %rs27;
	add.s32 	%r59, %r58, %r12;
	ld.shared.u16 	%rs29, [%r59];
	min.s16 	%rs30, %rs28, %rs29;
	add.s32 	%r60, %r59, %r12;
	ld.shared.u16 	%rs31, [%r60];
	min.s16 	%rs32, %rs30, %rs31;
	add.s32 	%r61, %r60, %r12;
	ld.shared.u16 	%rs33, [%r61];
	min.s16 	%rs54, %rs32, %rs33;
	add.s32 	%r81, %r81, 8;
	add.s32 	%r80, %r80, 8;
	add.s32 	%r79, %r79, 8;
	add.s32 	%r78, %r78, %r14;
	setp.ne.s32 	%p7, %r80, 0;
	@%p7 bra 	$L__BB17_6;
	add.s32 	%r83, %r79, 1;
$L__BB17_8:
	setp.eq.s32 	%p8, %r10, 0;
	@%p8 bra 	$L__BB17_16;
	and.b32  	%r25, %r9, 3;
	setp.lt.u32 	%p9, %r10, 4;
	@%p9 bra 	$L__BB17_11;
	mul.lo.s32 	%r62, %r83, %r2;
	shl.b32 	%r63, %r62, 1;
	add.s32 	%r64, %r8, %r63;
	ld.shared.u16 	%rs35, [%r64];
	min.s16 	%rs36, %rs54, %rs35;
	shl.b32 	%r65, %r2, 1;
	add.s32 	%r66, %r64, %r65;
	ld.shared.u16 	%rs37, [%r66];
	min.s16 	%rs38, %rs36, %rs37;
	add.s32 	%r67, %r66, %r65;
	ld.shared.u16 	%rs39, [%r67];
	min.s16 	%rs40, %rs38, %rs39;
	add.s32 	%r68, %r67, %r65;
	ld.shared.u16 	%rs41, [%r68];
	min.s16 	%rs54, %rs40, %rs41;
	add.s32 	%r83, %r83, 4;
$L__BB17_11:
	setp.eq.s32 	%p10, %r25, 0;
	@%p10 bra 	$L__BB17_16;
	setp.eq.s32 	%p11, %r25, 1;
	@%p11 bra 	$L__BB17_14;
	mul.lo.s32 	%r69, %r83, %r2;
	shl.b32 	%r70, %r69, 1;
	add.s32 	%r71, %r8, %r70;
	ld.shared.u16 	%rs43, [%r71];
	min.s16 	%rs44, %rs54, %rs43;
	shl.b32 	%r72, %r2, 1;
	add.s32 	%r73, %r71, %r72;
	ld.shared.u16 	%rs45, [%r73];
	min.s16 	%rs54, %rs44, %rs45;
	add.s32 	%r83, %r83, 2;
$L__BB17_14:
	and.b32  	%r74, %r9, 1;
	setp.eq.b32 	%p12, %r74, 1;
	not.pred 	%p13, %p12;
	@%p13 bra 	$L__BB17_16;
	mul.lo.s32 	%r75, %r83, %r2;
	shl.b32 	%r76, %r75, 1;
	add.s32 	%r77, %r8, %r76;
	ld.shared.u16 	%rs46, [%r77];
	min.s16 	%rs54, %rs54, %rs46;
$L__BB17_16:
	st.shared.u16 	[%r8], %rs54;
$L__BB17_17:
	cvt.u64.u32 	%rd11, %r4;
	mad.lo.s64 	%rd12, %rd4, %rd11, %rd1;
	cvta.to.global.u64 	%rd13, %rd2;
	shl.b64 	%rd14, %rd12, 1;
	add.s64 	%rd15, %rd13, %rd14;
	st.global.u16 	[%rd15], %rs54;
$L__BB17_18:
	ret;

}
	// .globl	contiguous_reduce_i32
.visible .entry contiguous_reduce_i32(
	.param .u64 .ptr .align 1 contiguous_reduce_i32_param_0,
	.param .u64 .ptr .align 1 contiguous_reduce_i32_param_1,
	.param .u64 contiguous_reduce_i32_param_2
)
{
	.reg .pred 	%p<8>;
	.reg .b32 	%r<43>;
	.reg .b64 	%rd<16>;

	ld.param.u64 	%rd4, [contiguous_reduce_i32_param_0];
	ld.param.u64 	%rd6, [contiguous_reduce_i32_param_1];
	ld.param.u64 	%rd5, [contiguous_reduce_i32_param_2];
	cvta.to.global.u64 	%rd1, %rd6;
	mov.u32 	%r1, %tid.x;
	mov.u32 	%r2, %ctaid.x;
	mov.u32 	%r42, %ntid.x;
	mul.lo.s32 	%r8, %r2, %r42;
	shl.b32 	%r9, %r8, 1;
	add.s32 	%r4, %r9, %r1;
	shl.b32 	%r10, %r1, 2;
	mov.u32 	%r11, sdata_i32;
	add.s32 	%r5, %r11, %r10;
	mov.b32 	%r12, 2147483647;
	st.shared.u32 	[%r5], %r12;
	add.s32 	%r13, %r4, %r42;
	cvt.u64.u32 	%rd2, %r13;
	setp.le.u64 	%p1, %rd5, %rd2;
	@%p1 bra 	$L__BB18_2;
	mul.wide.u32 	%rd9, %r4, 4;
	add.s64 	%rd10, %rd1, %rd9;
	ld.global.u32 	%r15, [%rd10];
	shl.b64 	%rd11, %rd2, 2;
	add.s64 	%rd12, %rd1, %rd11;
	ld.global.u32 	%r16, [%rd12];
	min.s32 	%r17, %r15, %r16;
	st.shared.u32 	[%r5], %r17;
	bra.uni 	$L__BB18_4;
$L__BB18_2:
	cvt.u64.u32 	%rd3, %r4;
	setp.le.u64 	%p2, %rd5, %rd3;
	@%p2 bra 	$L__BB18_4;
	shl.b64 	%rd7, %rd3, 2;
	add.s64 	%rd8, %rd1, %rd7;
	ld.global.u32 	%r14, [%rd8];
	st.shared.u32 	[%r5], %r14;
$L__BB18_4:
	bar.sync 	0;
	setp.lt.u32 	%p3, %r42, 66;
	@%p3 bra 	$L__BB18_8;
$L__BB18_5:
	shr.u32 	%r7, %r42, 1;
	setp.ge.u32 	%p4, %r1, %r7;
	@%p4 bra 	$L__BB18_7;
	ld.shared.u32 	%r18, [%r5];
	shl.b32 	%r19, %r7, 2;
	add.s32 	%r20, %r5, %r19;
	ld.shared.u32 	%r21, [%r20];
	min.s32 	%r22, %r18, %r21;
	st.shared.u32 	[%r5], %r22;
$L__BB18_7:
	bar.sync 	0;
	setp.gt.u32 	%p5, %r42, 131;
	mov.u32 	%r42, %r7;
	@%p5 bra 	$L__BB18_5;
$L__BB18_8:
	setp.gt.u32 	%p6, %r1, 31;
	@%p6 bra 	$L__BB18_11;
	ld.volatile.shared.u32 	%r23, [%r5];
	ld.volatile.shared.u32 	%r24, [%r5+128];
	min.s32 	%r25, %r23, %r24;
	st.volatile.shared.u32 	[%r5], %r25;
	ld.volatile.shared.u32 	%r26, [%r5];
	ld.volatile.shared.u32 	%r27, [%r5+64];
	min.s32 	%r28, %r26, %r27;
	st.volatile.shared.u32 	[%r5], %r28;
	ld.volatile.shared.u32 	%r29, [%r5];
	ld.volatile.shared.u32 	%r30, [%r5+32];
	min.s32 	%r31, %r29, %r30;
	st.volatile.shared.u32 	[%r5], %r31;
	ld.volatile.shared.u32 	%r32, [%r5];
	ld.volatile.shared.u32 	%r33, [%r5+16];
	min.s32 	%r34, %r32, %r33;
	st.volatile.shared.u32 	[%r5], %r34;
	ld.volatile.shared.u32 	%r35, [%r5];
	ld.volatile.shared.u32 	%r36, [%r5+8];
	min.s32 	%r37, %r35, %r36;
	st.volatile.shared.u32 	[%r5], %r37;
	ld.volatile.shared.u32 	%r38, [%r5];
	ld.volatile.shared.u32 	%r39, [%r5+4];
	min.s32 	%r40, %r38, %r39;
	st.volatile.shared.u32 	[%r5], %r40;
	setp.ne.s32 	%p7, %r1, 0;
	@%p7 bra 	$L__BB18_11;
	ld.shared.u32 	%r41, [sdata_i32];
	cvta.to.global.u64 	%rd13, %rd4;
	mul.wide.u32 	%rd14, %r2, 4;
	add.s64 	%rd15, %rd13, %rd14;
	st.global.u32 	[%rd15], %r41;
$L__BB18_11:
	ret;

}
	// .globl	uncontiguous_reduce_i32
.visible .entry uncontiguous_reduce_i32(
	.param .u64 .ptr .align 1 uncontiguous_reduce_i32_param_0,
	.param .u64 .ptr .align 1 uncontiguous_reduce_i32_param_1,
	.param .u64 .ptr .align 1 uncontiguous_reduce_i32_param_2,
	.param .u64 .ptr .align 1 uncontiguous_reduce_i32_param_3,
	.param .u64 uncontiguous_reduce_i32_param_4,
	.param .u64 uncontiguous_reduce_i32_param_5
)
{
	.reg .pred 	%p<53>;
	.reg .b32 	%r<239>;
	.reg .b64 	%rd<558>;

	ld.param.u64 	%rd260, [uncontiguous_reduce_i32_param_0];
	ld.param.u64 	%rd263, [uncontiguous_reduce_i32_param_1];
	ld.param.u64 	%rd264, [uncontiguous_reduce_i32_param_2];
	ld.param.u64 	%rd265, [uncontiguous_reduce_i32_param_3];
	ld.param.u64 	%rd261, [uncontiguous_reduce_i32_param_4];
	ld.param.u64 	%rd262, [uncontiguous_reduce_i32_param_5];
	cvta.to.global.u64 	%rd1, %rd265;
	cvta.to.global.u64 	%rd2, %rd264;
	cvta.to.global.u64 	%rd3, %rd263;
	mov.u32 	%r1, %tid.x;
	mov.u32 	%r2, %ctaid.x;
	mov.u32 	%r238, %ntid.x;
	mul.lo.s32 	%r52, %r2, %r238;
	shl.b32 	%r53, %r52, 1;
	add.s32 	%r4, %r53, %r1;
	shl.b32 	%r54, %r1, 2;
	mov.u32 	%r55, sdata_i32;
	add.s32 	%r5, %r55, %r54;
	mov.b32 	%r56, 2147483647;
	st.shared.u32 	[%r5], %r56;
	add.s32 	%r57, %r4, %r238;
	cvt.u64.u32 	%rd511, %r57;
	setp.le.u64 	%p1, %rd262, %rd511;
	@%p1 bra 	$L__BB19_54;
	cvt.u32.u64 	%r6, %rd261;
	add.s32 	%r232, %r6, -1;
	setp.lt.s32 	%p27, %r232, 0;
	mov.b64 	%rd515, 0;
	mov.u64 	%rd516, %rd515;
	@%p27 bra 	$L__BB19_53;
	cvt.u64.u32 	%rd512, %r4;
	setp.lt.u32 	%p28, %r232, 3;
	mov.b64 	%rd516, 0;
	mov.u64 	%rd515, %rd516;
	@%p28 bra 	$L__BB19_30;
	add.s32 	%r230, %r6, -2;
	and.b32  	%r134, %r6, -4;
	neg.s32 	%r229, %r134;
	mov.b64 	%rd516, 0;
$L__BB19_4:
	.pragma "nounroll";
	add.s32 	%r12, %r230, 1;
	mul.wide.u32 	%rd397, %r12, 8;
	add.s64 	%rd398, %rd2, %rd397;
	ld.global.u64 	%rd10, [%rd398];
	or.b64  	%rd399, %rd512, %rd10;
	and.b64  	%rd400, %rd399, -4294967296;
	setp.ne.s64 	%p29, %rd400, 0;
	@%p29 bra 	$L__BB19_6;
	cvt.u32.u64 	%r135, %rd10;
	cvt.u32.u64 	%r136, %rd512;
	div.u32 	%r137, %r136, %r135;
	mul.lo.s32 	%r138, %r137, %r135;
	sub.s32 	%r139, %r136, %r138;
	cvt.u64.u32 	%rd477, %r137;
	cvt.u64.u32 	%rd478, %r139;
	bra.uni 	$L__BB19_7;
$L__BB19_6:
	div.s64 	%rd477, %rd512, %rd10;
	mul.lo.s64 	%rd401, %rd477, %rd10;
	sub.s64 	%rd478, %rd512, %rd401;
$L__BB19_7:
	mul.wide.u32 	%rd402, %r12, 8;
	add.s64 	%rd403, %rd1, %rd402;
	ld.global.u64 	%rd17, [%rd403];
	mad.lo.s64 	%rd18, %rd17, %rd478, %rd515;
	or.b64  	%rd404, %rd511, %rd10;
	and.b64  	%rd405, %rd404, -4294967296;
	setp.ne.s64 	%p30, %rd405, 0;
	@%p30 bra 	$L__BB19_9;
	cvt.u32.u64 	%r140, %rd10;
	cvt.u32.u64 	%r141, %rd511;
	div.u32 	%r142, %r141, %r140;
	mul.lo.s32 	%r143, %r142, %r140;
	sub.s32 	%r144, %r141, %r143;
	cvt.u64.u32 	%rd479, %r142;
	cvt.u64.u32 	%rd480, %r144;
	bra.uni 	$L__BB19_10;
$L__BB19_9:
	div.s64 	%rd479, %rd511, %rd10;
	mul.lo.s64 	%rd406, %rd479, %rd10;
	sub.s64 	%rd480, %rd511, %rd406;
$L__BB19_10:
	mad.lo.s64 	%rd25, %rd480, %rd17, %rd516;
	add.s32 	%r13, %r230, -2;
	mul.wide.u32 	%rd407, %r230, 8;
	add.s64 	%rd408, %rd2, %rd407;
	ld.global.u64 	%rd26, [%rd408];
	or.b64  	%rd409, %rd477, %rd26;
	and.b64  	%rd410, %rd409, -4294967296;
	setp.ne.s64 	%p31, %rd410, 0;
	@%p31 bra 	$L__BB19_12;
	cvt.u32.u64 	%r145, %rd26;
	cvt.u32.u64 	%r146, %rd477;
	div.u32 	%r147, %r146, %r145;
	mul.lo.s32 	%r148, %r147, %r145;
	sub.s32 	%r149, %r146, %r148;
	cvt.u64.u32 	%rd481, %r147;
	cvt.u64.u32 	%rd482, %r149;
	bra.uni 	$L__BB19_13;
$L__BB19_12:
	div.s64 	%rd481, %rd477, %rd26;
	mul.lo.s64 	%rd411, %rd481, %rd26;
	sub.s64 	%rd482, %rd477, %rd411;
$L__BB19_13:
	mul.wide.u32 	%rd412, %r230, 8;
	add.s64 	%rd413, %rd1, %rd412;
	ld.global.u64 	%rd33, [%rd413];
	mad.lo.s64 	%rd34, %rd33, %rd482, %rd18;
	or.b64  	%rd414, %rd479, %rd26;
	and.b64  	%rd415, %rd414, -4294967296;
	setp.ne.s64 	%p32, %rd415, 0;
	@%p32 bra 	$L__BB19_15;
	cvt.u32.u64 	%r150, %rd26;
	cvt.u32.u64 	%r151, %rd479;
	div.u32 	%r152, %r151, %r150;
	mul.lo.s32 	%r153, %r152, %r150;
	sub.s32 	%r154, %r151, %r153;
	cvt.u64.u32 	%rd483, %r152;
	cvt.u64.u32 	%rd484, %r154;
	bra.uni 	$L__BB19_16;
$L__BB19_15:
	div.s64 	%rd483, %rd479, %rd26;
	mul.lo.s64 	%rd416, %rd483, %rd26;
	sub.s64 	%rd484, %rd479, %rd416;
$L__BB19_16:
	mad.lo.s64 	%rd41, %rd484, %rd33, %rd25;
	add.s32 	%r14, %r230, -1;
	mul.wide.u32 	%rd417, %r14, 8;
	add.s64 	%rd418, %rd2, %rd417;
	ld.global.u64 	%rd42, [%rd418];
	or.b64  	%rd419, %rd481, %rd42;
	and.b64  	%rd420, %rd419, -4294967296;
	setp.ne.s64 	%p33, %rd420, 0;
	@%p33 bra 	$L__BB19_18;
	cvt.u32.u64 	%r155, %rd42;
	cvt.u32.u64 	%r156, %rd481;
	div.u32 	%r157, %r156, %r155;
	mul.lo.s32 	%r158, %r157, %r155;
	sub.s32 	%r159, %r156, %r158;
	cvt.u64.u32 	%rd485, %r157;
	cvt.u64.u32 	%rd486, %r159;
	bra.uni 	$L__BB19_19;
$L__BB19_18:
	div.s64 	%rd485, %rd481, %rd42;
	mul.lo.s64 	%rd421, %rd485, %rd42;
	sub.s64 	%rd486, %rd481, %rd421;
$L__BB19_19:
	mul.wide.u32 	%rd422, %r14, 8;
	add.s64 	%rd423, %rd1, %rd422;
	ld.global.u64 	%rd49, [%rd423];
	mad.lo.s64 	%rd50, %rd49, %rd486, %rd34;
	or.b64  	%rd424, %rd483, %rd42;
	and.b64  	%rd425, %rd424, -4294967296;
	setp.ne.s64 	%p34, %rd425, 0;
	@%p34 bra 	$L__BB19_21;
	cvt.u32.u64 	%r160, %rd42;
	cvt.u32.u64 	%r161, %rd483;
	div.u32 	%r162, %r161, %r160;
	mul.lo.s32 	%r163, %r162, %r160;
	sub.s32 	%r164, %r161, %r163;
	cvt.u64.u32 	%rd487, %r162;
	cvt.u64.u32 	%rd488, %r164;
	bra.uni 	$L__BB19_22;
$L__BB19_21:
	div.s64 	%rd487, %rd483, %rd42;
	mul.lo.s64 	%rd426, %rd487, %rd42;
	sub.s64 	%rd488, %rd483, %rd426;
$L__BB19_22:
	mad.lo.s64 	%rd57, %rd488, %rd49, %rd41;
	mul.wide.u32 	%rd427, %r13, 8;
	add.s64 	%rd428, %rd2, %rd427;
	ld.global.u64 	%rd58, [%rd428];
	or.b64  	%rd429, %rd485, %rd58;
	and.b64  	%rd430, %rd429, -4294967296;
	setp.ne.s64 	%p35, %rd430, 0;
	@%p35 bra 	$L__BB19_24;
	cvt.u32.u64 	%r165, %rd58;
	cvt.u32.u64 	%r166, %rd485;
	div.u32 	%r167, %r166, %r165;
	mul.lo.s32 	%r168, %r167, %r165;
	sub.s32 	%r169, %r166, %r168;
	cvt.u64.u32 	%rd512, %r167;
	cvt.u64.u32 	%rd490, %r169;
	bra.uni 	$L__BB19_25;
$L__BB19_24:
	div.s64 	%rd512, %rd485, %rd58;
	mul.lo.s64 	%rd431, %rd512, %rd58;
	sub.s64 	%rd490, %rd485, %rd431;
$L__BB19_25:
	mul.wide.u32 	%rd432, %r13, 8;
	add.s64 	%rd433, %rd1, %rd432;
	ld.global.u64 	%rd65, [%rd433];
	mad.lo.s64 	%rd515, %rd65, %rd490, %rd50;
	or.b64  	%rd434, %rd487, %rd58;
	and.b64  	%rd435, %rd434, -4294967296;
	setp.ne.s64 	%p36, %rd435, 0;
	@%p36 bra 	$L__BB19_27;
	cvt.u32.u64 	%r170, %rd58;
	cvt.u32.u64 	%r171, %rd487;
	div.u32 	%r172, %r171, %r170;
	mul.lo.s32 	%r173, %r172, %r170;
	sub.s32 	%r174, %r171, %r173;
	cvt.u64.u32 	%rd511, %r172;
	cvt.u64.u32 	%rd492, %r174;
	bra.uni 	$L__BB19_28;
$L__BB19_27:
	div.s64 	%rd511, %rd487, %rd58;
	mul.lo.s64 	%rd436, %rd511, %rd58;
	sub.s64 	%rd492, %rd487, %rd436;
$L__BB19_28:
	mad.lo.s64 	%rd516, %rd492, %rd65, %rd57;
	add.s32 	%r230, %r230, -4;
	add.s32 	%r229, %r229, 4;
	setp.ne.s32 	%p37, %r229, 0;
	@%p37 bra 	$L__BB19_4;
	add.s32 	%r232, %r230, 1;
$L__BB19_30:
	and.b32  	%r19, %r6, 3;
	setp.eq.s32 	%p38, %r19, 0;
	@%p38 bra 	$L__BB19_53;
	setp.eq.s32 	%p39, %r19, 1;
	@%p39 bra 	$L__BB19_45;
	mul.wide.u32 	%rd438, %r232, 8;
	add.s64 	%rd439, %rd2, %rd438;
	ld.global.u64 	%rd80, [%rd439];
	or.b64  	%rd440, %rd512, %rd80;
	and.b64  	%rd441, %rd440, -4294967296;
	setp.ne.s64 	%p40, %rd441, 0;
	@%p40 bra 	$L__BB19_34;
	cvt.u32.u64 	%r175, %rd80;
	cvt.u32.u64 	%r176, %rd512;
	div.u32 	%r177, %r176, %r175;
	mul.lo.s32 	%r178, %r177, %r175;
	sub.s32 	%r179, %r176, %r178;
	cvt.u64.u32 	%rd499, %r177;
	cvt.u64.u32 	%rd500, %r179;
	bra.uni 	$L__BB19_35;
$L__BB19_34:
	div.s64 	%rd499, %rd512, %rd80;
	mul.lo.s64 	%rd442, %rd499, %rd80;
	sub.s64 	%rd500, %rd512, %rd442;
$L__BB19_35:
	add.s64 	%rd444, %rd1, %rd438;
	ld.global.u64 	%rd87, [%rd444];
	mad.lo.s64 	%rd88, %rd87, %rd500, %rd515;
	or.b64  	%rd445, %rd511, %rd80;
	and.b64  	%rd446, %rd445, -4294967296;
	setp.ne.s64 	%p41, %rd446, 0;
	@%p41 bra 	$L__BB19_37;
	cvt.u32.u64 	%r180, %rd80;
	cvt.u32.u64 	%r181, %rd511;
	div.u32 	%r182, %r181, %r180;
	mul.lo.s32 	%r183, %r182, %r180;
	sub.s32 	%r184, %r181, %r183;
	cvt.u64.u32 	%rd501, %r182;
	cvt.u64.u32 	%rd502, %r184;
	bra.uni 	$L__BB19_38;
$L__BB19_37:
	div.s64 	%rd501, %rd511, %rd80;
	mul.lo.s64 	%rd447, %rd501, %rd80;
	sub.s64 	%rd502, %rd511, %rd447;
$L__BB19_38:
	mad.lo.s64 	%rd95, %rd502, %rd87, %rd516;
	add.s32 	%r20, %r232, -1;
	mul.wide.u32 	%rd448, %r20, 8;
	add.s64 	%rd449, %rd2, %rd448;
	ld.global.u64 	%rd96, [%rd449];
	or.b64  	%rd450, %rd499, %rd96;
	and.b64  	%rd451, %rd450, -4294967296;
	setp.ne.s64 	%p42, %rd451, 0;
	@%p42 bra 	$L__BB19_40;
	cvt.u32.u64 	%r185, %rd96;
	cvt.u32.u64 	%r186, %rd499;
	div.u32 	%r187, %r186, %r185;
	mul.lo.s32 	%r188, %r187, %r185;
	sub.s32 	%r189, %r186, %r188;
	cvt.u64.u32 	%rd512, %r187;
	cvt.u64.u32 	%rd504, %r189;
	bra.uni 	$L__BB19_41;
$L__BB19_40:
	div.s64 	%rd512, %rd499, %rd96;
	mul.lo.s64 	%rd452, %rd512, %rd96;
	sub.s64 	%rd504, %rd499, %rd452;
$L__BB19_41:
	add.s64 	%rd454, %rd1, %rd448;
	ld.global.u64 	%rd103, [%rd454];
	mad.lo.s64 	%rd515, %rd103, %rd504, %rd88;
	or.b64  	%rd455, %rd501, %rd96;
	and.b64  	%rd456, %rd455, -4294967296;
	setp.ne.s64 	%p43, %rd456, 0;
	@%p43 bra 	$L__BB19_43;
	cvt.u32.u64 	%r190, %rd96;
	cvt.u32.u64 	%r191, %rd501;
	div.u32 	%r192, %r191, %r190;
	mul.lo.s32 	%r193, %r192, %r190;
	sub.s32 	%r194, %r191, %r193;
	cvt.u64.u32 	%rd511, %r192;
	cvt.u64.u32 	%rd506, %r194;
	bra.uni 	$L__BB19_44;
$L__BB19_43:
	div.s64 	%rd511, %rd501, %rd96;
	mul.lo.s64 	%rd457, %rd511, %rd96;
	sub.s64 	%rd506, %rd501, %rd457;
$L__BB19_44:
	mad.lo.s64 	%rd516, %rd506, %rd103, %rd95;
	add.s32 	%r232, %r232, -2;
$L__BB19_45:
	and.b32  	%r195, %r6, 1;
	setp.eq.b32 	%p44, %r195, 1;
	not.pred 	%p45, %p44;
	@%p45 bra 	$L__BB19_53;
	mul.wide.u32 	%rd458, %r232, 8;
	add.s64 	%rd459, %rd2, %rd458;
	ld.global.u64 	%rd118, [%rd459];
	or.b64  	%rd460, %rd512, %rd118;
	and.b64  	%rd461, %rd460, -4294967296;
	setp.ne.s64 	%p46, %rd461, 0;
	@%p46 bra 	$L__BB19_48;
	cvt.u32.u64 	%r196, %rd118;
	cvt.u32.u64 	%r197, %rd512;
	rem.u32 	%r198, %r197, %r196;
	cvt.u64.u32 	%rd513, %r198;
	bra.uni 	$L__BB19_49;
$L__BB19_48:
	rem.s64 	%rd513, %rd512, %rd118;
$L__BB19_49:
	add.s64 	%rd463, %rd1, %rd458;
	ld.global.u64 	%rd122, [%rd463];
	mad.lo.s64 	%rd515, %rd122, %rd513, %rd515;
	or.b64  	%rd464, %rd511, %rd118;
	and.b64  	%rd465, %rd464, -4294967296;
	setp.ne.s64 	%p47, %rd465, 0;
	@%p47 bra 	$L__BB19_51;
	cvt.u32.u64 	%r199, %rd118;
	cvt.u32.u64 	%r200, %rd511;
	rem.u32 	%r201, %r200, %r199;
	cvt.u64.u32 	%rd514, %r201;
	bra.uni 	$L__BB19_52;
$L__BB19_51:
	rem.s64 	%rd514, %rd511, %rd118;
$L__BB19_52:
	mad.lo.s64 	%rd516, %rd514, %rd122, %rd516;
$L__BB19_53:
	shl.b64 	%rd466, %rd515, 2;
	add.s64 	%rd467, %rd3, %rd466;
	ld.global.u32 	%r202, [%rd467];
	shl.b64 	%rd468, %rd516, 2;
	add.s64 	%rd469, %rd3, %rd468;
	ld.global.u32 	%r203, [%rd469];
	min.s32 	%r204, %r202, %r203;
	st.shared.u32 	[%r5], %r204;
	bra.uni 	$L__BB19_114;
$L__BB19_54:
	cvt.u64.u32 	%rd548, %r4;
	setp.le.u64 	%p2, %rd262, %rd548;
	@%p2 bra 	$L__BB19_114;
	cvt.u32.u64 	%r23, %rd261;
	add.s32 	%r236, %r23, -1;
	setp.lt.s32 	%p3, %r236, 0;
	mov.b64 	%rd557, 0;
	@%p3 bra 	$L__BB19_113;
	and.b32  	%r25, %r23, 7;
	setp.lt.u32 	%p4, %r236, 7;
	mov.b64 	%rd557, 0;
	@%p4 bra 	$L__BB19_84;
	add.s32 	%r234, %r23, -4;
	and.b32  	%r58, %r23, -8;
	neg.s32 	%r233, %r58;
	mov.b64 	%rd557, 0;
$L__BB19_58:
	.pragma "nounroll";
	add.s32 	%r30, %r234, 3;
	mul.wide.u32 	%rd270, %r30, 8;
	add.s64 	%rd271, %rd2, %rd270;
	ld.global.u64 	%rd133, [%rd271];
	or.b64  	%rd272, %rd548, %rd133;
	and.b64  	%rd273, %rd272, -4294967296;
	setp.ne.s64 	%p5, %rd273, 0;
	@%p5 bra 	$L__BB19_60;
	cvt.u32.u64 	%r59, %rd133;
	cvt.u32.u64 	%r60, %rd548;
	div.u32 	%r61, %r60, %r59;
	mul.lo.s32 	%r62, %r61, %r59;
	sub.s32 	%r63, %r60, %r62;
	cvt.u64.u32 	%rd519, %r61;
	cvt.u64.u32 	%rd520, %r63;
	bra.uni 	$L__BB19_61;
$L__BB19_60:
	div.s64 	%rd519, %rd548, %rd133;
	mul.lo.s64 	%rd274, %rd519, %rd133;
	sub.s64 	%rd520, %rd548, %rd274;
$L__BB19_61:
	add.s64 	%rd276, %rd1, %rd270;
	ld.global.u64 	%rd277, [%rd276];
	mad.lo.s64 	%rd140, %rd277, %rd520, %rd557;
	add.s32 	%r31, %r234, 2;
	mul.wide.u32 	%rd278, %r31, 8;
	add.s64 	%rd279, %rd2, %rd278;
	ld.global.u64 	%rd141, [%rd279];
	or.b64  	%rd280, %rd519, %rd141;
	and.b64  	%rd281, %rd280, -4294967296;
	setp.ne.s64 	%p6, %rd281, 0;
	@%p6 bra 	$L__BB19_63;
	cvt.u32.u64 	%r64, %rd141;
	cvt.u32.u64 	%r65, %rd519;
	div.u32 	%r66, %r65, %r64;
	mul.lo.s32 	%r67, %r66, %r64;
	sub.s32 	%r68, %r65, %r67;
	cvt.u64.u32 	%rd521, %r66;
	cvt.u64.u32 	%rd522, %r68;
	bra.uni 	$L__BB19_64;
$L__BB19_63:
	div.s64 	%rd521, %rd519, %rd141;
	mul.lo.s64 	%rd282, %rd521, %rd141;
	sub.s64 	%rd522, %rd519, %rd282;
$L__BB19_64:
	add.s64 	%rd284, %rd1, %rd278;
	ld.global.u64 	%rd285, [%rd284];
	mad.lo.s64 	%rd148, %rd285, %rd522, %rd140;
	add.s32 	%r32, %r234, 1;
	mul.wide.u32 	%rd286, %r32, 8;
	add.s64 	%rd287, %rd2, %rd286;
	ld.global.u64 	%rd149, [%rd287];
	or.b64  	%rd288, %rd521, %rd149;
	and.b64  	%rd289, %rd288, -4294967296;
	setp.ne.s64 	%p7, %rd289, 0;
	@%p7 bra 	$L__BB19_66;
	cvt.u32.u64 	%r69, %rd149;
	cvt.u32.u64 	%r70, %rd521;
	div.u32 	%r71, %r70, %r69;
	mul.lo.s32 	%r72, %r71, %r69;
	sub.s32 	%r73, %r70, %r72;
	cvt.u64.u32 	%rd523, %r71;
	cvt.u64.u32 	%rd524, %r73;
	bra.uni 	$L__BB19_67;
$L__BB19_66:
	div.s64 	%rd523, %rd521, %rd149;
	mul.lo.s64 	%rd290, %rd523, %rd149;
	sub.s64 	%rd524, %rd521, %rd290;
$L__BB19_67:
	add.s64 	%rd292, %rd1, %rd286;
	ld.global.u64 	%rd293, [%rd292];
	mad.lo.s64 	%rd156, %rd293, %rd524, %rd148;
	add.s32 	%r33, %r234, -4;
	mul.wide.u32 	%rd294, %r234, 8;
	add.s64 	%rd295, %rd2, %rd294;
	ld.global.u64 	%rd157, [%rd295];
	or.b64  	%rd296, %rd523, %rd157;
	and.b64  	%rd297, %rd296, -4294967296;
	setp.ne.s64 	%p8, %rd297, 0;
	@%p8 bra 	$L__BB19_69;
	cvt.u32.u64 	%r74, %rd157;
	cvt.u32.u64 	%r75, %rd523;
	div.u32 	%r76, %r75, %r74;
	mul.lo.s32 	%r77, %r76, %r74;
	sub.s32 	%r78, %r75, %r77;
	cvt.u64.u32 	%rd525, %r76;
	cvt.u64.u32 	%rd526, %r78;
	bra.uni 	$L__BB19_70;
$L__BB19_69:
	div.s64 	%rd525, %rd523, %rd157;
	mul.lo.s64 	%rd298, %rd525, %rd157;
	sub.s64 	%rd526, %rd523, %rd298;
$L__BB19_70:
	add.s64 	%rd300, %rd1, %rd294;
	ld.global.u64 	%rd301, [%rd300];
	mad.lo.s64 	%rd164, %rd301, %rd526, %rd156;
	add.s32 	%r34, %r234, -1;
	mul.wide.u32 	%rd302, %r34, 8;
	add.s64 	%rd303, %rd2, %rd302;
	ld.global.u64 	%rd165, [%rd303];
	or.b64  	%rd304, %rd525, %rd165;
	and.b64  	%rd305, %rd304, -4294967296;
	setp.ne.s64 	%p9, %rd305, 0;
	@%p9 bra 	$L__BB19_72;
	cvt.u32.u64 	%r79, %rd165;
	cvt.u32.u64 	%r80, %rd525;
	div.u32 	%r81, %r80, %r79;
	mul.lo.s32 	%r82, %r81, %r79;
	sub.s32 	%r83, %r80, %r82;
	cvt.u64.u32 	%rd527, %r81;
	cvt.u64.u32 	%rd528, %r83;
	bra.uni 	$L__BB19_73;
$L__BB19_72:
	div.s64 	%rd527, %rd525, %rd165;
	mul.lo.s64 	%rd306, %rd527, %rd165;
	sub.s64 	%rd528, %rd525, %rd306;
$L__BB19_73:
	add.s64 	%rd308, %rd1, %rd302;
	ld.global.u64 	%rd309, [%rd308];
	mad.lo.s64 	%rd172, %rd309, %rd528, %rd164;
	add.s32 	%r35, %r234, -2;
	mul.wide.u32 	%rd310, %r35, 8;
	add.s64 	%rd311, %rd2, %rd310;
	ld.global.u64 	%rd173, [%rd311];
	or.b64  	%rd312, %rd527, %rd173;
	and.b64  	%rd313, %rd312, -4294967296;
	setp.ne.s64 	%p10, %rd313, 0;
	@%p10 bra 	$L__BB19_75;
	cvt.u32.u64 	%r84, %rd173;
	cvt.u32.u64 	%r85, %rd527;
	div.u32 	%r86, %r85, %r84;
	mul.lo.s32 	%r87, %r86, %r84;
	sub.s32 	%r88, %r85, %r87;
	cvt.u64.u32 	%rd529, %r86;
	cvt.u64.u32 	%rd530, %r88;
	bra.uni 	$L__BB19_76;
$L__BB19_75:
	div.s64 	%rd529, %rd527, %rd173;
	mul.lo.s64 	%rd314, %rd529, %rd173;
	sub.s64 	%rd530, %rd527, %rd314;
$L__BB19_76:
	add.s64 	%rd316, %rd1, %rd310;
	ld.global.u64 	%rd317, [%rd316];
	mad.lo.s64 	%rd180, %rd317, %rd530, %rd172;
	add.s32 	%r36, %r234, -3;
	mul.wide.u32 	%rd318, %r36, 8;
	add.s64 	%rd319, %rd2, %rd318;
	ld.global.u64 	%rd181, [%rd319];
	or.b64  	%rd320, %rd529, %rd181;
	and.b64  	%rd321, %rd320, -4294967296;
	setp.ne.s64 	%p11, %rd321, 0;
	@%p11 bra 	$L__BB19_78;
	cvt.u32.u64 	%r89, %rd181;
	cvt.u32.u64 	%r90, %rd529;
	div.u32 	%r91, %r90, %r89;
	mul.lo.s32 	%r92, %r91, %r89;
	sub.s32 	%r93, %r90, %r92;
	cvt.u64.u32 	%rd531, %r91;
	cvt.u64.u32 	%rd532, %r93;
	bra.uni 	$L__BB19_79;
$L__BB19_78:
	div.s64 	%rd531, %rd529, %rd181;
	mul.lo.s64 	%rd322, %rd531, %rd181;
	sub.s64 	%rd532, %rd529, %rd322;
$L__BB19_79:
	add.s64 	%rd324, %rd1, %rd318;
	ld.global.u64 	%rd325, [%rd324];
	mad.lo.s64 	%rd188, %rd325, %rd532, %rd180;
	mul.wide.u32 	%rd326, %r33, 8;
	add.s64 	%rd327, %rd2, %rd326;
	ld.global.u64 	%rd189, [%rd327];
	or.b64  	%rd328, %rd531, %rd189;
	and.b64  	%rd329, %rd328, -4294967296;
	setp.ne.s64 	%p12, %rd329, 0;
	@%p12 bra 	$L__BB19_81;
	cvt.u32.u64 	%r94, %rd189;
	cvt.u32.u64 	%r95, %rd531;
	div.u32 	%r96, %r95, %r94;
	mul.lo.s32 	%r97, %r96, %r94;
	sub.s32 	%r98, %r95, %r97;
	cvt.u64.u32 	%rd548, %r96;
	cvt.u64.u32 	%rd534, %r98;
	bra.uni 	$L__BB19_82;
$L__BB19_81:
	div.s64 	%rd548, %rd531, %rd189;
	mul.lo.s64 	%rd330, %rd548, %rd189;
	sub.s64 	%rd534, %rd531, %rd330;
$L__BB19_82:
	add.s64 	%rd332, %rd1, %rd326;
	ld.global.u64 	%rd333, [%rd332];
	mad.lo.s64 	%rd557, %rd333, %rd534, %rd188;
	add.s32 	%r234, %r234, -8;
	add.s32 	%r233, %r233, 8;
	setp.ne.s32 	%p13, %r233, 0;
	@%p13 bra 	$L__BB19_58;
	add.s32 	%r236, %r234, 3;
$L__BB19_84:
	setp.eq.s32 	%p14, %r25, 0;
	@%p14 bra 	$L__BB19_113;
	and.b32  	%r41, %r23, 3;
	setp.lt.u32 	%p15, %r25, 4;
	@%p15 bra 	$L__BB19_99;
	mul.wide.u32 	%rd335, %r236, 8;
	add.s64 	%rd336, %rd2, %rd335;
	ld.global.u64 	%rd200, [%rd336];
	or.b64  	%rd337, %rd548, %rd200;
	and.b64  	%rd338, %rd337, -4294967296;
	setp.ne.s64 	%p16, %rd338, 0;
	@%p16 bra 	$L__BB19_88;
	cvt.u32.u64 	%r99, %rd200;
	cvt.u32.u64 	%r100, %rd548;
	div.u32 	%r101, %r100, %r99;
	mul.lo.s32 	%r102, %r101, %r99;
	sub.s32 	%r103, %r100, %r102;
	cvt.u64.u32 	%rd538, %r101;
	cvt.u64.u32 	%rd539, %r103;
	bra.uni 	$L__BB19_89;
$L__BB19_88:
	div.s64 	%rd538, %rd548, %rd200;
	mul.lo.s64 	%rd339, %rd538, %rd200;
	sub.s64 	%rd539, %rd548, %rd339;
$L__BB19_89:
	add.s64 	%rd341, %rd1, %rd335;
	ld.global.u64 	%rd342, [%rd341];
	mad.lo.s64 	%rd207, %rd342, %rd539, %rd557;
	add.s32 	%r42, %r236, -1;
	mul.wide.u32 	%rd343, %r42, 8;
	add.s64 	%rd344, %rd2, %rd343;
	ld.global.u64 	%rd208, [%rd344];
	or.b64  	%rd345, %rd538, %rd208;
	and.b64  	%rd346, %rd345, -4294967296;
	setp.ne.s64 	%p17, %rd346, 0;
	@%p17 bra 	$L__BB19_91;
	cvt.u32.u64 	%r104, %rd208;
	cvt.u32.u64 	%r105, %rd538;
	div.u32 	%r106, %r105, %r104;
	mul.lo.s32 	%r107, %r106, %r104;
	sub.s32 	%r108, %r105, %r107;
	cvt.u64.u32 	%rd540, %r106;
	cvt.u64.u32 	%rd541, %r108;
	bra.uni 	$L__BB19_92;
$L__BB19_91:
	div.s64 	%rd540, %rd538, %rd208;
	mul.lo.s64 	%rd347, %rd540, %rd208;
	sub.s64 	%rd541, %rd538, %rd347;
$L__BB19_92:
	add.s64 	%rd349, %rd1, %rd343;
	ld.global.u64 	%rd350, [%rd349];
	mad.lo.s64 	%rd215, %rd350, %rd541, %rd207;
	add.s32 	%r43, %r236, -2;
	mul.wide.u32 	%rd351, %r43, 8;
	add.s64 	%rd352, %rd2, %rd351;
	ld.global.u64 	%rd216, [%rd352];
	or.b64  	%rd353, %rd540, %rd216;
	and.b64  	%rd354, %rd353, -4294967296;
	setp.ne.s64 	%p18, %rd354, 0;
	@%p18 bra 	$L__BB19_94;
	cvt.u32.u64 	%r109, %rd216;
	cvt.u32.u64 	%r110, %rd540;
	div.u32 	%r111, %r110, %r109;
	mul.lo.s32 	%r112, %r111, %r109;
	sub.s32 	%r113, %r110, %r112;
	cvt.u64.u32 	%rd542, %r111;
	cvt.u64.u32 	%rd543, %r113;
	bra.uni 	$L__BB19_95;
$L__BB19_94:
	div.s64 	%rd542, %rd540, %rd216;
	mul.lo.s64 	%rd355, %rd542, %rd216;
	sub.s64 	%rd543, %rd540, %rd355;
$L__BB19_95:
	add.s64 	%rd357, %rd1, %rd351;
	ld.global.u64 	%rd358, [%rd357];
	mad.lo.s64 	%rd223, %rd358, %rd543, %rd215;
	add.s32 	%r44, %r236, -3;
	mul.wide.u32 	%rd359, %r44, 8;
	add.s64 	%rd360, %rd2, %rd359;
	ld.global.u64 	%rd224, [%rd360];
	or.b64  	%rd361, %rd542, %rd224;
	and.b64  	%rd362, %rd361, -4294967296;
	setp.ne.s64 	%p19, %rd362, 0;
	@%p19 bra 	$L__BB19_97;
	cvt.u32.u64 	%r114, %rd224;
	cvt.u32.u64 	%r115, %rd542;
	div.u32 	%r116, %r115, %r114;
	mul.lo.s32 	%r117, %r116, %r114;
	sub.s32 	%r118, %r115, %r117;
	cvt.u64.u32 	%rd548, %r116;
	cvt.u64.u32 	%rd545, %r118;
	bra.uni 	$L__BB19_98;
$L__BB19_97:
	div.s64 	%rd548, %rd542, %rd224;
	mul.lo.s64 	%rd363, %rd548, %rd224;
	sub.s64 	%rd545, %rd542, %rd363;
$L__BB19_98:
	add.s64 	%rd365, %rd1, %rd359;
	ld.global.u64 	%rd366, [%rd365];
	mad.lo.s64 	%rd557, %rd366, %rd545, %rd223;
	add.s32 	%r236, %r236, -4;
$L__BB19_99:
	setp.eq.s32 	%p20, %r41, 0;
	@%p20 bra 	$L__BB19_113;
	setp.eq.s32 	%p21, %r41, 1;
	@%p21 bra 	$L__BB19_108;
	mul.wide.u32 	%rd368, %r236, 8;
	add.s64 	%rd369, %rd2, %rd368;
	ld.global.u64 	%rd235, [%rd369];
	or.b64  	%rd370, %rd548, %rd235;
	and.b64  	%rd371, %rd370, -4294967296;
	setp.ne.s64 	%p22, %rd371, 0;
	@%p22 bra 	$L__BB19_103;
	cvt.u32.u64 	%r119, %rd235;
	cvt.u32.u64 	%r120, %rd548;
	div.u32 	%r121, %r120, %r119;
	mul.lo.s32 	%r122, %r121, %r119;
	sub.s32 	%r123, %r120, %r122;
	cvt.u64.u32 	%rd549, %r121;
	cvt.u64.u32 	%rd550, %r123;
	bra.uni 	$L__BB19_104;
$L__BB19_103:
	div.s64 	%rd549, %rd548, %rd235;
	mul.lo.s64 	%rd372, %rd549, %rd235;
	sub.s64 	%rd550, %rd548, %rd372;
$L__BB19_104:
	add.s64 	%rd374, %rd1, %rd368;
	ld.global.u64 	%rd375, [%rd374];
	mad.lo.s64 	%rd242, %rd375, %rd550, %rd557;
	add.s32 	%r47, %r236, -1;
	mul.wide.u32 	%rd376, %r47, 8;
	add.s64 	%rd377, %rd2, %rd376;
	ld.global.u64 	%rd243, [%rd377];
	or.b64  	%rd378, %rd549, %rd243;
	and.b64  	%rd379, %rd378, -4294967296;
	setp.ne.s64 	%p23, %rd379, 0;
	@%p23 bra 	$L__BB19_106;
	cvt.u32.u64 	%r124, %rd243;
	cvt.u32.u64 	%r125, %rd549;
	div.u32 	%r126, %r125, %r124;
	mul.lo.s32 	%r127, %r126, %r124;
	sub.s32 	%r128, %r125, %r127;
	cvt.u64.u32 	%rd548, %r126;
	cvt.u64.u32 	%rd552, %r128;
	bra.uni 	$L__BB19_107;
$L__BB19_106:
	div.s64 	%rd548, %rd549, %rd243;
	mul.lo.s64 	%rd380, %rd548, %rd243;
	sub.s64 	%rd552, %rd549, %rd380;
$L__BB19_107:
	add.s64 	%rd382, %rd1, %rd376;
	ld.global.u64 	%rd383, [%rd382];
	mad.lo.s64 	%rd557, %rd383, %rd552, %rd242;
	add.s32 	%r236, %r236, -2;
$L__BB19_108:
	and.b32  	%r129, %r23, 1;
	setp.eq.b32 	%p24, %r129, 1;
	not.pred 	%p25, %p24;
	@%p25 bra 	$L__BB19_113;
	mul.wide.u32 	%rd384, %r236, 8;
	add.s64 	%rd385, %rd2, %rd384;
	ld.global.u64 	%rd254, [%rd385];
	or.b64  	%rd386, %rd548, %rd254;
	and.b64  	%rd387, %rd386, -4294967296;
	setp.ne.s64 	%p26, %rd387, 0;
	@%p26 bra 	$L__BB19_111;
	cvt.u32.u64 	%r130, %rd254;
	cvt.u32.u64 	%r131, %rd548;
	rem.u32 	%r132, %r131, %r130;
	cvt.u64.u32 	%rd556, %r132;
	bra.uni 	$L__BB19_112;
$L__BB19_111:
	rem.s64 	%rd556, %rd548, %rd254;
$L__BB19_112:
	add.s64 	%rd389, %rd1, %rd384;
	ld.global.u64 	%rd390, [%rd389];
	mad.lo.s64 	%rd557, %rd390, %rd556, %rd557;
$L__BB19_113:
	shl.b64 	%rd391, %rd557, 2;
	add.s64 	%rd392, %rd3, %rd391;
	ld.global.u32 	%r133, [%rd392];
	st.shared.u32 	[%r5], %r133;
$L__BB19_114:
	bar.sync 	0;
	setp.lt.u32 	%p48, %r238, 66;
	@%p48 bra 	$L__BB19_118;
$L__BB19_115:
	shr.u32 	%r51, %r238, 1;
	setp.ge.u32 	%p49, %r1, %r51;
	@%p49 bra 	$L__BB19_117;
	ld.shared.u32 	%r205, [%r5];
	shl.b32 	%r206, %r51, 2;
	add.s32 	%r207, %r5, %r206;
	ld.shared.u32 	%r208, [%r207];
	min.s32 	%r209, %r205, %r208;
	st.shared.u32 	[%r5], %r209;
$L__BB19_117:
	bar.sync 	0;
	setp.gt.u32 	%p50, %r238, 131;
	mov.u32 	%r238, %r51;
	@%p50 bra 	$L__BB19_115;
$L__BB19_118:
	setp.gt.u32 	%p51, %r1, 31;
	@%p51 bra 	$L__BB19_121;
	ld.volatile.shared.u32 	%r210, [%r5];
	ld.volatile.shared.u32 	%r211, [%r5+128];
	min.s32 	%r212, %r210, %r211;
	st.volatile.shared.u32 	[%r5], %r212;
	ld.volatile.shared.u32 	%r213, [%r5];
	ld.volatile.shared.u32 	%r214, [%r5+64];
	min.s32 	%r215, %r213, %r214;
	st.volatile.shared.u32 	[%r5], %r215;
	ld.volatile.shared.u32 	%r216, [%r5];
	ld.volatile.shared.u32 	%r217, [%r5+32];
	min.s32 	%r218, %r216, %r217;
	st.volatile.shared.u32 	[%r5], %r218;
	ld.volatile.shared.u32 	%r219, [%r5];
	ld.volatile.shared.u32 	%r220, [%r5+16];
	min.s32 	%r221, %r219, %r220;
	st.volatile.shared.u32 	[%r5], %r221;
	ld.volatile.shared.u32 	%r222, [%r5];
	ld.volatile.shared.u32 	%r223, [%r5+8];
	min.s32 	%r224, %r222, %r223;
	st.volatile.shared.u32 	[%r5], %r224;
	ld.volatile.shared.u32 	%r225, [%r5];
	ld.volatile.shared.u32 	%r226, [%r5+4];
	min.s32 	%r227, %r225, %r226;
	st.volatile.shared.u32 	[%r5], %r227;
	setp.ne.s32 	%p52, %r1, 0;
	@%p52 bra 	$L__BB19_121;
	ld.shared.u32 	%r228, [sdata_i32];
	cvta.to.global.u64 	%rd470, %rd260;
	mul.wide.u32 	%rd471, %r2, 4;
	add.s64 	%rd472, %rd470, %rd471;
	st.global.u32 	[%rd472], %r228;
$L__BB19_121:
	ret;

}
	// .globl	contiguous_reduce2_i32
.visible .entry contiguous_reduce2_i32(
	.param .u64 .ptr .align 1 contiguous_reduce2_i32_param_0,
	.param .u64 .ptr .align 1 contiguous_reduce2_i32_param_1,
	.param .u64 .ptr .align 1 contiguous_reduce2_i32_param_2,
	.param .u64 .ptr .align 1 contiguous_reduce2_i32_param_3,
	.param .u64 contiguous_reduce2_i32_param_4,
	.param .u64 contiguous_reduce2_i32_param_5,
	.param .u64 contiguous_reduce2_i32_param_6
)
{
	.reg .pred 	%p<53>;
	.reg .b32 	%r<243>;
	.reg .b64 	%rd<572>;

	ld.param.u64 	%rd266, [contiguous_reduce2_i32_param_1];
	ld.param.u64 	%rd267, [contiguous_reduce2_i32_param_2];
	ld.param.u64 	%rd268, [contiguous_reduce2_i32_param_3];
	ld.param.u64 	%rd263, [contiguous_reduce2_i32_param_4];
	ld.param.u64 	%rd264, [contiguous_reduce2_i32_param_5];
	ld.param.u64 	%rd265, [contiguous_reduce2_i32_param_6];
	cvta.to.global.u64 	%rd1, %rd268;
	cvta.to.global.u64 	%rd2, %rd267;
	cvta.to.global.u64 	%rd571, %rd266;
	mov.u32 	%r1, %tid.x;
	mov.u32 	%r2, %ctaid.x;
	mov.u32 	%r242, %ntid.x;
	mul.lo.s32 	%r51, %r2, %r242;
	shl.b32 	%r52, %r51, 1;
	add.s32 	%r4, %r52, %r1;
	shl.b32 	%r53, %r1, 2;
	mov.u32 	%r54, sdata_i32;
	add.s32 	%r5, %r54, %r53;
	mov.b32 	%r55, 2147483647;
	st.shared.u32 	[%r5], %r55;
	add.s32 	%r56, %r4, %r242;
	cvt.u64.u32 	%rd4, %r56;
	setp.le.u64 	%p1, %rd264, %rd4;
	@%p1 bra 	$L__BB20_54;
	cvt.u64.u32 	%rd401, %r4;
	mov.u32 	%r134, %ctaid.y;
	cvt.u64.u32 	%rd402, %r134;
	mul.lo.s64 	%rd403, %rd264, %rd402;
	add.s64 	%rd525, %rd403, %rd401;
	add.s64 	%rd523, %rd403, %rd4;
	cvt.u32.u64 	%r6, %rd263;
	add.s32 	%r236, %r6, -1;
	setp.lt.s32 	%p27, %r236, 0;
	mov.b64 	%rd529, 0;
	mov.u64 	%rd530, %rd529;
	@%p27 bra 	$L__BB20_53;
	setp.lt.u32 	%p28, %r236, 3;
	mov.b64 	%rd530, 0;
	mov.u64 	%rd529, %rd530;
	@%p28 bra 	$L__BB20_30;
	add.s32 	%r234, %r6, -2;
	and.b32  	%r135, %r6, -4;
	neg.s32 	%r233, %r135;
	mov.b64 	%rd530, 0;
$L__BB20_4:
	.pragma "nounroll";
	add.s32 	%r12, %r234, 1;
	mul.wide.u32 	%rd407, %r12, 8;
	add.s64 	%rd408, %rd2, %rd407;
	ld.global.u64 	%rd11, [%rd408];
	or.b64  	%rd409, %rd525, %rd11;
	and.b64  	%rd410, %rd409, -4294967296;
	setp.ne.s64 	%p29, %rd410, 0;
	@%p29 bra 	$L__BB20_6;
	cvt.u32.u64 	%r136, %rd11;
	cvt.u32.u64 	%r137, %rd525;
	div.u32 	%r138, %r137, %r136;
	mul.lo.s32 	%r139, %r138, %r136;
	sub.s32 	%r140, %r137, %r139;
	cvt.u64.u32 	%rd491, %r138;
	cvt.u64.u32 	%rd492, %r140;
	bra.uni 	$L__BB20_7;
$L__BB20_6:
	div.s64 	%rd491, %rd525, %rd11;
	mul.lo.s64 	%rd411, %rd491, %rd11;
	sub.s64 	%rd492, %rd525, %rd411;
$L__BB20_7:
	mul.wide.u32 	%rd412, %r12, 8;
	add.s64 	%rd413, %rd1, %rd412;
	ld.global.u64 	%rd18, [%rd413];
	mad.lo.s64 	%rd19, %rd18, %rd492, %rd529;
	or.b64  	%rd414, %rd523, %rd11;
	and.b64  	%rd415, %rd414, -4294967296;
	setp.ne.s64 	%p30, %rd415, 0;
	@%p30 bra 	$L__BB20_9;
	cvt.u32.u64 	%r141, %rd11;
	cvt.u32.u64 	%r142, %rd523;
	div.u32 	%r143, %r142, %r141;
	mul.lo.s32 	%r144, %r143, %r141;
	sub.s32 	%r145, %r142, %r144;
	cvt.u64.u32 	%rd493, %r143;
	cvt.u64.u32 	%rd494, %r145;
	bra.uni 	$L__BB20_10;
$L__BB20_9:
	div.s64 	%rd493, %rd523, %rd11;
	mul.lo.s64 	%rd416, %rd493, %rd11;
	sub.s64 	%rd494, %rd523, %rd416;
$L__BB20_10:
	mad.lo.s64 	%rd26, %rd494, %rd18, %rd530;
	mul.wide.u32 	%rd417, %r234, 8;
	add.s64 	%rd418, %rd2, %rd417;
	ld.global.u64 	%rd27, [%rd418];
	or.b64  	%rd419, %rd491, %rd27;
	and.b64  	%rd420, %rd419, -4294967296;
	setp.ne.s64 	%p31, %rd420, 0;
	@%p31 bra 	$L__BB20_12;
	cvt.u32.u64 	%r146, %rd27;
	cvt.u32.u64 	%r147, %rd491;
	div.u32 	%r148, %r147, %r146;
	mul.lo.s32 	%r149, %r148, %r146;
	sub.s32 	%r150, %r147, %r149;
	cvt.u64.u32 	%rd495, %r148;
	cvt.u64.u32 	%rd496, %r150;
	bra.uni 	$L__BB20_13;
$L__BB20_12:
	div.s64 	%rd495, %rd491, %rd27;
	mul.lo.s64 	%rd421, %rd495, %rd27;
	sub.s64 	%rd496, %rd491, %rd421;
$L__BB20_13:
	mul.wide.u32 	%rd422, %r234, 8;
	add.s64 	%rd423, %rd1, %rd422;
	ld.global.u64 	%rd34, [%rd423];
	mad.lo.s64 	%rd35, %rd34, %rd496, %rd19;
	or.b64  	%rd424, %rd493, %rd27;
	and.b64  	%rd425, %rd424, -4294967296;
	setp.ne.s64 	%p32, %rd425, 0;
	@%p32 bra 	$L__BB20_15;
	cvt.u32.u64 	%r151, %rd27;
	cvt.u32.u64 	%r152, %rd493;
	div.u32 	%r153, %r152, %r151;
	mul.lo.s32 	%r154, %r153, %r151;
	sub.s32 	%r155, %r152, %r154;
	cvt.u64.u32 	%rd497, %r153;
	cvt.u64.u32 	%rd498, %r155;
	bra.uni 	$L__BB20_16;
$L__BB20_15:
	div.s64 	%rd497, %rd493, %rd27;
	mul.lo.s64 	%rd426, %rd497, %rd27;
	sub.s64 	%rd498, %rd493, %rd426;
$L__BB20_16:
	mad.lo.s64 	%rd42, %rd498, %rd34, %rd26;
	add.s32 	%r13, %r234, -1;
	mul.wide.u32 	%rd427, %r13, 8;
	add.s64 	%rd428, %rd2, %rd427;
	ld.global.u64 	%rd43, [%rd428];
	or.b64  	%rd429, %rd495, %rd43;
	and.b64  	%rd430, %rd429, -4294967296;
	setp.ne.s64 	%p33, %rd430, 0;
	@%p33 bra 	$L__BB20_18;
	cvt.u32.u64 	%r156, %rd43;
	cvt.u32.u64 	%r157, %rd495;
	div.u32 	%r158, %r157, %r156;
	mul.lo.s32 	%r159, %r158, %r156;
	sub.s32 	%r160, %r157, %r159;
	cvt.u64.u32 	%rd499, %r158;
	cvt.u64.u32 	%rd500, %r160;
	bra.uni 	$L__BB20_19;
$L__BB20_18:
	div.s64 	%rd499, %rd495, %rd43;
	mul.lo.s64 	%rd431, %rd499, %rd43;
	sub.s64 	%rd500, %rd495, %rd431;
$L__BB20_19:
	mul.wide.u32 	%rd432, %r13, 8;
	add.s64 	%rd433, %rd1, %rd432;
	ld.global.u64 	%rd50, [%rd433];
	mad.lo.s64 	%rd51, %rd50, %rd500, %rd35;
	or.b64  	%rd434, %rd497, %rd43;
	and.b64  	%rd435, %rd434, -4294967296;
	setp.ne.s64 	%p34, %rd435, 0;
	@%p34 bra 	$L__BB20_21;
	cvt.u32.u64 	%r161, %rd43;
	cvt.u32.u64 	%r162, %rd497;
	div.u32 	%r163, %r162, %r161;
	mul.lo.s32 	%r164, %r163, %r161;
	sub.s32 	%r165, %r162, %r164;
	cvt.u64.u32 	%rd501, %r163;
	cvt.u64.u32 	%rd502, %r165;
	bra.uni 	$L__BB20_22;
$L__BB20_21:
	div.s64 	%rd501, %rd497, %rd43;
	mul.lo.s64 	%rd436, %rd501, %rd43;
	sub.s64 	%rd502, %rd497, %rd436;
$L__BB20_22:
	mad.lo.s64 	%rd58, %rd502, %rd50, %rd42;
	add.s32 	%r166, %r234, -2;
	mul.wide.u32 	%rd437, %r166, 8;
	add.s64 	%rd438, %rd2, %rd437;
	ld.global.u64 	%rd59, [%rd438];
	or.b64  	%rd439, %rd499, %rd59;
	and.b64  	%rd440, %rd439, -4294967296;
	setp.ne.s64 	%p35, %rd440, 0;
	@%p35 bra 	$L__BB20_24;
	cvt.u32.u64 	%r167, %rd59;
	cvt.u32.u64 	%r168, %rd499;
	div.u32 	%r169, %r168, %r167;
	mul.lo.s32 	%r170, %r169, %r167;
	sub.s32 	%r171, %r168, %r170;
	cvt.u64.u32 	%rd525, %r169;
	cvt.u64.u32 	%rd504, %r171;
	bra.uni 	$L__BB20_25;
$L__BB20_24:
	div.s64 	%rd525, %rd499, %rd59;
	mul.lo.s64 	%rd441, %rd525, %rd59;
	sub.s64 	%rd504, %rd499, %rd441;
$L__BB20_25:
	mul.wide.u32 	%rd442, %r166, 8;
	add.s64 	%rd443, %rd1, %rd442;
	ld.global.u64 	%rd66, [%rd443];
	mad.lo.s64 	%rd529, %rd66, %rd504, %rd51;
	or.b64  	%rd444, %rd501, %rd59;
	and.b64  	%rd445, %rd444, -4294967296;
	setp.ne.s64 	%p36, %rd445, 0;
	@%p36 bra 	$L__BB20_27;
	cvt.u32.u64 	%r173, %rd59;
	cvt.u32.u64 	%r174, %rd501;
	div.u32 	%r175, %r174, %r173;
	mul.lo.s32 	%r176, %r175, %r173;
	sub.s32 	%r177, %r174, %r176;
	cvt.u64.u32 	%rd523, %r175;
	cvt.u64.u32 	%rd506, %r177;
	bra.uni 	$L__BB20_28;
$L__BB20_27:
	div.s64 	%rd523, %rd501, %rd59;
	mul.lo.s64 	%rd446, %rd523, %rd59;
	sub.s64 	%rd506, %rd501, %rd446;
$L__BB20_28:
	mad.lo.s64 	%rd530, %rd506, %rd66, %rd58;
	add.s32 	%r234, %r234, -4;
	add.s32 	%r233, %r233, 4;
	setp.ne.s32 	%p37, %r233, 0;
	@%p37 bra 	$L__BB20_4;
	add.s32 	%r236, %r234, 1;
$L__BB20_30:
	and.b32  	%r18, %r6, 3;
	setp.eq.s32 	%p38, %r18, 0;
	@%p38 bra 	$L__BB20_53;
	setp.eq.s32 	%p39, %r18, 1;
	@%p39 bra 	$L__BB20_45;
	mul.wide.u32 	%rd448, %r236, 8;
	add.s64 	%rd449, %rd2, %rd448;
	ld.global.u64 	%rd81, [%rd449];
	or.b64  	%rd450, %rd525, %rd81;
	and.b64  	%rd451, %rd450, -4294967296;
	setp.ne.s64 	%p40, %rd451, 0;
	@%p40 bra 	$L__BB20_34;
	cvt.u32.u64 	%r178, %rd81;
	cvt.u32.u64 	%r179, %rd525;
	div.u32 	%r180, %r179, %r178;
	mul.lo.s32 	%r181, %r180, %r178;
	sub.s32 	%r182, %r179, %r181;
	cvt.u64.u32 	%rd513, %r180;
	cvt.u64.u32 	%rd514, %r182;
	bra.uni 	$L__BB20_35;
$L__BB20_34:
	div.s64 	%rd513, %rd525, %rd81;
	mul.lo.s64 	%rd452, %rd513, %rd81;
	sub.s64 	%rd514, %rd525, %rd452;
$L__BB20_35:
	add.s64 	%rd454, %rd1, %rd448;
	ld.global.u64 	%rd88, [%rd454];
	mad.lo.s64 	%rd89, %rd88, %rd514, %rd529;
	or.b64  	%rd455, %rd523, %rd81;
	and.b64  	%rd456, %rd455, -4294967296;
	setp.ne.s64 	%p41, %rd456, 0;
	@%p41 bra 	$L__BB20_37;
	cvt.u32.u64 	%r183, %rd81;
	cvt.u32.u64 	%r184, %rd523;
	div.u32 	%r185, %r184, %r183;
	mul.lo.s32 	%r186, %r185, %r183;
	sub.s32 	%r187, %r184, %r186;
	cvt.u64.u32 	%rd515, %r185;
	cvt.u64.u32 	%rd516, %r187;
	bra.uni 	$L__BB20_38;
$L__BB20_37:
	div.s64 	%rd515, %rd523, %rd81;
	mul.lo.s64 	%rd457, %rd515, %rd81;
	sub.s64 	%rd516, %rd523, %rd457;
$L__BB20_38:
	mad.lo.s64 	%rd96, %rd516, %rd88, %rd530;
	add.s32 	%r19, %r236, -1;
	mul.wide.u32 	%rd458, %r19, 8;
	add.s64 	%rd459, %rd2, %rd458;
	ld.global.u64 	%rd97, [%rd459];
	or.b64  	%rd460, %rd513, %rd97;
	and.b64  	%rd461, %rd460, -4294967296;
	setp.ne.s64 	%p42, %rd461, 0;
	@%p42 bra 	$L__BB20_40;
	cvt.u32.u64 	%r188, %rd97;
	cvt.u32.u64 	%r189, %rd513;
	div.u32 	%r190, %r189, %r188;
	mul.lo.s32 	%r191, %r190, %r188;
	sub.s32 	%r192, %r189, %r191;
	cvt.u64.u32 	%rd525, %r190;
	cvt.u64.u32 	%rd518, %r192;
	bra.uni 	$L__BB20_41;
$L__BB20_40:
	div.s64 	%rd525, %rd513, %rd97;
	mul.lo.s64 	%rd462, %rd525, %rd97;
	sub.s64 	%rd518, %rd513, %rd462;
$L__BB20_41:
	add.s64 	%rd464, %rd1, %rd458;
	ld.global.u64 	%rd104, [%rd464];
	mad.lo.s64 	%rd529, %rd104, %rd518, %rd89;
	or.b64  	%rd465, %rd515, %rd97;
	and.b64  	%rd466, %rd465, -4294967296;
	setp.ne.s64 	%p43, %rd466, 0;
	@%p43 bra 	$L__BB20_43;
	cvt.u32.u64 	%r193, %rd97;
	cvt.u32.u64 	%r194, %rd515;
	div.u32 	%r195, %r194, %r193;
	mul.lo.s32 	%r196, %r195, %r193;
	sub.s32 	%r197, %r194, %r196;
	cvt.u64.u32 	%rd523, %r195;
	cvt.u64.u32 	%rd520, %r197;
	bra.uni 	$L__BB20_44;
$L__BB20_43:
	div.s64 	%rd523, %rd515, %rd97;
	mul.lo.s64 	%rd467, %rd523, %rd97;
	sub.s64 	%rd520, %rd515, %rd467;
$L__BB20_44:
	mad.lo.s64 	%rd530, %rd520, %rd104, %rd96;
	add.s32 	%r236, %r236, -2;
$L__BB20_45:
	and.b32  	%r198, %r6, 1;
	setp.eq.b32 	%p44, %r198, 1;
	not.pred 	%p45, %p44;
	@%p45 bra 	$L__BB20_53;
	mul.wide.u32 	%rd468, %r236, 8;
	add.s64 	%rd469, %rd2, %rd468;
	ld.global.u64 	%rd119, [%rd469];
	or.b64  	%rd470, %rd525, %rd119;
	and.b64  	%rd471, %rd470, -4294967296;
	setp.ne.s64 	%p46, %rd471, 0;
	@%p46 bra 	$L__BB20_48;
	cvt.u32.u64 	%r199, %rd119;
	cvt.u32.u64 	%r200, %rd525;
	rem.u32 	%r201, %r200, %r199;
	cvt.u64.u32 	%rd527, %r201;
	bra.uni 	$L__BB20_49;
$L__BB20_48:
	rem.s64 	%rd527, %rd525, %rd119;
$L__BB20_49:
	add.s64 	%rd473, %rd1, %rd468;
	ld.global.u64 	%rd123, [%rd473];
	mad.lo.s64 	%rd529, %rd123, %rd527, %rd529;
	or.b64  	%rd474, %rd523, %rd119;
	and.b64  	%rd475, %rd474, -4294967296;
	setp.ne.s64 	%p47, %rd475, 0;
	@%p47 bra 	$L__BB20_51;
	cvt.u32.u64 	%r202, %rd119;
	cvt.u32.u64 	%r203, %rd523;
	rem.u32 	%r204, %r203, %r202;
	cvt.u64.u32 	%rd528, %r204;
	bra.uni 	$L__BB20_52;
$L__BB20_51:
	rem.s64 	%rd528, %rd523, %rd119;
$L__BB20_52:
	mad.lo.s64 	%rd530, %rd528, %rd123, %rd530;
$L__BB20_53:
	shl.b64 	%rd476, %rd529, 2;
	add.s64 	%rd477, %rd571, %rd476;
	ld.global.u32 	%r205, [%rd477];
	shl.b64 	%rd478, %rd530, 2;
	add.s64 	%rd479, %rd571, %rd478;
	ld.global.u32 	%r206, [%rd479];
	min.s32 	%r207, %r205, %r206;
	st.shared.u32 	[%r5], %r207;
	bra.uni 	$L__BB20_114;
$L__BB20_54:
	cvt.u64.u32 	%rd131, %r4;
	setp.le.u64 	%p2, %rd264, %rd131;
	@%p2 bra 	$L__BB20_114;
	mov.u32 	%r57, %ctaid.y;
	cvt.u64.u32 	%rd269, %r57;
	mad.lo.s64 	%rd562, %rd264, %rd269, %rd131;
	cvt.u32.u64 	%r22, %rd263;
	add.s32 	%r240, %r22, -1;
	setp.lt.s32 	%p3, %r240, 0;
	@%p3 bra 	$L__BB20_113;
	and.b32  	%r24, %r22, 7;
	setp.lt.u32 	%p4, %r240, 7;
	@%p4 bra 	$L__BB20_84;
	add.s32 	%r238, %r22, -4;
	and.b32  	%r58, %r22, -8;
	neg.s32 	%r237, %r58;
$L__BB20_58:
	.pragma "nounroll";
	add.s32 	%r29, %r238, 3;
	mul.wide.u32 	%rd271, %r29, 8;
	add.s64 	%rd272, %rd2, %rd271;
	ld.global.u64 	%rd135, [%rd272];
	or.b64  	%rd273, %rd562, %rd135;
	and.b64  	%rd274, %rd273, -4294967296;
	setp.ne.s64 	%p5, %rd274, 0;
	@%p5 bra 	$L__BB20_60;
	cvt.u32.u64 	%r59, %rd135;
	cvt.u32.u64 	%r60, %rd562;
	div.u32 	%r61, %r60, %r59;
	mul.lo.s32 	%r62, %r61, %r59;
	sub.s32 	%r63, %r60, %r62;
	cvt.u64.u32 	%rd533, %r61;
	cvt.u64.u32 	%rd534, %r63;
	bra.uni 	$L__BB20_61;
$L__BB20_60:
	div.s64 	%rd533, %rd562, %rd135;
	mul.lo.s64 	%rd275, %rd533, %rd135;
	sub.s64 	%rd534, %rd562, %rd275;
$L__BB20_61:
	add.s64 	%rd277, %rd1, %rd271;
	ld.global.u64 	%rd278, [%rd277];
	mul.lo.s64 	%rd142, %rd278, %rd534;
	add.s32 	%r30, %r238, 2;
	mul.wide.u32 	%rd279, %r30, 8;
	add.s64 	%rd280, %rd2, %rd279;
	ld.global.u64 	%rd143, [%rd280];
	or.b64  	%rd281, %rd533, %rd143;
	and.b64  	%rd282, %rd281, -4294967296;
	setp.ne.s64 	%p6, %rd282, 0;
	@%p6 bra 	$L__BB20_63;
	cvt.u32.u64 	%r64, %rd143;
	cvt.u32.u64 	%r65, %rd533;
	div.u32 	%r66, %r65, %r64;
	mul.lo.s32 	%r67, %r66, %r64;
	sub.s32 	%r68, %r65, %r67;
	cvt.u64.u32 	%rd535, %r66;
	cvt.u64.u32 	%rd536, %r68;
	bra.uni 	$L__BB20_64;
$L__BB20_63:
	div.s64 	%rd535, %rd533, %rd143;
	mul.lo.s64 	%rd283, %rd535, %rd143;
	sub.s64 	%rd536, %rd533, %rd283;
$L__BB20_64:
	add.s64 	%rd285, %rd1, %rd279;
	ld.global.u64 	%rd286, [%rd285];
	mad.lo.s64 	%rd150, %rd286, %rd536, %rd142;
	add.s32 	%r31, %r238, 1;
	mul.wide.u32 	%rd287, %r31, 8;
	add.s64 	%rd288, %rd2, %rd287;
	ld.global.u64 	%rd151, [%rd288];
	or.b64  	%rd289, %rd535, %rd151;
	and.b64  	%rd290, %rd289, -4294967296;
	setp.ne.s64 	%p7, %rd290, 0;
	@%p7 bra 	$L__BB20_66;
	cvt.u32.u64 	%r69, %rd151;
	cvt.u32.u64 	%r70, %rd535;
	div.u32 	%r71, %r70, %r69;
	mul.lo.s32 	%r72, %r71, %r69;
	sub.s32 	%r73, %r70, %r72;
	cvt.u64.u32 	%rd537, %r71;
	cvt.u64.u32 	%rd538, %r73;
	bra.uni 	$L__BB20_67;
$L__BB20_66:
	div.s64 	%rd537, %rd535, %rd151;
	mul.lo.s64 	%rd291, %rd537, %rd151;
	sub.s64 	%rd538, %rd535, %rd291;
$L__BB20_67:
	add.s64 	%rd293, %rd1, %rd287;
	ld.global.u64 	%rd294, [%rd293];
	mad.lo.s64 	%rd158, %rd294, %rd538, %rd150;
	add.s32 	%r32, %r238, -4;
	mul.wide.u32 	%rd295, %r238, 8;
	add.s64 	%rd296, %rd2, %rd295;
	ld.global.u64 	%rd159, [%rd296];
	or.b64  	%rd297, %rd537, %rd159;
	and.b64  	%rd298, %rd297, -4294967296;
	setp.ne.s64 	%p8, %rd298, 0;
	@%p8 bra 	$L__BB20_69;
	cvt.u32.u64 	%r74, %rd159;
	cvt.u32.u64 	%r75, %rd537;
	div.u32 	%r76, %r75, %r74;
	mul.lo.s32 	%r77, %r76, %r74;
	sub.s32 	%r78, %r75, %r77;
	cvt.u64.u32 	%rd539, %r76;
	cvt.u64.u32 	%rd540, %r78;
	bra.uni 	$L__BB20_70;
$L__BB20_69:
	div.s64 	%rd539, %rd537, %rd159;
	mul.lo.s64 	%rd299, %rd539, %rd159;
	sub.s64 	%rd540, %rd537, %rd299;
$L__BB20_70:
	add.s64 	%rd301, %rd1, %rd295;
	ld.global.u64 	%rd302, [%rd301];
	mad.lo.s64 	%rd166, %rd302, %rd540, %rd158;
	add.s32 	%r33, %r238, -1;
	mul.wide.u32 	%rd303, %r33, 8;
	add.s64 	%rd304, %rd2, %rd303;
	ld.global.u64 	%rd167, [%rd304];
	or.b64  	%rd305, %rd539, %rd167;
	and.b64  	%rd306, %rd305, -4294967296;
	setp.ne.s64 	%p9, %rd306, 0;
	@%p9 bra 	$L__BB20_72;
	cvt.u32.u64 	%r79, %rd167;
	cvt.u32.u64 	%r80, %rd539;
	div.u32 	%r81, %r80, %r79;
	mul.lo.s32 	%r82, %r81, %r79;
	sub.s32 	%r83, %r80, %r82;
	cvt.u64.u32 	%rd541, %r81;
	cvt.u64.u32 	%rd542, %r83;
	bra.uni 	$L__BB20_73;
$L__BB20_72:
	div.s64 	%rd541, %rd539, %rd167;
	mul.lo.s64 	%rd307, %rd541, %rd167;
	sub.s64 	%rd542, %rd539, %rd307;
$L__BB20_73:
	add.s64 	%rd309, %rd1, %rd303;
	ld.global.u64 	%rd310, [%rd309];
	mad.lo.s64 	%rd174, %rd310, %rd542, %rd166;
	add.s32 	%r34, %r238, -2;
	mul.wide.u32 	%rd311, %r34, 8;
	add.s64 	%rd312, %rd2, %rd311;
	ld.global.u64 	%rd175, [%rd312];
	or.b64  	%rd313, %rd541, %rd175;
	and.b64  	%rd314, %rd313, -4294967296;
	setp.ne.s64 	%p10, %rd314, 0;
	@%p10 bra 	$L__BB20_75;
	cvt.u32.u64 	%r84, %rd175;
	cvt.u32.u64 	%r85, %rd541;
	div.u32 	%r86, %r85, %r84;
	mul.lo.s32 	%r87, %r86, %r84;
	sub.s32 	%r88, %r85, %r87;
	cvt.u64.u32 	%rd543, %r86;
	cvt.u64.u32 	%rd544, %r88;
	bra.uni 	$L__BB20_76;
$L__BB20_75:
	div.s64 	%rd543, %rd541, %rd175;
	mul.lo.s64 	%rd315, %rd543, %rd175;
	sub.s64 	%rd544, %rd541, %rd315;
$L__BB20_76:
	add.s64 	%rd317, %rd1, %rd311;
	ld.global.u64 	%rd318, [%rd317];
	mad.lo.s64 	%rd182, %rd318, %rd544, %rd174;
	add.s32 	%r35, %r238, -3;
	mul.wide.u32 	%rd319, %r35, 8;
	add.s64 	%rd320, %rd2, %rd319;
	ld.global.u64 	%rd183, [%rd320];
	or.b64  	%rd321, %rd543, %rd183;
	and.b64  	%rd322, %rd321, -4294967296;
	setp.ne.s64 	%p11, %rd322, 0;
	@%p11 bra 	$L__BB20_78;
	cvt.u32.u64 	%r89, %rd183;
	cvt.u32.u64 	%r90, %rd543;
	div.u32 	%r91, %r90, %r89;
	mul.lo.s32 	%r92, %r91, %r89;
	sub.s32 	%r93, %r90, %r92;
	cvt.u64.u32 	%rd545, %r91;
	cvt.u64.u32 	%rd546, %r93;
	bra.uni 	$L__BB20_79;
$L__BB20_78:
	div.s64 	%rd545, %rd543, %rd183;
	mul.lo.s64 	%rd323, %rd545, %rd183;
	sub.s64 	%rd546, %rd543, %rd323;
$L__BB20_79:
	add.s64 	%rd325, %rd1, %rd319;
	ld.global.u64 	%rd326, [%rd325];
	mad.lo.s64 	%rd190, %rd326, %rd546, %rd182;
	mul.wide.u32 	%rd327, %r32, 8;
	add.s64 	%rd328, %rd2, %rd327;
	ld.global.u64 	%rd191, [%rd328];
	or.b64  	%rd329, %rd545, %rd191;
	and.b64  	%rd330, %rd329, -4294967296;
	setp.ne.s64 	%p12, %rd330, 0;
	@%p12 bra 	$L__BB20_81;
	cvt.u32.u64 	%r94, %rd191;
	cvt.u32.u64 	%r95, %rd545;
	div.u32 	%r96, %r95, %r94;
	mul.lo.s32 	%r97, %r96, %r94;
	sub.s32 	%r98, %r95, %r97;
	cvt.u64.u32 	%rd562, %r96;
	cvt.u64.u32 	%rd548, %r98;
	bra.uni 	$L__BB20_82;
$L__BB20_81:
	div.s64 	%rd562, %rd545, %rd191;
	mul.lo.s64 	%rd331, %rd562, %rd191;
	sub.s64 	%rd548, %rd545, %rd331;
$L__BB20_82:
	add.s64 	%rd333, %rd1, %rd327;
	ld.global.u64 	%rd334, [%rd333];
	mad.lo.s64 	%rd335, %rd334, %rd548, %rd190;
	shl.b64 	%rd336, %rd335, 2;
	add.s64 	%rd571, %rd571, %rd336;
	add.s32 	%r238, %r238, -8;
	add.s32 	%r237, %r237, 8;
	setp.ne.s32 	%p13, %r237, 0;
	@%p13 bra 	$L__BB20_58;
	add.s32 	%r240, %r238, 3;
$L__BB20_84:
	setp.eq.s32 	%p14, %r24, 0;
	@%p14 bra 	$L__BB20_113;
	and.b32  	%r40, %r22, 3;
	setp.lt.u32 	%p15, %r24, 4;
	@%p15 bra 	$L__BB20_99;
	mul.wide.u32 	%rd338, %r240, 8;
	add.s64 	%rd339, %rd2, %rd338;
	ld.global.u64 	%rd202, [%rd339];
	or.b64  	%rd340, %rd562, %rd202;
	and.b64  	%rd341, %rd340, -4294967296;
	setp.ne.s64 	%p16, %rd341, 0;
	@%p16 bra 	$L__BB20_88;
	cvt.u32.u64 	%r99, %rd202;
	cvt.u32.u64 	%r100, %rd562;
	div.u32 	%r101, %r100, %r99;
	mul.lo.s32 	%r102, %r101, %r99;
	sub.s32 	%r103, %r100, %r102;
	cvt.u64.u32 	%rd552, %r101;
	cvt.u64.u32 	%rd553, %r103;
	bra.uni 	$L__BB20_89;
$L__BB20_88:
	div.s64 	%rd552, %rd562, %rd202;
	mul.lo.s64 	%rd342, %rd552, %rd202;
	sub.s64 	%rd553, %rd562, %rd342;
$L__BB20_89:
	add.s64 	%rd344, %rd1, %rd338;
	ld.global.u64 	%rd345, [%rd344];
	mul.lo.s64 	%rd209, %rd345, %rd553;
	add.s32 	%r41, %r240, -1;
	mul.wide.u32 	%rd346, %r41, 8;
	add.s64 	%rd347, %rd2, %rd346;
	ld.global.u64 	%rd210, [%rd347];
	or.b64  	%rd348, %rd552, %rd210;
	and.b64  	%rd349, %rd348, -4294967296;
	setp.ne.s64 	%p17, %rd349, 0;
	@%p17 bra 	$L__BB20_91;
	cvt.u32.u64 	%r104, %rd210;
	cvt.u32.u64 	%r105, %rd552;
	div.u32 	%r106, %r105, %r104;
	mul.lo.s32 	%r107, %r106, %r104;
	sub.s32 	%r108, %r105, %r107;
	cvt.u64.u32 	%rd554, %r106;
	cvt.u64.u32 	%rd555, %r108;
	bra.uni 	$L__BB20_92;
$L__BB20_91:
	div.s64 	%rd554, %rd552, %rd210;
	mul.lo.s64 	%rd350, %rd554, %rd210;
	sub.s64 	%rd555, %rd552, %rd350;
$L__BB20_92:
	add.s64 	%rd352, %rd1, %rd346;
	ld.global.u64 	%rd353, [%rd352];
	mad.lo.s64 	%rd217, %rd353, %rd555, %rd209;
	add.s32 	%r42, %r240, -2;
	mul.wide.u32 	%rd354, %r42, 8;
	add.s64 	%rd355, %rd2, %rd354;
	ld.global.u64 	%rd218, [%rd355];
	or.b64  	%rd356, %rd554, %rd218;
	and.b64  	%rd357, %rd356, -4294967296;
	setp.ne.s64 	%p18, %rd357, 0;
	@%p18 bra 	$L__BB20_94;
	cvt.u32.u64 	%r109, %rd218;
	cvt.u32.u64 	%r110, %rd554;
	div.u32 	%r111, %r110, %r109;
	mul.lo.s32 	%r112, %r111, %r109;
	sub.s32 	%r113, %r110, %r112;
	cvt.u64.u32 	%rd556, %r111;
	cvt.u64.u32 	%rd557, %r113;
	bra.uni 	$L__BB20_95;
$L__BB20_94:
	div.s64 	%rd556, %rd554, %rd218;
	mul.lo.s64 	%rd358, %rd556, %rd218;
	sub.s64 	%rd557, %rd554, %rd358;
$L__BB20_95:
	add.s64 	%rd360, %rd1, %rd354;
	ld.global.u64 	%rd361, [%rd360];
	mad.lo.s64 	%rd225, %rd361, %rd557, %rd217;
	add.s32 	%r43, %r240, -3;
	mul.wide.u32 	%rd362, %r43, 8;
	add.s64 	%rd363, %rd2, %rd362;
	ld.global.u64 	%rd226, [%rd363];
	or.b64  	%rd364, %rd556, %rd226;
	and.b64  	%rd365, %rd364, -4294967296;
	setp.ne.s64 	%p19, %rd365, 0;
	@%p19 bra 	$L__BB20_97;
	cvt.u32.u64 	%r114, %rd226;
	cvt.u32.u64 	%r115, %rd556;
	div.u32 	%r116, %r115, %r114;
	mul.lo.s32 	%r117, %r116, %r114;
	sub.s32 	%r118, %r115, %r117;
	cvt.u64.u32 	%rd562, %r116;
	cvt.u64.u32 	%rd559, %r118;
	bra.uni 	$L__BB20_98;
$L__BB20_97:
	div.s64 	%rd562, %rd556, %rd226;
	mul.lo.s64 	%rd366, %rd562, %rd226;
	sub.s64 	%rd559, %rd556, %rd366;
$L__BB20_98:
	add.s64 	%rd368, %rd1, %rd362;
	ld.global.u64 	%rd369, [%rd368];
	mad.lo.s64 	%rd370, %rd369, %rd559, %rd225;
	shl.b64 	%rd371, %rd370, 2;
	add.s64 	%rd571, %rd571, %rd371;
	add.s32 	%r240, %r240, -4;
$L__BB20_99:
	setp.eq.s32 	%p20, %r40, 0;
	@%p20 bra 	$L__BB20_113;
	setp.eq.s32 	%p21, %r40, 1;
	@%p21 bra 	$L__BB20_108;
	mul.wide.u32 	%rd373, %r240, 8;
	add.s64 	%rd374, %rd2, %rd373;
	ld.global.u64 	%rd237, [%rd374];
	or.b64  	%rd375, %rd562, %rd237;
	and.b64  	%rd376, %rd375, -4294967296;
	setp.ne.s64 	%p22, %rd376, 0;
	@%p22 bra 	$L__BB20_103;
	cvt.u32.u64 	%r119, %rd237;
	cvt.u32.u64 	%r120, %rd562;
	div.u32 	%r121, %r120, %r119;
	mul.lo.s32 	%r122, %r121, %r119;
	sub.s32 	%r123, %r120, %r122;
	cvt.u64.u32 	%rd563, %r121;
	cvt.u64.u32 	%rd564, %r123;
	bra.uni 	$L__BB20_104;
$L__BB20_103:
	div.s64 	%rd563, %rd562, %rd237;
	mul.lo.s64 	%rd377, %rd563, %rd237;
	sub.s64 	%rd564, %rd562, %rd377;
$L__BB20_104:
	add.s64 	%rd379, %rd1, %rd373;
	ld.global.u64 	%rd380, [%rd379];
	mul.lo.s64 	%rd244, %rd380, %rd564;
	add.s32 	%r46, %r240, -1;
	mul.wide.u32 	%rd381, %r46, 8;
	add.s64 	%rd382, %rd2, %rd381;
	ld.global.u64 	%rd245, [%rd382];
	or.b64  	%rd383, %rd563, %rd245;
	and.b64  	%rd384, %rd383, -4294967296;
	setp.ne.s64 	%p23, %rd384, 0;
	@%p23 bra 	$L__BB20_106;
	cvt.u32.u64 	%r124, %rd245;
	cvt.u32.u64 	%r125, %rd563;
	div.u32 	%r126, %r125, %r124;
	mul.lo.s32 	%r127, %r126, %r124;
	sub.s32 	%r128, %r125, %r127;
	cvt.u64.u32 	%rd562, %r126;
	cvt.u64.u32 	%rd566, %r128;
	bra.uni 	$L__BB20_107;
$L__BB20_106:
	div.s64 	%rd562, %rd563, %rd245;
	mul.lo.s64 	%rd385, %rd562, %rd245;
	sub.s64 	%rd566, %rd563, %rd385;
$L__BB20_107:
	add.s64 	%rd387, %rd1, %rd381;
	ld.global.u64 	%rd388, [%rd387];
	mad.lo.s64 	%rd389, %rd388, %rd566, %rd244;
	shl.b64 	%rd390, %rd389, 2;
	add.s64 	%rd571, %rd571, %rd390;
	add.s32 	%r240, %r240, -2;
$L__BB20_108:
	and.b32  	%r129, %r22, 1;
	setp.eq.b32 	%p24, %r129, 1;
	not.pred 	%p25, %p24;
	@%p25 bra 	$L__BB20_113;
	mul.wide.u32 	%rd391, %r240, 8;
	add.s64 	%rd392, %rd2, %rd391;
	ld.global.u64 	%rd256, [%rd392];
	or.b64  	%rd393, %rd562, %rd256;
	and.b64  	%rd394, %rd393, -4294967296;
	setp.ne.s64 	%p26, %rd394, 0;
	@%p26 bra 	$L__BB20_111;
	cvt.u32.u64 	%r130, %rd256;
	cvt.u32.u64 	%r131, %rd562;
	rem.u32 	%r132, %r131, %r130;
	cvt.u64.u32 	%rd570, %r132;
	bra.uni 	$L__BB20_112;
$L__BB20_111:
	rem.s64 	%rd570, %rd562, %rd256;
$L__BB20_112:
	add.s64 	%rd396, %rd1, %rd391;
	ld.global.u64 	%rd397, [%rd396];
	mul.lo.s64 	%rd398, %rd397, %rd570;
	shl.b64 	%rd399, %rd398, 2;
	add.s64 	%rd571, %rd571, %rd399;
$L__BB20_113:
	ld.global.u32 	%r133, [%rd571];
	st.shared.u32 	[%r5], %r133;
$L__BB20_114:
	bar.sync 	0;
	setp.lt.u32 	%p48, %r242, 66;
	@%p48 bra 	$L__BB20_118;
$L__BB20_115:
	shr.u32 	%r50, %r242, 1;
	setp.ge.u32 	%p49, %r1, %r50;
	@%p49 bra 	$L__BB20_117;
	ld.shared.u32 	%r208, [%r5];
	shl.b32 	%r209, %r50, 2;
	add.s32 	%r210, %r5, %r209;
	ld.shared.u32 	%r211, [%r210];
	min.s32 	%r212, %r208, %r211;
	st.shared.u32 	[%r5], %r212;
$L__BB20_117:
	bar.sync 	0;
	setp.gt.u32 	%p50, %r242, 131;
	mov.u32 	%r242, %r50;
	@%p50 bra 	$L__BB20_115;
$L__BB20_118:
	setp.gt.u32 	%p51, %r1, 31;
	@%p51 bra 	$L__BB20_121;
	ld.volatile.shared.u32 	%r213, [%r5];
	ld.volatile.shared.u32 	%r214, [%r5+128];
	min.s32 	%r215, %r213, %r214;
	st.volatile.shared.u32 	[%r5], %r215;
	ld.volatile.shared.u32 	%r216, [%r5];
	ld.volatile.shared.u32 	%r217, [%r5+64];
	min.s32 	%r218, %r216, %r217;
	st.volatile.shared.u32 	[%r5], %r218;
	ld.volatile.shared.u32 	%r219, [%r5];
	ld.volatile.shared.u32 	%r220, [%r5+32];
	min.s32 	%r221, %r219, %r220;
	st.volatile.shared.u32 	[%r5], %r221;
	ld.volatile.shared.u32 	%r222, [%r5];
	ld.volatile.shared.u32 	%r223, [%r5+16];
	min.s32 	%r224, %r222, %r223;
	st.volatile.shared.u32 	[%r5], %r224;
	ld.volatile.shared.u32 	%r225, [%r5];
	ld.volatile.shared.u32 	%r226, [%r5+8];
	min.s32 	%r227, %r225, %r226;
	st.volatile.shared.u32 	[%r5], %r227;
	ld.volatile.shared.u32 	%r228, [%r5];
	ld.volatile.shared.u32 	%r229, [%r5+4];
	min.s32 	%r230, %r228, %r229;
	st.volatile.shared.u32 	[%r5], %r230;
	setp.ne.s32 	%p52, %r1, 0;
	@%p52 bra 	$L__BB20_121;
	ld.param.u64 	%rd486, [contiguous_reduce2_i32_param_0];
	ld.shared.u32 	%r231, [sdata_i32];
	cvt.u64.u32 	%rd480, %r2;
	mov.u32 	%r232, %ctaid.y;
	cvt.u64.u32 	%rd481, %r232;
	mad.lo.s64 	%rd482, %rd265, %rd481, %rd480;
	cvta.to.global.u64 	%rd483, %rd486;
	shl.b64 	%rd484, %rd482, 2;
	add.s64 	%rd485, %rd483, %rd484;
	st.global.u32 	[%rd485], %r231;
$L__BB20_121:
	ret;

}
	// .globl	contiguous_reduce22_i32
.visible .entry contiguous_reduce22_i32(
	.param .u64 .ptr .align 1 contiguous_reduce22_i32_param_0,
	.param .u64 .ptr .align 1 contiguous_reduce22_i32_param_1,
	.param .u64 contiguous_reduce22_i32_param_2,
	.param .u64 contiguous_reduce22_i32_param_3
)
{
	.reg .pred 	%p<8>;
	.reg .b32 	%r<46>;
	.reg .b64 	%rd<27>;

	ld.param.u64 	%rd4, [contiguous_reduce22_i32_param_0];
	ld.param.u64 	%rd7, [contiguous_reduce22_i32_param_1];
	ld.param.u64 	%rd5, [contiguous_reduce22_i32_param_2];
	ld.param.u64 	%rd6, [contiguous_reduce22_i32_param_3];
	cvta.to.global.u64 	%rd1, %rd7;
	mov.u32 	%r1, %tid.x;
	mov.u32 	%r2, %ctaid.x;
	mov.u32 	%r45, %ntid.x;
	mul.lo.s32 	%r8, %r2, %r45;
	shl.b32 	%r9, %r8, 1;
	add.s32 	%r4, %r9, %r1;
	shl.b32 	%r10, %r1, 2;
	mov.u32 	%r11, sdata_i32;
	add.s32 	%r5, %r11, %r10;
	mov.b32 	%r12, 2147483647;
	st.shared.u32 	[%r5], %r12;
	add.s32 	%r13, %r4, %r45;
	cvt.u64.u32 	%rd2, %r13;
	setp.le.u64 	%p1, %rd5, %rd2;
	@%p1 bra 	$L__BB21_2;
	cvt.u64.u32 	%rd12, %r4;
	mov.u32 	%r16, %ctaid.y;
	cvt.u64.u32 	%rd13, %r16;
	mul.lo.s64 	%rd14, %rd5, %rd13;
	add.s64 	%rd15, %rd14, %rd12;
	shl.b64 	%rd16, %rd15, 2;
	add.s64 	%rd17, %rd1, %rd16;
	ld.global.u32 	%r17, [%rd17];
	add.s64 	%rd18, %rd14, %rd2;
	shl.b64 	%rd19, %rd18, 2;
	add.s64 	%rd20, %rd1, %rd19;
	ld.global.u32 	%r18, [%rd20];
	min.s32 	%r19, %r17, %r18;
	st.shared.u32 	[%r5], %r19;
	bra.uni 	$L__BB21_4;
$L__BB21_2:
	cvt.u64.u32 	%rd3, %r4;
	setp.le.u64 	%p2, %rd5, %rd3;
	@%p2 bra 	$L__BB21_4;
	mov.u32 	%r14, %ctaid.y;
	cvt.u64.u32 	%rd8, %r14;
	mad.lo.s64 	%rd9, %rd5, %rd8, %rd3;
	shl.b64 	%rd10, %rd9, 2;
	add.s64 	%rd11, %rd1, %rd10;
	ld.global.u32 	%r15, [%rd11];
	st.shared.u32 	[%r5], %r15;
$L__BB21_4:
	bar.sync 	0;
	setp.lt.u32 	%p3, %r45, 66;
	@%p3 bra 	$L__BB21_8;
$L__BB21_5:
	shr.u32 	%r7, %r45, 1;
	setp.ge.u32 	%p4, %r1, %r7;
	@%p4 bra 	$L__BB21_7;
	ld.shared.u32 	%r20, [%r5];
	shl.b32 	%r21, %r7, 2;
	add.s32 	%r22, %r5, %r21;
	ld.shared.u32 	%r23, [%r22];
	min.s32 	%r24, %r20, %r23;
	st.shared.u32 	[%r5], %r24;
$L__BB21_7:
	bar.sync 	0;
	setp.gt.u32 	%p5, %r45, 131;
	mov.u32 	%r45, %r7;
	@%p5 bra 	$L__BB21_5;
$L__BB21_8:
	setp.gt.u32 	%p6, %r1, 31;
	@%p6 bra 	$L__BB21_11;
	ld.volatile.shared.u32 	%r25, [%r5];
	ld.volatile.shared.u32 	%r26, [%r5+128];
	min.s32 	%r27, %r25, %r26;
	st.volatile.shared.u32 	[%r5], %r27;
	ld.volatile.shared.u32 	%r28, [%r5];
	ld.volatile.shared.u32 	%r29, [%r5+64];
	min.s32 	%r30, %r28, %r29;
	st.volatile.shared.u32 	[%r5], %r30;
	ld.volatile.shared.u32 	%r31, [%r5];
	ld.volatile.shared.u32 	%r32, [%r5+32];
	min.s32 	%r33, %r31, %r32;
	st.volatile.shared.u32 	[%r5], %r33;
	ld.volatile.shared.u32 	%r34, [%r5];
	ld.volatile.shared.u32 	%r35, [%r5+16];
	min.s32 	%r36, %r34, %r35;
	st.volatile.shared.u32 	[%r5], %r36;
	ld.volatile.shared.u32 	%r37, [%r5];
	ld.volatile.shared.u32 	%r38, [%r5+8];
	min.s32 	%r39, %r37, %r38;
	st.volatile.shared.u32 	[%r5], %r39;
	ld.volatile.shared.u32 	%r40, [%r5];
	ld.volatile.shared.u32 	%r41, [%r5+4];
	min.s32 	%r42, %r40, %r41;
	st.volatile.shared.u32 	[%r5], %r42;
	setp.ne.s32 	%p7, %r1, 0;
	@%p7 bra 	$L__BB21_11;
	ld.shared.u32 	%r43, [sdata_i32];
	cvt.u64.u32 	%rd21, %r2;
	mov.u32 	%r44, %ctaid.y;
	cvt.u64.u32 	%rd22, %r44;
	mad.lo.s64 	%rd23, %rd6, %rd22, %rd21;
	cvta.to.global.u64 	%rd24, %rd4;
	shl.b64 	%rd25, %rd23, 2;
	add.s64 	%rd26, %rd24, %rd25;
	st.global.u32 	[%rd26], %r43;
$L__BB21_11:
	ret;

}
	// .globl	contiguous_reduce3_i32
.visible .entry contiguous_reduce3_i32(
	.param .u64 .ptr .align 1 contiguous_reduce3_i32_param_0,
	.param .u64 .ptr .align 1 contiguous_reduce3_i32_param_1,
	.param .u64 .ptr .align 1 contiguous_reduce3_i32_param_2,
	.param .u64 .ptr .align 1 contiguous_reduce3_i32_param_3,
	.param .u64 contiguous_reduce3_i32_param_4,
	.param .u64 contiguous_reduce3_i32_param_5,
	.param .u64 contiguous_reduce3_i32_param_6
)
{
	.reg .pred 	%p<38>;
	.reg .b32 	%r<259>;
	.reg .b64 	%rd<308>;

	ld.param.u64 	%rd144, [contiguous_reduce3_i32_param_0];
	ld.param.u64 	%rd145, [contiguous_reduce3_i32_param_1];
	ld.param.u64 	%rd148, [contiguous_reduce3_i32_param_2];
	ld.param.u64 	%rd149, [contiguous_reduce3_i32_param_3];
	ld.param.u64 	%rd146, [contiguous_reduce3_i32_param_4];
	ld.param.u64 	%rd147, [contiguous_reduce3_i32_param_5];
	ld.param.u64 	%rd150, [contiguous_reduce3_i32_param_6];
	cvta.to.global.u64 	%rd1, %rd149;
	cvta.to.global.u64 	%rd2, %rd148;
	mov.u32 	%r1, %tid.y;
	mov.u32 	%r2, %ntid.x;
	mov.u32 	%r3, %tid.x;
	mad.lo.s32 	%r79, %r1, %r2, %r3;
	mov.u32 	%r80, %ctaid.x;
	mad.lo.s32 	%r81, %r80, %r2, %r3;
	mov.u32 	%r4, %ctaid.y;
	mov.u32 	%r5, %ntid.y;
	mad.lo.s32 	%r82, %r4, %r5, %r1;
	shl.b32 	%r83, %r79, 2;
	mov.u32 	%r84, sdata_i32;
	add.s32 	%r7, %r84, %r83;
	mov.b32 	%r85, 2147483647;
	st.shared.u32 	[%r7], %r85;
	cvt.u64.u32 	%rd3, %r81;
	setp.le.u64 	%p1, %rd147, %rd3;
	cvt.u64.u32 	%rd152, %r82;
	setp.le.u64 	%p2, %rd150, %rd152;
	or.pred  	%p3, %p1, %p2;
	@%p3 bra 	$L__BB22_76;
	cvt.u32.u64 	%r86, %rd3;
	cvt.u32.u64 	%r87, %rd147;
	mad.lo.s32 	%r240, %r82, %r87, %r86;
	cvt.u32.u64 	%r9, %rd146;
	add.s32 	%r239, %r9, -1;
	setp.lt.s32 	%p4, %r239, 0;
	mov.b64 	%rd307, 0;
	@%p4 bra 	$L__BB22_59;
	setp.lt.u32 	%p5, %r239, 7;
	mov.b64 	%rd307, 0;
	@%p5 bra 	$L__BB22_30;
	add.s32 	%r235, %r9, -4;
	and.b32  	%r88, %r9, -8;
	neg.s32 	%r234, %r88;
	mov.b64 	%rd307, 0;
$L__BB22_4:
	.pragma "nounroll";
	add.s32 	%r16, %r235, 3;
	cvt.u64.u32 	%rd5, %r240;
	mul.wide.u32 	%rd157, %r16, 8;
	add.s64 	%rd158, %rd2, %rd157;
	ld.global.u64 	%rd6, [%rd158];
	and.b64  	%rd159, %rd6, -4294967296;
	setp.ne.s64 	%p6, %rd159, 0;
	@%p6 bra 	$L__BB22_6;
	cvt.u32.u64 	%r89, %rd6;
	cvt.u32.u64 	%r90, %rd5;
	div.u32 	%r91, %r90, %r89;
	mul.lo.s32 	%r92, %r91, %r89;
	sub.s32 	%r93, %r90, %r92;
	cvt.u64.u32 	%rd272, %r91;
	cvt.u64.u32 	%rd273, %r93;
	bra.uni 	$L__BB22_7;
$L__BB22_6:
	div.s64 	%rd272, %rd5, %rd6;
	mul.lo.s64 	%rd160, %rd272, %rd6;
	sub.s64 	%rd273, %rd5, %rd160;
$L__BB22_7:
	mul.wide.u32 	%rd161, %r16, 8;
	add.s64 	%rd162, %rd1, %rd161;
	ld.global.u64 	%rd163, [%rd162];
	mad.lo.s64 	%rd13, %rd163, %rd273, %rd307;
	add.s32 	%r17, %r235, 2;
	and.b64  	%rd14, %rd272, 4294967295;
	mul.wide.u32 	%rd164, %r17, 8;
	add.s64 	%rd165, %rd2, %rd164;
	ld.global.u64 	%rd15, [%rd165];
	and.b64  	%rd166, %rd15, -4294967296;
	setp.ne.s64 	%p7, %rd166, 0;
	@%p7 bra 	$L__BB22_9;
	cvt.u32.u64 	%r94, %rd15;
	cvt.u32.u64 	%r95, %rd14;
	div.u32 	%r96, %r95, %r94;
	mul.lo.s32 	%r97, %r96, %r94;
	sub.s32 	%r98, %r95, %r97;
	cvt.u64.u32 	%rd274, %r96;
	cvt.u64.u32 	%rd275, %r98;
	bra.uni 	$L__BB22_10;
$L__BB22_9:
	div.s64 	%rd274, %rd14, %rd15;
	mul.lo.s64 	%rd167, %rd274, %rd15;
	sub.s64 	%rd275, %rd14, %rd167;
$L__BB22_10:
	mul.wide.u32 	%rd168, %r17, 8;
	add.s64 	%rd169, %rd1, %rd168;
	ld.global.u64 	%rd170, [%rd169];
	mad.lo.s64 	%rd22, %rd170, %rd275, %rd13;
	add.s32 	%r18, %r235, 1;
	and.b64  	%rd23, %rd274, 4294967295;
	mul.wide.u32 	%rd171, %r18, 8;
	add.s64 	%rd172, %rd2, %rd171;
	ld.global.u64 	%rd24, [%rd172];
	and.b64  	%rd173, %rd24, -4294967296;
	setp.ne.s64 	%p8, %rd173, 0;
	@%p8 bra 	$L__BB22_12;
	cvt.u32.u64 	%r99, %rd24;
	cvt.u32.u64 	%r100, %rd23;
	div.u32 	%r101, %r100, %r99;
	mul.lo.s32 	%r102, %r101, %r99;
	sub.s32 	%r103, %r100, %r102;
	cvt.u64.u32 	%rd276, %r101;
	cvt.u64.u32 	%rd277, %r103;
	bra.uni 	$L__BB22_13;
$L__BB22_12:
	div.s64 	%rd276, %rd23, %rd24;
	mul.lo.s64 	%rd174, %rd276, %rd24;
	sub.s64 	%rd277, %rd23, %rd174;
$L__BB22_13:
	mul.wide.u32 	%rd175, %r18, 8;
	add.s64 	%rd176, %rd1, %rd175;
	ld.global.u64 	%rd177, [%rd176];
	mad.lo.s64 	%rd31, %rd177, %rd277, %rd22;
	and.b64  	%rd32, %rd276, 4294967295;
	mul.wide.u32 	%rd178, %r235, 8;
	add.s64 	%rd179, %rd2, %rd178;
	ld.global.u64 	%rd33, [%rd179];
	and.b64  	%rd180, %rd33, -4294967296;
	setp.ne.s64 	%p9, %rd180, 0;
	@%p9 bra 	$L__BB22_15;
	cvt.u32.u64 	%r104, %rd33;
	cvt.u32.u64 	%r105, %rd32;
	div.u32 	%r106, %r105, %r104;
	mul.lo.s32 	%r107, %r106, %r104;
	sub.s32 	%r108, %r105, %r107;
	cvt.u64.u32 	%rd278, %r106;
	cvt.u64.u32 	%rd279, %r108;
	bra.uni 	$L__BB22_16;
$L__BB22_15:
	div.s64 	%rd278, %rd32, %rd33;
	mul.lo.s64 	%rd181, %rd278, %rd33;
	sub.s64 	%rd279, %rd32, %rd181;
$L__BB22_16:
	mul.wide.u32 	%rd182, %r235, 8;
	add.s64 	%rd183, %rd1, %rd182;
	ld.global.u64 	%rd184, [%rd183];
	mad.lo.s64 	%rd40, %rd184, %rd279, %rd31;
	add.s32 	%r19, %r235, -1;
	and.b64  	%rd41, %rd278, 4294967295;
	mul.wide.u32 	%rd185, %r19, 8;
	add.s64 	%rd186, %rd2, %rd185;
	ld.global.u64 	%rd42, [%rd186];
	and.b64  	%rd187, %rd42, -4294967296;
	setp.ne.s64 	%p10, %rd187, 0;
	@%p10 bra 	$L__BB22_18;
	cvt.u32.u64 	%r109, %rd42;
	cvt.u32.u64 	%r110, %rd41;
	div.u32 	%r111, %r110, %r109;
	mul.lo.s32 	%r112, %r111, %r109;
	sub.s32 	%r113, %r110, %r112;
	cvt.u64.u32 	%rd280, %r111;
	cvt.u64.u32 	%rd281, %r113;
	bra.uni 	$L__BB22_19;
$L__BB22_18:
	div.s64 	%rd280, %rd41, %rd42;
	mul.lo.s64 	%rd188, %rd280, %rd42;
	sub.s64 	%rd281, %rd41, %rd188;
$L__BB22_19:
	mul.wide.u32 	%rd189, %r19, 8;
	add.s64 	%rd190, %rd1, %rd189;
	ld.global.u64 	%rd191, [%rd190];
	mad.lo.s64 	%rd49, %rd191, %rd281, %rd40;
	add.s32 	%r20, %r235, -2;
	and.b64  	%rd50, %rd280, 4294967295;
	mul.wide.u32 	%rd192, %r20, 8;
	add.s64 	%rd193, %rd2, %rd192;
	ld.global.u64 	%rd51, [%rd193];
	and.b64  	%rd194, %rd51, -4294967296;
	setp.ne.s64 	%p11, %rd194, 0;
	@%p11 bra 	$L__BB22_21;
	cvt.u32.u64 	%r114, %rd51;
	cvt.u32.u64 	%r115, %rd50;
	div.u32 	%r116, %r115, %r114;
	mul.lo.s32 	%r117, %r116, %r114;
	sub.s32 	%r118, %r115, %r117;
	cvt.u64.u32 	%rd282, %r116;
	cvt.u64.u32 	%rd283, %r118;
	bra.uni 	$L__BB22_22;
$L__BB22_21:
	div.s64 	%rd282, %rd50, %rd51;
	mul.lo.s64 	%rd195, %rd282, %rd51;
	sub.s64 	%rd283, %rd50, %rd195;
$L__BB22_22:
	mul.wide.u32 	%rd196, %r20, 8;
	add.s64 	%rd197, %rd1, %rd196;
	ld.global.u64 	%rd198, [%rd197];
	mad.lo.s64 	%rd58, %rd198, %rd283, %rd49;
	add.s32 	%r21, %r235, -3;
	and.b64  	%rd59, %rd282, 4294967295;
	mul.wide.u32 	%rd199, %r21, 8;
	add.s64 	%rd200, %rd2, %rd199;
	ld.global.u64 	%rd60, [%rd200];
	and.b64  	%rd201, %rd60, -4294967296;
	setp.ne.s64 	%p12, %rd201, 0;
	@%p12 bra 	$L__BB22_24;
	cvt.u32.u64 	%r119, %rd60;
	cvt.u32.u64 	%r120, %rd59;
	div.u32 	%r121, %r120, %r119;
	mul.lo.s32 	%r122, %r121, %r119;
	sub.s32 	%r123, %r120, %r122;
	cvt.u64.u32 	%rd284, %r121;
	cvt.u64.u32 	%rd285, %r123;
	bra.uni 	$L__BB22_25;
$L__BB22_24:
	div.s64 	%rd284, %rd59, %rd60;
	mul.lo.s64 	%rd202, %rd284, %rd60;
	sub.s64 	%rd285, %rd59, %rd202;
$L__BB22_25:
	mul.wide.u32 	%rd203, %r21, 8;
	add.s64 	%rd204, %rd1, %rd203;
	ld.global.u64 	%rd205, [%rd204];
	mad.lo.s64 	%rd67, %rd205, %rd285, %rd58;
	and.b64  	%rd68, %rd284, 4294967295;
	add.s32 	%r124, %r235, -4;
	mul.wide.u32 	%rd206, %r124, 8;
	add.s64 	%rd207, %rd2, %rd206;
	ld.global.u64 	%rd69, [%rd207];
	and.b64  	%rd208, %rd69, -4294967296;
	setp.ne.s64 	%p13, %rd208, 0;
	@%p13 bra 	$L__BB22_27;
	cvt.u32.u64 	%r125, %rd69;
	cvt.u32.u64 	%r126, %rd68;
	div.u32 	%r127, %r126, %r125;
	mul.lo.s32 	%r128, %r127, %r125;
	sub.s32 	%r129, %r126, %r128;
	cvt.u64.u32 	%rd286, %r127;
	cvt.u64.u32 	%rd287, %r129;
	bra.uni 	$L__BB22_28;
$L__BB22_27:
	div.s64 	%rd286, %rd68, %rd69;
	mul.lo.s64 	%rd209, %rd286, %rd69;
	sub.s64 	%rd287, %rd68, %rd209;
$L__BB22_28:
	mul.wide.u32 	%rd210, %r124, 8;
	add.s64 	%rd211, %rd1, %rd210;
	ld.global.u64 	%rd212, [%rd211];
	mad.lo.s64 	%rd307, %rd212, %rd287, %rd67;
	cvt.u32.u64 	%r240, %rd286;
	add.s32 	%r235, %r235, -8;
	add.s32 	%r234, %r234, 8;
	setp.ne.s32 	%p14, %r234, 0;
	@%p14 bra 	$L__BB22_4;
	add.s32 	%r239, %r235, 3;
$L__BB22_30:
	and.b32  	%r28, %r9, 7;
	setp.eq.s32 	%p15, %r28, 0;
	@%p15 bra 	$L__BB22_59;
	and.b32  	%r29, %r9, 3;
	setp.lt.u32 	%p16, %r28, 4;
	@%p16 bra 	$L__BB22_45;
	cvt.u64.u32 	%rd79, %r240;
	mul.wide.u32 	%rd214, %r239, 8;
	add.s64 	%rd215, %rd2, %rd214;
	ld.global.u64 	%rd80, [%rd215];
	and.b64  	%rd216, %rd80, -4294967296;
	setp.ne.s64 	%p17, %rd216, 0;
	@%p17 bra 	$L__BB22_34;
	cvt.u32.u64 	%r131, %rd80;
	cvt.u32.u64 	%r132, %rd79;
	div.u32 	%r133, %r132, %r131;
	mul.lo.s32 	%r134, %r133, %r131;
	sub.s32 	%r135, %r132, %r134;
	cvt.u64.u32 	%rd290, %r133;
	cvt.u64.u32 	%rd291, %r135;
	bra.uni 	$L__BB22_35;
$L__BB22_34:
	div.s64 	%rd290, %rd79, %rd80;
	mul.lo.s64 	%rd217, %rd290, %rd80;
	sub.s64 	%rd291, %rd79, %rd217;
$L__BB22_35:
	mul.wide.u32 	%rd218, %r239, 8;
	add.s64 	%rd219, %rd1, %rd218;
	ld.global.u64 	%rd220, [%rd219];
	mad.lo.s64 	%rd87, %rd220, %rd291, %rd307;
	add.s32 	%r30, %r239, -1;
	and.b64  	%rd88, %rd290, 4294967295;
	mul.wide.u32 	%rd221, %r30, 8;
	add.s64 	%rd222, %rd2, %rd221;
	ld.global.u64 	%rd89, [%rd222];
	and.b64  	%rd223, %rd89, -4294967296;
	setp.ne.s64 	%p18, %rd223, 0;
	@%p18 bra 	$L__BB22_37;
	cvt.u32.u64 	%r136, %rd89;
	cvt.u32.u64 	%r137, %rd88;
	div.u32 	%r138, %r137, %r136;
	mul.lo.s32 	%r139, %r138, %r136;
	sub.s32 	%r140, %r137, %r139;
	cvt.u64.u32 	%rd292, %r138;
	cvt.u64.u32 	%rd293, %r140;
	bra.uni 	$L__BB22_38;
$L__BB22_37:
	div.s64 	%rd292, %rd88, %rd89;
	mul.lo.s64 	%rd224, %rd292, %rd89;
	sub.s64 	%rd293, %rd88, %rd224;
$L__BB22_38:
	mul.wide.u32 	%rd225, %r30, 8;
	add.s64 	%rd226, %rd1, %rd225;
	ld.global.u64 	%rd227, [%rd226];
	mad.lo.s64 	%rd96, %rd227, %rd293, %rd87;
	add.s32 	%r31, %r239, -2;
	and.b64  	%rd97, %rd292, 4294967295;
	mul.wide.u32 	%rd228, %r31, 8;
	add.s64 	%rd229, %rd2, %rd228;
	ld.global.u64 	%rd98, [%rd229];
	and.b64  	%rd230, %rd98, -4294967296;
	setp.ne.s64 	%p19, %rd230, 0;
	@%p19 bra 	$L__BB22_40;
	cvt.u32.u64 	%r141, %rd98;
	cvt.u32.u64 	%r142, %rd97;
	div.u32 	%r143, %r142, %r141;
	mul.lo.s32 	%r144, %r143, %r141;
	sub.s32 	%r145, %r142, %r144;
	cvt.u64.u32 	%rd294, %r143;
	cvt.u64.u32 	%rd295, %r145;
	bra.uni 	$L__BB22_41;
$L__BB22_40:
	div.s64 	%rd294, %rd97, %rd98;
	mul.lo.s64 	%rd231, %rd294, %rd98;
	sub.s64 	%rd295, %rd97, %rd231;
$L__BB22_41:
	mul.wide.u32 	%rd232, %r31, 8;
	add.s64 	%rd233, %rd1, %rd232;
	ld.global.u64 	%rd234, [%rd233];
	mad.lo.s64 	%rd105, %rd234, %rd295, %rd96;
	add.s32 	%r32, %r239, -3;
	and.b64  	%rd106, %rd294, 4294967295;
	mul.wide.u32 	%rd235, %r32, 8;
	add.s64 	%rd236, %rd2, %rd235;
	ld.global.u64 	%rd107, [%rd236];
	and.b64  	%rd237, %rd107, -4294967296;
	setp.ne.s64 	%p20, %rd237, 0;
	@%p20 bra 	$L__BB22_43;
	cvt.u32.u64 	%r146, %rd107;
	cvt.u32.u64 	%r147, %rd106;
	div.u32 	%r148, %r147, %r146;
	mul.lo.s32 	%r149, %r148, %r146;
	sub.s32 	%r150, %r147, %r149;
	cvt.u64.u32 	%rd296, %r148;
	cvt.u64.u32 	%rd297, %r150;
	bra.uni 	$L__BB22_44;
$L__BB22_43:
	div.s64 	%rd296, %rd106, %rd107;
	mul.lo.s64 	%rd238, %rd296, %rd107;
	sub.s64 	%rd297, %rd106, %rd238;
$L__BB22_44:
	mul.wide.u32 	%rd239, %r32, 8;
	add.s64 	%rd240, %rd1, %rd239;
	ld.global.u64 	%rd241, [%rd240];
	mad.lo.s64 	%rd307, %rd241, %rd297, %rd105;
	cvt.u32.u64 	%r240, %rd296;
	add.s32 	%r239, %r239, -4;
$L__BB22_45:
	setp.eq.s32 	%p21, %r29, 0;
	@%p21 bra 	$L__BB22_59;
	setp.eq.s32 	%p22, %r29, 1;
	@%p22 bra 	$L__BB22_54;
	cvt.u64.u32 	%rd117, %r240;
	mul.wide.u32 	%rd243, %r239, 8;
	add.s64 	%rd244, %rd2, %rd243;
	ld.global.u64 	%rd118, [%rd244];
	and.b64  	%rd245, %rd118, -4294967296;
	setp.ne.s64 	%p23, %rd245, 0;
	@%p23 bra 	$L__BB22_49;
	cvt.u32.u64 	%r151, %rd118;
	cvt.u32.u64 	%r152, %rd117;
	div.u32 	%r153, %r152, %r151;
	mul.lo.s32 	%r154, %r153, %r151;
	sub.s32 	%r155, %r152, %r154;
	cvt.u64.u32 	%rd300, %r153;
	cvt.u64.u32 	%rd301, %r155;
	bra.uni 	$L__BB22_50;
$L__BB22_49:
	div.s64 	%rd300, %rd117, %rd118;
	mul.lo.s64 	%rd246, %rd300, %rd118;
	sub.s64 	%rd301, %rd117, %rd246;
$L__BB22_50:
	add.s64 	%rd248, %rd1, %rd243;
	ld.global.u64 	%rd249, [%rd248];
	mad.lo.s64 	%rd125, %rd249, %rd301, %rd307;
	add.s32 	%r37, %r239, -1;
	and.b64  	%rd126, %rd300, 4294967295;
	mul.wide.u32 	%rd250, %r37, 8;
	add.s64 	%rd251, %rd2, %rd250;
	ld.global.u64 	%rd127, [%rd251];
	and.b64  	%rd252, %rd127, -4294967296;
	setp.ne.s64 	%p24, %rd252, 0;
	@%p24 bra 	$L__BB22_52;
	cvt.u32.u64 	%r156, %rd127;
	cvt.u32.u64 	%r157, %rd126;
	div.u32 	%r158, %r157, %r156;
	mul.lo.s32 	%r159, %r158, %r156;
	sub.s32 	%r160, %r157, %r159;
	cvt.u64.u32 	%rd302, %r158;
	cvt.u64.u32 	%rd303, %r160;
	bra.uni 	$L__BB22_53;
$L__BB22_52:
	div.s64 	%rd302, %rd126, %rd127;
	mul.lo.s64 	%rd253, %rd302, %rd127;
	sub.s64 	%rd303, %rd126, %rd253;
$L__BB22_53:
	add.s64 	%rd255, %rd1, %rd250;
	ld.global.u64 	%rd256, [%rd255];
	mad.lo.s64 	%rd307, %rd256, %rd303, %rd125;
	cvt.u32.u64 	%r240, %rd302;
	add.s32 	%r239, %r239, -2;
$L__BB22_54:
	and.b32  	%r161, %r9, 1;
	setp.eq.b32 	%p25, %r161, 1;
	not.pred 	%p26, %p25;
	@%p26 bra 	$L__BB22_59;
	cvt.u64.u32 	%rd137, %r240;
	mul.wide.u32 	%rd257, %r239, 8;
	add.s64 	%rd258, %rd2, %rd257;
	ld.global.u64 	%rd138, [%rd258];
	and.b64  	%rd259, %rd138, -4294967296;
	setp.ne.s64 	%p27, %rd259, 0;
	@%p27 bra 	$L__BB22_57;
	cvt.u32.u64 	%r162, %rd138;
	cvt.u32.u64 	%r163, %rd137;
	rem.u32 	%r164, %r163, %r162;
	cvt.u64.u32 	%rd306, %r164;
	bra.uni 	$L__BB22_58;
$L__BB22_57:
	rem.s64 	%rd306, %rd137, %rd138;
$L__BB22_58:
	add.s64 	%rd261, %rd1, %rd257;
	ld.global.u64 	%rd262, [%rd261];
	mad.lo.s64 	%rd307, %rd262, %rd306, %rd307;
$L__BB22_59:
	cvta.to.global.u64 	%rd263, %rd145;
	shl.b64 	%rd264, %rd307, 2;
	add.s64 	%rd265, %rd263, %rd264;
	ld.global.u32 	%r165, [%rd265];
	st.shared.u32 	[%r7], %r165;
	bar.sync 	0;
	setp.ne.s32 	%p28, %r1, 0;
	@%p28 bra 	$L__BB22_76;
	setp.gt.u32 	%p29, %r5, 1;
	@%p29 bra 	$L__BB22_62;
	shl.b32 	%r166, %r3, 2;
	mov.u32 	%r167, sdata_i32;
	add.s32 	%r168, %r167, %r166;
	ld.shared.u32 	%r257, [%r168];
	bra.uni 	$L__BB22_75;
$L__BB22_62:
	shl.b32 	%r171, %r3, 2;
	mov.u32 	%r172, sdata_i32;
	add.s32 	%r43, %r172, %r171;
	ld.shared.u32 	%r257, [%r43];
	add.s32 	%r45, %r5, -1;
	add.s32 	%r173, %r5, -2;
	and.b32  	%r46, %r45, 7;
	setp.lt.u32 	%p30, %r173, 7;
	mov.b32 	%r253, 1;
	@%p30 bra 	$L__BB22_66;
	and.b32  	%r176, %r45, -8;
	neg.s32 	%r245, %r176;
	shl.b32 	%r48, %r2, 2;
	add.s32 	%r178, %r171, %r48;
	add.s32 	%r243, %r172, %r178;
	shl.b32 	%r50, %r2, 5;
	mov.b32 	%r247, 1;
	mov.b32 	%r244, 0;
$L__BB22_64:
	.pragma "nounroll";
	mul.lo.s32 	%r180, %r247, %r2;
	shl.b32 	%r181, %r180, 2;
	add.s32 	%r182, %r43, %r181;
	ld.shared.u32 	%r183, [%r243];
	min.s32 	%r184, %r257, %r183;
	add.s32 	%r185, %r182, %r48;
	ld.shared.u32 	%r186, [%r185];
	min.s32 	%r187, %r184, %r186;
	add.s32 	%r188, %r185, %r48;
	ld.shared.u32 	%r189, [%r188];
	min.s32 	%r190, %r187, %r189;
	add.s32 	%r191, %r188, %r48;
	ld.shared.u32 	%r192, [%r191];
	min.s32 	%r193, %r190, %r192;
	add.s32 	%r194, %r191, %r48;
	ld.shared.u32 	%r195, [%r194];
	min.s32 	%r196, %r193, %r195;
	add.s32 	%r197, %r194, %r48;
	ld.shared.u32 	%r198, [%r197];
	min.s32 	%r199, %r196, %r198;
	add.s32 	%r200, %r197, %r48;
	ld.shared.u32 	%r201, [%r200];
	min.s32 	%r202, %r199, %r201;
	add.s32 	%r203, %r200, %r48;
	ld.shared.u32 	%r204, [%r203];
	min.s32 	%r257, %r202, %r204;
	add.s32 	%r247, %r247, 8;
	add.s32 	%r245, %r245, 8;
	add.s32 	%r244, %r244, 8;
	add.s32 	%r243, %r243, %r50;
	setp.ne.s32 	%p31, %r245, 0;
	@%p31 bra 	$L__BB22_64;
	add.s32 	%r253, %r244, 1;
$L__BB22_66:
	setp.eq.s32 	%p32, %r46, 0;
	@%p32 bra 	$L__BB22_74;
	and.b32  	%r65, %r45, 3;
	setp.lt.u32 	%p33, %r46, 4;
	@%p33 bra 	$L__BB22_69;
	mul.lo.s32 	%r206, %r253, %r2;
	shl.b32 	%r207, %r206, 2;
	add.s32 	%r208, %r43, %r207;
	ld.shared.u32 	%r209, [%r208];
	min.s32 	%r210, %r257, %r209;
	shl.b32 	%r211, %r2, 2;
	add.s32 	%r212, %r208, %r211;
	ld.shared.u32 	%r213, [%r212];
	min.s32 	%r214, %r210, %r213;
	add.s32 	%r215, %r212, %r211;
	ld.shared.u32 	%r216, [%r215];
	min.s32 	%r217, %r214, %r216;
	add.s32 	%r218, %r215, %r211;
	ld.shared.u32 	%r219, [%r218];
	min.s32 	%r257, %r217, %r219;
	add.s32 	%r253, %r253, 4;
$L__BB22_69:
	setp.eq.s32 	%p34, %r65, 0;
	@%p34 bra 	$L__BB22_74;
	setp.eq.s32 	%p35, %r65, 1;
	@%p35 bra 	$L__BB22_72;
	mul.lo.s32 	%r221, %r253, %r2;
	shl.b32 	%r222, %r221, 2;
	add.s32 	%r223, %r43, %r222;
	ld.shared.u32 	%r224, [%r223];
	min.s32 	%r225, %r257, %r224;
	shl.b32 	%r226, %r2, 2;
	add.s32 	%r227, %r223, %r226;
	ld.shared.u32 	%r228, [%r227];
	min.s32 	%r257, %r225, %r228;
	add.s32 	%r253, %r253, 2;
$L__BB22_72:
	and.b32  	%r229, %r45, 1;
	setp.eq.b32 	%p36, %r229, 1;
	not.pred 	%p37, %p36;
	@%p37 bra 	$L__BB22_74;
	mul.lo.s32 	%r230, %r253, %r2;
	shl.b32 	%r231, %r230, 2;
	add.s32 	%r232, %r43, %r231;
	ld.shared.u32 	%r233, [%r232];
	min.s32 	%r257, %r257, %r233;
$L__BB22_74:
	st.shared.u32 	[%r43], %r257;
$L__BB22_75:
	cvt.u64.u32 	%rd266, %r4;
	mad.lo.s64 	%rd267, %rd147, %rd266, %rd3;
	cvta.to.global.u64 	%rd268, %rd144;
	shl.b64 	%rd269, %rd267, 2;
	add.s64 	%rd270, %rd268, %rd269;
	st.global.u32 	[%rd270], %r257;
$L__BB22_76:
	ret;

}
	// .globl	contiguous_reduce33_i32
.visible .entry contiguous_reduce33_i32(
	.param .u64 .ptr .align 1 contiguous_reduce33_i32_param_0,
	.param .u64 .ptr .align 1 contiguous_reduce33_i32_param_1,
	.param .u64 contiguous_reduce33_i32_param_2,
	.param .u64 contiguous_reduce33_i32_param_3,
	.param .u64 contiguous_reduce33_i32_param_4
)
{
	.reg .pred 	%p<14>;
	.reg .b32 	%r<140>;
	.reg .b64 	%rd<16>;

	ld.param.u64 	%rd2, [contiguous_reduce33_i32_param_0];
	ld.param.u64 	%rd3, [contiguous_reduce33_i32_param_1];
	ld.param.u64 	%rd4, [contiguous_reduce33_i32_param_3];
	ld.param.u64 	%rd5, [contiguous_reduce33_i32_param_4];
	mov.u32 	%r1, %tid.y;
	mov.u32 	%r2, %ntid.x;
	mov.u32 	%r3, %tid.x;
	mad.lo.s32 	%r45, %r1, %r2, %r3;
	mov.u32 	%r46, %ctaid.x;
	mad.lo.s32 	%r47, %r46, %r2, %r3;
	mov.u32 	%r4, %ctaid.y;
	mov.u32 	%r5, %ntid.y;
	mad.lo.s32 	%r48, %r4, %r5, %r1;
	shl.b32 	%r49, %r45, 2;
	mov.u32 	%r50, sdata_i32;
	add.s32 	%r7, %r50, %r49;
	mov.b32 	%r51, 2147483647;
	st.shared.u32 	[%r7], %r51;
	cvt.u64.u32 	%rd1, %r47;
	setp.le.u64 	%p1, %rd4, %rd1;
	cvt.u64.u32 	%rd7, %r48;
	setp.le.u64 	%p2, %rd5, %rd7;
	or.pred  	%p3, %p1, %p2;
	@%p3 bra 	$L__BB23_18;
	cvt.u32.u64 	%r52, %rd1;
	cvta.to.global.u64 	%rd8, %rd3;
	cvt.u32.u64 	%r53, %rd4;
	mad.lo.s32 	%r54, %r48, %r53, %r52;
	mul.wide.u32 	%rd9, %r54, 4;
	add.s64 	%rd10, %rd8, %rd9;
	ld.global.u32 	%r55, [%rd10];
	st.shared.u32 	[%r7], %r55;
	bar.sync 	0;
	setp.ne.s32 	%p4, %r1, 0;
	@%p4 bra 	$L__BB23_18;
	setp.gt.u32 	%p5, %r5, 1;
	@%p5 bra 	$L__BB23_4;
	shl.b32 	%r56, %r3, 2;
	add.s32 	%r58, %r50, %r56;
	ld.shared.u32 	%r138, [%r58];
	bra.uni 	$L__BB23_17;
$L__BB23_4:
	shl.b32 	%r61, %r3, 2;
	add.s32 	%r9, %r50, %r61;
	ld.shared.u32 	%r138, [%r9];
	add.s32 	%r11, %r5, -1;
	add.s32 	%r63, %r5, -2;
	and.b32  	%r12, %r11, 7;
	setp.lt.u32 	%p6, %r63, 7;
	mov.b32 	%r134, 1;
	@%p6 bra 	$L__BB23_8;
	and.b32  	%r66, %r11, -8;
	neg.s32 	%r126, %r66;
	shl.b32 	%r14, %r2, 2;
	add.s32 	%r68, %r61, %r14;
	add.s32 	%r124, %r50, %r68;
	shl.b32 	%r16, %r2, 5;
	mov.b32 	%r128, 1;
	mov.b32 	%r125, 0;
$L__BB23_6:
	.pragma "nounroll";
	mul.lo.s32 	%r70, %r128, %r2;
	shl.b32 	%r71, %r70, 2;
	add.s32 	%r72, %r9, %r71;
	ld.shared.u32 	%r73, [%r124];
	min.s32 	%r74, %r138, %r73;
	add.s32 	%r75, %r72, %r14;
	ld.shared.u32 	%r76, [%r75];
	min.s32 	%r77, %r74, %r76;
	add.s32 	%r78, %r75, %r14;
	ld.shared.u32 	%r79, [%r78];
	min.s32 	%r80, %r77, %r79;
	add.s32 	%r81, %r78, %r14;
	ld.shared.u32 	%r82, [%r81];
	min.s32 	%r83, %r80, %r82;
	add.s32 	%r84, %r81, %r14;
	ld.shared.u32 	%r85, [%r84];
	min.s32 	%r86, %r83, %r85;
	add.s32 	%r87, %r84, %r14;
	ld.shared.u32 	%r88, [%r87];
	min.s32 	%r89, %r86, %r88;
	add.s32 	%r90, %r87, %r14;
	ld.shared.u32 	%r91, [%r90];
	min.s32 	%r92, %r89, %r91;
	add.s32 	%r93, %r90, %r14;
	ld.shared.u32 	%r94, [%r93];
	min.s32 	%r138, %r92, %r94;
	add.s32 	%r128, %r128, 8;
	add.s32 	%r126, %r126, 8;
	add.s32 	%r125, %r125, 8;
	add.s32 	%r124, %r124, %r16;
	setp.ne.s32 	%p7, %r126, 0;
	@%p7 bra 	$L__BB23_6;
	add.s32 	%r134, %r125, 1;
$L__BB23_8:
	setp.eq.s32 	%p8, %r12, 0;
	@%p8 bra 	$L__BB23_16;
	and.b32  	%r31, %r11, 3;
	setp.lt.u32 	%p9, %r12, 4;
	@%p9 bra 	$L__BB23_11;
	mul.lo.s32 	%r96, %r134, %r2;
	shl.b32 	%r97, %r96, 2;
	add.s32 	%r98, %r9, %r97;
	ld.shared.u32 	%r99, [%r98];
	min.s32 	%r100, %r138, %r99;
	shl.b32 	%r101, %r2, 2;
	add.s32 	%r102, %r98, %r101;
	ld.shared.u32 	%r103, [%r102];
	min.s32 	%r104, %r100, %r103;
	add.s32 	%r105, %r102, %r101;
	ld.shared.u32 	%r106, [%r105];
	min.s32 	%r107, %r104, %r106;
	add.s32 	%r108, %r105, %r101;
	ld.shared.u32 	%r109, [%r108];
	min.s32 	%r138, %r107, %r109;
	add.s32 	%r134, %r134, 4;
$L__BB23_11:
	setp.eq.s32 	%p10, %r31, 0;
	@%p10 bra 	$L__BB23_16;
	setp.eq.s32 	%p11, %r31, 1;
	@%p11 bra 	$L__BB23_14;
	mul.lo.s32 	%r111, %r134, %r2;
	shl.b32 	%r112, %r111, 2;
	add.s32 	%r113, %r9, %r112;
	ld.shared.u32 	%r114, [%r113];
	min.s32 	%r115, %r138, %r114;
	shl.b32 	%r116, %r2, 2;
	add.s32 	%r117, %r113, %r116;
	ld.shared.u32 	%r118, [%r117];
	min.s32 	%r138, %r115, %r118;
	add.s32 	%r134, %r134, 2;
$L__BB23_14:
	and.b32  	%r119, %r11, 1;
	setp.eq.b32 	%p12, %r119, 1;
	not.pred 	%p13, %p12;
	@%p13 bra 	$L__BB23_16;
	mul.lo.s32 	%r120, %r134, %r2;
	shl.b32 	%r121, %r120, 2;
	add.s32 	%r122, %r9, %r121;
	ld.shared.u32 	%r123, [%r122];
	min.s32 	%r138, %r138, %r123;
$L__BB23_16:
	st.shared.u32 	[%r9], %r138;
$L__BB23_17:
	cvt.u64.u32 	%rd11, %r4;
	mad.lo.s64 	%rd12, %rd4, %rd11, %rd1;
	cvta.to.global.u64 	%rd13, %rd2;
	shl.b64 	%rd14, %rd12, 2;
	add.s64 	%rd15, %rd13, %rd14;
	st.global.u32 	[%rd15], %r138;
$L__BB23_18:
	ret;

}
	// .globl	contiguous_reduce_i64
.visible .entry contiguous_reduce_i64(
	.param .u64 .ptr .align 1 contiguous_reduce_i64_param_0,
	.param .u64 .ptr .align 1 contiguous_reduce_i64_param_1,
	.param .u64 contiguous_reduce_i64_param_2
)
{
	.reg .pred 	%p<8>;
	.reg .b32 	%r<16>;
	.reg .b64 	%rd<43>;

	ld.param.u64 	%rd4, [contiguous_reduce_i64_param_0];
	ld.param.u64 	%rd6, [contiguous_reduce_i64_param_1];
	ld.param.u64 	%rd5, [contiguous_reduce_i64_param_2];
	cvta.to.global.u64 	%rd1, %rd6;
	mov.u32 	%r1, %tid.x;
	mov.u32 	%r2, %ctaid.x;
	mov.u32 	%r15, %ntid.x;
	mul.lo.s32 	%r8, %r2, %r15;
	shl.b32 	%r9, %r8, 1;
	add.s32 	%r4, %r9, %r1;
	shl.b32 	%r10, %r1, 3;
	mov.u32 	%r11, sdata_i64;
	add.s32 	%r5, %r11, %r10;
	mov.b64 	%rd7, 9223372036854775807;
	st.shared.u64 	[%r5], %rd7;
	add.s32 	%r12, %r4, %r15;
	cvt.u64.u32 	%rd2, %r12;
	setp.le.u64 	%p1, %rd5, %rd2;
	@%p1 bra 	$L__BB24_2;
	mul.wide.u32 	%rd11, %r4, 8;
	add.s64 	%rd12, %rd1, %rd11;
	ld.global.u64 	%rd13, [%rd12];
	shl.b64 	%rd14, %rd2, 3;
	add.s64 	%rd15, %rd1, %rd14;
	ld.global.u64 	%rd16, [%rd15];
	min.s64 	%rd17, %rd13, %rd16;
	st.shared.u64 	[%r5], %rd17;
	bra.uni 	$L__BB24_4;
$L__BB24_2:
	cvt.u64.u32 	%rd3, %r4;
	setp.le.u64 	%p2, %rd5, %rd3;
	@%p2 bra 	$L__BB24_4;
	shl.b64 	%rd8, %rd3, 3;
	add.s64 	%rd9, %rd1, %rd8;
	ld.global.u64 	%rd10, [%rd9];
	st.shared.u64 	[%r5], %rd10;
$L__BB24_4:
	bar.sync 	0;
	setp.lt.u32 	%p3, %r15, 66;
	@%p3 bra 	$L__BB24_8;
$L__BB24_5:
	shr.u32 	%r7, %r15, 1;
	setp.ge.u32 	%p4, %r1, %r7;
	@%p4 bra 	$L__BB24_7;
	ld.shared.u64 	%rd18, [%r5];
	shl.b32 	%r13, %r7, 3;
	add.s32 	%r14, %r5, %r13;
	ld.shared.u64 	%rd19, [%r14];
	min.s64 	%rd20, %rd18, %rd19;
	st.shared.u64 	[%r5], %rd20;
$L__BB24_7:
	bar.sync 	0;
	setp.gt.u32 	%p5, %r15, 131;
	mov.u32 	%r15, %r7;
	@%p5 bra 	$L__BB24_5;
$L__BB24_8:
	setp.gt.u32 	%p6, %r1, 31;
	@%p6 bra 	$L__BB24_11;
	ld.volatile.shared.u64 	%rd21, [%r5];
	ld.volatile.shared.u64 	%rd22, [%r5+256];
	min.s64 	%rd23, %rd21, %rd22;
	st.volatile.shared.u64 	[%r5], %rd23;
	ld.volatile.shared.u64 	%rd24, [%r5];
	ld.volatile.shared.u64 	%rd25, [%r5+128];
	min.s64 	%rd26, %rd24, %rd25;
	st.volatile.shared.u64 	[%r5], %rd26;
	ld.volatile.shared.u64 	%rd27, [%r5];
	ld.volatile.shared.u64 	%rd28, [%r5+64];
	min.s64 	%rd29, %rd27, %rd28;
	st.volatile.shared.u64 	[%r5], %rd29;
	ld.volatile.shared.u64 	%rd30, [%r5];
	ld.volatile.shared.u64 	%rd31, [%r5+32];
	min.s64 	%rd32, %rd30, %rd31;
	st.volatile.shared.u64 	[%r5], %rd32;
	ld.volatile.shared.u64 	%rd33, [%r5];
	ld.volatile.shared.u64 	%rd34, [%r5+16];
	min.s64 	%rd35, %rd33, %rd34;
	st.volatile.shared.u64 	[%r5], %rd35;
	ld.volatile.shared.u64 	%rd36, [%r5];
	ld.volatile.shared.u64 	%rd37, [%r5+8];
	min.s64 	%rd38, %rd36, %rd37;
	st.volatile.shared.u64 	[%r5], %rd38;
	setp.ne.s32 	%p7, %r1, 0;
	@%p7 bra 	$L__BB24_11;
	ld.shared.u64 	%rd39, [sdata_i64];
	cvta.to.global.u64 	%rd40, %rd4;
	mul.wide.u32 	%rd41, %r2, 8;
	add.s64 	%rd42, %rd40, %rd41;
	st.global.u64 	[%rd42], %rd39;
$L__BB24_11:
	ret;

}
	// .globl	uncontiguous_reduce_i64
.visible .entry uncontiguous_reduce_i64(
	.param .u64 .ptr .align 1 uncontiguous_reduce_i64_param_0,
	.param .u64 .ptr .align 1 uncontiguous_reduce_i64_param_1,
	.param .u64 .ptr .align 1 uncontiguous_reduce_i64_param_2,
	.param .u64 .ptr .align 1 uncontiguous_reduce_i64_param_3,
	.param .u64 uncontiguous_reduce_i64_param_4,
	.param .u64 uncontiguous_reduce_i64_param_5
)
{
	.reg .pred 	%p<53>;
	.reg .b32 	%r<212>;
	.reg .b64 	%rd<585>;

	ld.param.u64 	%rd260, [uncontiguous_reduce_i64_param_0];
	ld.param.u64 	%rd263, [uncontiguous_reduce_i64_param_1];
	ld.param.u64 	%rd264, [uncontiguous_reduce_i64_param_2];
	ld.param.u64 	%rd265, [uncontiguous_reduce_i64_param_3];
	ld.param.u64 	%rd261, [uncontiguous_reduce_i64_param_4];
	ld.param.u64 	%rd262, [uncontiguous_reduce_i64_param_5];
	cvta.to.global.u64 	%rd1, %rd265;
	cvta.to.global.u64 	%rd2, %rd264;
	cvta.to.global.u64 	%rd3, %rd263;
	mov.u32 	%r1, %tid.x;
	mov.u32 	%r2, %ctaid.x;
	mov.u32 	%r211, %ntid.x;
	mul.lo.s32 	%r52, %r2, %r211;
	shl.b32 	%r53, %r52, 1;
	add.s32 	%r4, %r53, %r1;
	shl.b32 	%r54, %r1, 3;
	mov.u32 	%r55, sdata_i64;
	add.s32 	%r5, %r55, %r54;
	mov.b64 	%rd266, 9223372036854775807;
	st.shared.u64 	[%r5], %rd266;
	add.s32 	%r56, %r4, %r211;
	cvt.u64.u32 	%rd538, %r56;
	setp.le.u64 	%p1, %rd262, %rd538;
	@%p1 bra 	$L__BB25_54;
	cvt.u32.u64 	%r6, %rd261;
	add.s32 	%r205, %r6, -1;
	setp.lt.s32 	%p27, %r205, 0;
	mov.b64 	%rd542, 0;
	mov.u64 	%rd543, %rd542;
	@%p27 bra 	$L__BB25_53;
	cvt.u64.u32 	%rd539, %r4;
	setp.lt.u32 	%p28, %r205, 3;
	mov.b64 	%rd543, 0;
	mov.u64 	%rd542, %rd543;
	@%p28 bra 	$L__BB25_30;
	add.s32 	%r203, %r6, -2;
	and.b32  	%r132, %r6, -4;
	neg.s32 	%r202, %r132;
	mov.b64 	%rd543, 0;
$L__BB25_4:
	.pragma "nounroll";
	add.s32 	%r12, %r203, 1;
	mul.wide.u32 	%rd399, %r12, 8;
	add.s64 	%rd400, %rd2, %rd399;
	ld.global.u64 	%rd10, [%rd400];
	or.b64  	%rd401, %rd539, %rd10;
	and.b64  	%rd402, %rd401, -4294967296;
	setp.ne.s64 	%p29, %rd402, 0;
	@%p29 bra 	$L__BB25_6;
	cvt.u32.u64 	%r133, %rd10;
	cvt.u32.u64 	%r134, %rd539;
	div.u32 	%r135, %r134, %r133;
	mul.lo.s32 	%r136, %r135, %r133;
	sub.s32 	%r137, %r134, %r136;
	cvt.u64.u32 	%rd504, %r135;
	cvt.u64.u32 	%rd505, %r137;
	bra.uni 	$L__BB25_7;
$L__BB25_6:
	div.s64 	%rd504, %rd539, %rd10;
	mul.lo.s64 	%rd403, %rd504, %rd10;
	sub.s64 	%rd505, %rd539, %rd403;
$L__BB25_7:
	mul.wide.u32 	%rd404, %r12, 8;
	add.s64 	%rd405, %rd1, %rd404;
	ld.global.u64 	%rd17, [%rd405];
	mad.lo.s64 	%rd18, %rd17, %rd505, %rd542;
	or.b64  	%rd406, %rd538, %rd10;
	and.b64  	%rd407, %rd406, -4294967296;
	setp.ne.s64 	%p30, %rd407, 0;
	@%p30 bra 	$L__BB25_9;
	cvt.u32.u64 	%r138, %rd10;
	cvt.u32.u64 	%r139, %rd538;
	div.u32 	%r140, %r139, %r138;
	mul.lo.s32 	%r141, %r140, %r138;
	sub.s32 	%r142, %r139, %r141;
	cvt.u64.u32 	%rd506, %r140;
	cvt.u64.u32 	%rd507, %r142;
	bra.uni 	$L__BB25_10;
$L__BB25_9:
	div.s64 	%rd506, %rd538, %rd10;
	mul.lo.s64 	%rd408, %rd506, %rd10;
	sub.s64 	%rd507, %rd538, %rd408;
$L__BB25_10:
	mad.lo.s64 	%rd25, %rd507, %rd17, %rd543;
	add.s32 	%r13, %r203, -2;
	mul.wide.u32 	%rd409, %r203, 8;
	add.s64 	%rd410, %rd2, %rd409;
	ld.global.u64 	%rd26, [%rd410];
	or.b64  	%rd411, %rd504, %rd26;
	and.b64  	%rd412, %rd411, -4294967296;
	setp.ne.s64 	%p31, %rd412, 0;
	@%p31 bra 	$L__BB25_12;
	cvt.u32.u64 	%r143, %rd26;
	cvt.u32.u64 	%r144, %rd504;
	div.u32 	%r145, %r144, %r143;
	mul.lo.s32 	%r146, %r145, %r143;
	sub.s32 	%r147, %r144, %r146;
	cvt.u64.u32 	%rd508, %r145;
	cvt.u64.u32 	%rd509, %r147;
	bra.uni 	$L__BB25_13;
$L__BB25_12:
	div.s64 	%rd508, %rd504, %rd26;
	mul.lo.s64 	%rd413, %rd508, %rd26;
	sub.s64 	%rd509, %rd504, %rd413;
$L__BB25_13:
	mul.wide.u32 	%rd414, %r203, 8;
	add.s64 	%rd415, %rd1, %rd414;
	ld.global.u64 	%rd33, [%rd415];
	mad.lo.s64 	%rd34, %rd33, %rd509, %rd18;
	or.b64  	%rd416, %rd506, %rd26;
	and.b64  	%rd417, %rd416, -4294967296;
	setp.ne.s64 	%p32, %rd417, 0;
	@%p32 bra 	$L__BB25_15;
	cvt.u32.u64 	%r148, %rd26;
	cvt.u32.u64 	%r149, %rd506;
	div.u32 	%r150, %r149, %r148;
	mul.lo.s32 	%r151, %r150, %r148;
	sub.s32 	%r152, %r149, %r151;
	cvt.u64.u32 	%rd510, %r150;
	cvt.u64.u32 	%rd511, %r152;
	bra.uni 	$L__BB25_16;
$L__BB25_15:
	div.s64 	%rd510, %rd506, %rd26;
	mul.lo.s64 	%rd418, %rd510, %rd26;
	sub.s64 	%rd511, %rd506, %rd418;
$L__BB25_16:
	mad.lo.s64 	%rd41, %rd511, %rd33, %rd25;
	add.s32 	%r14, %r203, -1;
	mul.wide.u32 	%rd419, %r14, 8;
	add.s64 	%rd420, %rd2, %rd419;
	ld.global.u64 	%rd42, [%rd420];
	or.b64  	%rd421, %rd508, %rd42;
	and.b64  	%rd422, %rd421, -4294967296;
	setp.ne.s64 	%p33, %rd422, 0;
	@%p33 bra 	$L__BB25_18;
	cvt.u32.u64 	%r153, %rd42;
	cvt.u32.u64 	%r154, %rd508;
	div.u32 	%r155, %r154, %r153;
	mul.lo.s32 	%r156, %r155, %r153;
	sub.s32 	%r157, %r154, %r156;
	cvt.u64.u32 	%rd512, %r155;
	cvt.u64.u32 	%rd513, %r157;
	bra.uni 	$L__BB25_19;
$L__BB25_18:
	div.s64 	%rd512, %rd508, %rd42;
	mul.lo.s64 	%rd423, %rd512, %rd42;
	sub.s64 	%rd513, %rd508, %rd423;
$L__BB25_19:
	mul.wide.u32 	%rd424, %r14, 8;
	add.s64 	%rd425, %rd1, %rd424;
	ld.global.u64 	%rd49, [%rd425];
	mad.lo.s64 	%rd50, %rd49, %rd513, %rd34;
	or.b64  	%rd426, %rd510, %rd42;
	and.b64  	%rd427, %rd426, -4294967296;
	setp.ne.s64 	%p34, %rd427, 0;
	@%p34 bra 	$L__BB25_21;
	cvt.u32.u64 	%r158, %rd42;
	cvt.u32.u64 	%r159, %rd510;
	div.u32 	%r160, %r159, %r158;
	mul.lo.s32 	%r161, %r160, %r158;
	sub.s32 	%r162, %r159, %r161;
	cvt.u64.u32 	%rd514, %r160;
	cvt.u64.u32 	%rd515, %r162;
	bra.uni 	$L__BB25_22;
$L__BB25_21:
	div.s64 	%rd514, %rd510, %rd42;
	mul.lo.s64 	%rd428, %rd514, %rd42;
	sub.s64 	%rd515, %rd510, %rd428;
$L__BB25_22:
	mad.lo.s64 	%rd57, %rd515, %rd49, %rd41;
	mul.wide.u32 	%rd429, %r13, 8;
	add.s64 	%rd430, %rd2, %rd429;
	ld.global.u64 	%rd58, [%rd430];
	or.b64  	%rd431, %rd512, %rd58;
	and.b64  	%rd432, %rd431, -4294967296;
	setp.ne.s64 	%p35, %rd432, 0;
	@%p35 bra 	$L__BB25_24;
	cvt.u32.u64 	%r163, %rd58;
	cvt.u32.u64 	%r164, %rd512;
	div.u32 	%r165, %r164, %r163;
	mul.lo.s32 	%r166, %r165, %r163;
	sub.s32 	%r167, %r164, %r166;
	cvt.u64.u32 	%rd539, %r165;
	cvt.u64.u32 	%rd517, %r167;
	bra.uni 	$L__BB25_25;
$L__BB25_24:
	div.s64 	%rd539, %rd512, %rd58;
	mul.lo.s64 	%rd433, %rd539, %rd58;
	sub.s64 	%rd517, %rd512, %rd433;
$L__BB25_25:
	mul.wide.u32 	%rd434, %r13, 8;
	add.s64 	%rd435, %rd1, %rd434;
	ld.global.u64 	%rd65, [%rd435];
	mad.lo.s64 	%rd542, %rd65, %rd517, %rd50;
	or.b64  	%rd436, %rd514, %rd58;
	and.b64  	%rd437, %rd436, -4294967296;
	setp.ne.s64 	%p36, %rd437, 0;
	@%p36 bra 	$L__BB25_27;
	cvt.u32.u64 	%r168, %rd58;
	cvt.u32.u64 	%r169, %rd514;
	div.u32 	%r170, %r169, %r168;
	mul.lo.s32 	%r171, %r170, %r168;
	sub.s32 	%r172, %r169, %r171;
	cvt.u64.u32 	%rd538, %r170;
	cvt.u64.u32 	%rd519, %r172;
	bra.uni 	$L__BB25_28;
$L__BB25_27:
	div.s64 	%rd538, %rd514, %rd58;
	mul.lo.s64 	%rd438, %rd538, %rd58;
	sub.s64 	%rd519, %rd514, %rd438;
$L__BB25_28:
	mad.lo.s64 	%rd543, %rd519, %rd65, %rd57;
	add.s32 	%r203, %r203, -4;
	add.s32 	%r202, %r202, 4;
	setp.ne.s32 	%p37, %r202, 0;
	@%p37 bra 	$L__BB25_4;
	add.s32 	%r205, %r203, 1;
$L__BB25_30:
	and.b32  	%r19, %r6, 3;
	setp.eq.s32 	%p38, %r19, 0;
	@%p38 bra 	$L__BB25_53;
	setp.eq.s32 	%p39, %r19, 1;
	@%p39 bra 	$L__BB25_45;
	mul.wide.u32 	%rd440, %r205, 8;
	add.s64 	%rd441, %rd2, %rd440;
	ld.global.u64 	%rd80, [%rd441];
	or.b64  	%rd442, %rd539, %rd80;
	and.b64  	%rd443, %rd442, -4294967296;
	setp.ne.s64 	%p40, %rd443, 0;
	@%p40 bra 	$L__BB25_34;
	cvt.u32.u64 	%r173, %rd80;
	cvt.u32.u64 	%r174, %rd539;
	div.u32 	%r175, %r174, %r173;
	mul.lo.s32 	%r176, %r175, %r173;
	sub.s32 	%r177, %r174, %r176;
	cvt.u64.u32 	%rd526, %r175;
	cvt.u64.u32 	%rd527, %r177;
	bra.uni 	$L__BB25_35;
$L__BB25_34:
	div.s64 	%rd526, %rd539, %rd80;
	mul.lo.s64 	%rd444, %rd526, %rd80;
	sub.s64 	%rd527, %rd539, %rd444;
$L__BB25_35:
	add.s64 	%rd446, %rd1, %rd440;
	ld.global.u64 	%rd87, [%rd446];
	mad.lo.s64 	%rd88, %rd87, %rd527, %rd542;
	or.b64  	%rd447, %rd538, %rd80;
	and.b64  	%rd448, %rd447, -4294967296;
	setp.ne.s64 	%p41, %rd448, 0;
	@%p41 bra 	$L__BB25_37;
	cvt.u32.u64 	%r178, %rd80;
	cvt.u32.u64 	%r179, %rd538;
	div.u32 	%r180, %r179, %r178;
	mul.lo.s32 	%r181, %r180, %r178;
	sub.s32 	%r182, %r179, %r181;
	cvt.u64.u32 	%rd528, %r180;
	cvt.u64.u32 	%rd529, %r182;
	bra.uni 	$L__BB25_38;
$L__BB25_37:
	div.s64 	%rd528, %rd538, %rd80;
	mul.lo.s64 	%rd449, %rd528, %rd80;
	sub.s64 	%rd529, %rd538, %rd449;
$L__BB25_38:
	mad.lo.s64 	%rd95, %rd529, %rd87, %rd543;
	add.s32 	%r20, %r205, -1;
	mul.wide.u32 	%rd450, %r20, 8;
	add.s64 	%rd451, %rd2, %rd450;
	ld.global.u64 	%rd96, [%rd451];
	or.b64  	%rd452, %rd526, %rd96;
	and.b64  	%rd453, %rd452, -4294967296;
	setp.ne.s64 	%p42, %rd453, 0;
	@%p42 bra 	$L__BB25_40;
	cvt.u32.u64 	%r183, %rd96;
	cvt.u32.u64 	%r184, %rd526;
	div.u32 	%r185, %r184, %r183;
	mul.lo.s32 	%r186, %r185, %r183;
	sub.s32 	%r187, %r184, %r186;
	cvt.u64.u32 	%rd539, %r185;
	cvt.u64.u32 	%rd531, %r187;
	bra.uni 	$L__BB25_41;
$L__BB25_40:
	div.s64 	%rd539, %rd526, %rd96;
	mul.lo.s64 	%rd454, %rd539, %rd96;
	sub.s64 	%rd531, %rd526, %rd454;
$L__BB25_41:
	add.s64 	%rd456, %rd1, %rd450;
	ld.global.u64 	%rd103, [%rd456];
	mad.lo.s64 	%rd542, %rd103, %rd531, %rd88;
	or.b64  	%rd457, %rd528, %rd96;
	and.b64  	%rd458, %rd457, -4294967296;
	setp.ne.s64 	%p43, %rd458, 0;
	@%p43 bra 	$L__BB25_43;
	cvt.u32.u64 	%r188, %rd96;
	cvt.u32.u64 	%r189, %rd528;
	div.u32 	%r190, %r189, %r188;
	mul.lo.s32 	%r191, %r190, %r188;
	sub.s32 	%r192, %r189, %r191;
	cvt.u64.u32 	%rd538, %r190;
	cvt.u64.u32 	%rd533, %r192;
	bra.uni 	$L__BB25_44;
$L__BB25_43:
	div.s64 	%rd538, %rd528, %rd96;
	mul.lo.s64 	%rd459, %rd538, %rd96;
	sub.s64 	%rd533, %rd528, %rd459;
$L__BB25_44:
	mad.lo.s64 	%rd543, %rd533, %rd103, %rd95;
	add.s32 	%r205, %r205, -2;
$L__BB25_45:
	and.b32  	%r193, %r6, 1;
	setp.eq.b32 	%p44, %r193, 1;
	not.pred 	%p45, %p44;
	@%p45 bra 	$L__BB25_53;
	mul.wide.u32 	%rd460, %r205, 8;
	add.s64 	%rd461, %rd2, %rd460;
	ld.global.u64 	%rd118, [%rd461];
	or.b64  	%rd462, %rd539, %rd118;
	and.b64  	%rd463, %rd462, -4294967296;
	setp.ne.s64 	%p46, %rd463, 0;
	@%p46 bra 	$L__BB25_48;
	cvt.u32.u64 	%r194, %rd118;
	cvt.u32.u64 	%r195, %rd539;
	rem.u32 	%r196, %r195, %r194;
	cvt.u64.u32 	%rd540, %r196;
	bra.uni 	$L__BB25_49;
$L__BB25_48:
	rem.s64 	%rd540, %rd539, %rd118;
$L__BB25_49:
	add.s64 	%rd465, %rd1, %rd460;
	ld.global.u64 	%rd122, [%rd465];
	mad.lo.s64 	%rd542, %rd122, %rd540, %rd542;
	or.b64  	%rd466, %rd538, %rd118;
	and.b64  	%rd467, %rd466, -4294967296;
	setp.ne.s64 	%p47, %rd467, 0;
	@%p47 bra 	$L__BB25_51;
	cvt.u32.u64 	%r197, %rd118;
	cvt.u32.u64 	%r198, %rd538;
	rem.u32 	%r199, %r198, %r197;
	cvt.u64.u32 	%rd541, %r199;
	bra.uni 	$L__BB25_52;
$L__BB25_51:
	rem.s64 	%rd541, %rd538, %rd118;
$L__BB25_52:
	mad.lo.s64 	%rd543, %rd541, %rd122, %rd543;
$L__BB25_53:
	shl.b64 	%rd468, %rd542, 3;
	add.s64 	%rd469, %rd3, %rd468;
	ld.global.u64 	%rd470, [%rd469];
	shl.b64 	%rd471, %rd543, 3;
	add.s64 	%rd472, %rd3, %rd471;
	ld.global.u64 	%rd473, [%rd472];
	min.s64 	%rd474, %rd470, %rd473;
	st.shared.u64 	[%r5], %rd474;
	bra.uni 	$L__BB25_114;
$L__BB25_54:
	cvt.u64.u32 	%rd575, %r4;
	setp.le.u64 	%p2, %rd262, %rd575;
	@%p2 bra 	$L__BB25_114;
	cvt.u32.u64 	%r23, %rd261;
	add.s32 	%r209, %r23, -1;
	setp.lt.s32 	%p3, %r209, 0;
	mov.b64 	%rd584, 0;
	@%p3 bra 	$L__BB25_113;
	and.b32  	%r25, %r23, 7;
	setp.lt.u32 	%p4, %r209, 7;
	mov.b64 	%rd584, 0;
	@%p4 bra 	$L__BB25_84;
	add.s32 	%r207, %r23, -4;
	and.b32  	%r57, %r23, -8;
	neg.s32 	%r206, %r57;
	mov.b64 	%rd584, 0;
$L__BB25_58:
	.pragma "nounroll";
	add.s32 	%r30, %r207, 3;
	mul.wide.u32 	%rd271, %r30, 8;
	add.s64 	%rd272, %rd2, %rd271;
	ld.global.u64 	%rd133, [%rd272];
	or.b64  	%rd273, %rd575, %rd133;
	and.b64  	%rd274, %rd273, -4294967296;
	setp.ne.s64 	%p5, %rd274, 0;
	@%p5 bra 	$L__BB25_60;
	cvt.u32.u64 	%r58, %rd133;
	cvt.u32.u64 	%r59, %rd575;
	div.u32 	%r60, %r59, %r58;
	mul.lo.s32 	%r61, %r60, %r58;
	sub.s32 	%r62, %r59, %r61;
	cvt.u64.u32 	%rd546, %r60;
	cvt.u64.u32 	%rd547, %r62;
	bra.uni 	$L__BB25_61;
$L__BB25_60:
	div.s64 	%rd546, %rd575, %rd133;
	mul.lo.s64 	%rd275, %rd546, %rd133;
	sub.s64 	%rd547, %rd575, %rd275;
$L__BB25_61:
	add.s64 	%rd277, %rd1, %rd271;
	ld.global.u64 	%rd278, [%rd277];
	mad.lo.s64 	%rd140, %rd278, %rd547, %rd584;
	add.s32 	%r31, %r207, 2;
	mul.wide.u32 	%rd279, %r31, 8;
	add.s64 	%rd280, %rd2, %rd279;
	ld.global.u64 	%rd141, [%rd280];
	or.b64  	%rd281, %rd546, %rd141;
	and.b64  	%rd282, %rd281, -4294967296;
	setp.ne.s64 	%p6, %rd282, 0;
	@%p6 bra 	$L__BB25_63;
	cvt.u32.u64 	%r63, %rd141;
	cvt.u32.u64 	%r64, %rd546;
	div.u32 	%r65, %r64, %r63;
	mul.lo.s32 	%r66, %r65, %r63;
	sub.s32 	%r67, %r64, %r66;
	cvt.u64.u32 	%rd548, %r65;
	cvt.u64.u32 	%rd549, %r67;
	bra.uni 	$L__BB25_64;
$L__BB25_63:
	div.s64 	%rd548, %rd546, %rd141;
	mul.lo.s64 	%rd283, %rd548, %rd141;
	sub.s64 	%rd549, %rd546, %rd283;
$L__BB25_64:
	add.s64 	%rd285, %rd1, %rd279;
	ld.global.u64 	%rd286, [%rd285];
	mad.lo.s64 	%rd148, %rd286, %rd549, %rd140;
	add.s32 	%r32, %r207, 1;
	mul.wide.u32 	%rd287, %r32, 8;
	add.s64 	%rd288, %rd2, %rd287;
	ld.global.u64 	%rd149, [%rd288];
	or.b64  	%rd289, %rd548, %rd149;
	and.b64  	%rd290, %rd289, -4294967296;
	setp.ne.s64 	%p7, %rd290, 0;
	@%p7 bra 	$L__BB25_66;
	cvt.u32.u64 	%r68, %rd149;
	cvt.u32.u64 	%r69, %rd548;
	div.u32 	%r70, %r69, %r68;
	mul.lo.s32 	%r71, %r70, %r68;
	sub.s32 	%r72, %r69, %r71;
	cvt.u64.u32 	%rd550, %r70;
	cvt.u64.u32 	%rd551, %r72;
	bra.uni 	$L__BB25_67;
$L__BB25_66:
	div.s64 	%rd550, %rd548, %rd149;
	mul.lo.s64 	%rd291, %rd550, %rd149;
	sub.s64 	%rd551, %rd548, %rd291;
$L__BB25_67:
	add.s64 	%rd293, %rd1, %rd287;
	ld.global.u64 	%rd294, [%rd293];
	mad.lo.s64 	%rd156, %rd294, %rd551, %rd148;
	add.s32 	%r33, %r207, -4;
	mul.wide.u32 	%rd295, %r207, 8;
	add.s64 	%rd296, %rd2, %rd295;
	ld.global.u64 	%rd157, [%rd296];
	or.b64  	%rd297, %rd550, %rd157;
	and.b64  	%rd298, %rd297, -4294967296;
	setp.ne.s64 	%p8, %rd298, 0;
	@%p8 bra 	$L__BB25_69;
	cvt.u32.u64 	%r73, %rd157;
	cvt.u32.u64 	%r74, %rd550;
	div.u32 	%r75, %r74, %r73;
	mul.lo.s32 	%r76, %r75, %r73;
	sub.s32 	%r77, %r74, %r76;
	cvt.u64.u32 	%rd552, %r75;
	cvt.u64.u32 	%rd553, %r77;
	bra.uni 	$L__BB25_70;
$L__BB25_69:
	div.s64 	%rd552, %rd550, %rd157;
	mul.lo.s64 	%rd299, %rd552, %rd157;
	sub.s64 	%rd553, %rd550, %rd299;
$L__BB25_70:
	add.s64 	%rd301, %rd1, %rd295;
	ld.global.u64 	%rd302, [%rd301];
	mad.lo.s64 	%rd164, %rd302, %rd553, %rd156;
	add.s32 	%r34, %r207, -1;
	mul.wide.u32 	%rd303, %r34, 8;
	add.s64 	%rd304, %rd2, %rd303;
	ld.global.u64 	%rd165, [%rd304];
	or.b64  	%rd305, %rd552, %rd165;
	and.b64  	%rd306, %rd305, -4294967296;
	setp.ne.s64 	%p9, %rd306, 0;
	@%p9 bra 	$L__BB25_72;
	cvt.u32.u64 	%r78, %rd165;
	cvt.u32.u64 	%r79, %rd552;
	div.u32 	%r80, %r79, %r78;
	mul.lo.s32 	%r81, %r80, %r78;
	sub.s32 	%r82, %r79, %r81;
	cvt.u64.u32 	%rd554, %r80;
	cvt.u64.u32 	%rd555, %r82;
	bra.uni 	$L__BB25_73;
$L__BB25_72:
	div.s64 	%rd554, %rd552, %rd165;
	mul.lo.s64 	%rd307, %rd554, %rd165;
	sub.s64 	%rd555, %rd552, %rd307;
$L__BB25_73:
	add.s64 	%rd309, %rd1, %rd303;
	ld.global.u64 	%rd310, [%rd309];
	mad.lo.s64 	%rd172, %rd310, %rd555, %rd164;
	add.s32 	%r35, %r207, -2;
	mul.wide.u32 	%rd311, %r35, 8;
	add.s64 	%rd312, %rd2, %rd311;
	ld.global.u64 	%rd173, [%rd312];
	or.b64  	%rd313, %rd554, %rd173;
	and.b64  	%rd314, %rd313, -4294967296;
	setp.ne.s64 	%p10, %rd314, 0;
	@%p10 bra 	$L__BB25_75;
	cvt.u32.u64 	%r83, %rd173;
	cvt.u32.u64 	%r84, %rd554;
	div.u32 	%r85, %r84, %r83;
	mul.lo.s32 	%r86, %r85, %r83;
	sub.s32 	%r87, %r84, %r86;
	cvt.u64.u32 	%rd556, %r85;
	cvt.u64.u32 	%rd557, %r87;
	bra.uni 	$L__BB25_76;
$L__BB25_75:
	div.s64 	%rd556, %rd554, %rd173;
	mul.lo.s64 	%rd315, %rd556, %rd173;
	sub.s64 	%rd557, %rd554, %rd315;
$L__BB25_76:
	add.s64 	%rd317, %rd1, %rd311;
	ld.global.u64 	%rd318, [%rd317];
	mad.lo.s64 	%rd180, %rd318, %rd557, %rd172;
	add.s32 	%r36, %r207, -3;
	mul.wide.u32 	%rd319, %r36, 8;
	add.s64 	%rd320, %rd2, %rd319;
	ld.global.u64 	%rd181, [%rd320];
	or.b64  	%rd321, %rd556, %rd181;
	and.b64  	%rd322, %rd321, -4294967296;
	setp.ne.s64 	%p11, %rd322, 0;
	@%p11 bra 	$L__BB25_78;
	cvt.u32.u64 	%r88, %rd181;
	cvt.u32.u64 	%r89, %rd556;
	div.u32 	%r90, %r89, %r88;
	mul.lo.s32 	%r91, %r90, %r88;
	sub.s32 	%r92, %r89, %r91;
	cvt.u64.u32 	%rd558, %r90;
	cvt.u64.u32 	%rd559, %r92;
	bra.uni 	$L__BB25_79;
$L__BB25_78:
	div.s64 	%rd558, %rd556, %rd181;
	mul.lo.s64 	%rd323, %rd558, %rd181;
	sub.s64 	%rd559, %rd556, %rd323;
$L__BB25_79:
	add.s64 	%rd325, %rd1, %rd319;
	ld.global.u64 	%rd326, [%rd325];
	mad.lo.s64 	%rd188, %rd326, %rd559, %rd180;
	mul.wide.u32 	%rd327, %r33, 8;
	add.s64 	%rd328, %rd2, %rd327;
	ld.global.u64 	%rd189, [%rd328];
	or.b64  	%rd329, %rd558, %rd189;
	and.b64  	%rd330, %rd329, -4294967296;
	setp.ne.s64 	%p12, %rd330, 0;
	@%p12 bra 	$L__BB25_81;
	cvt.u32.u64 	%r93, %rd189;
	cvt.u32.u64 	%r94, %rd558;
	div.u32 	%r95, %r94, %r93;
	mul.lo.s32 	%r96, %r95, %r93;
	sub.s32 	%r97, %r94, %r96;
	cvt.u64.u32 	%rd575, %r95;
	cvt.u64.u32 	%rd561, %r97;
	bra.uni 	$L__BB25_82;
$L__BB25_81:
	div.s64 	%rd575, %rd558, %rd189;
	mul.lo.s64 	%rd331, %rd575, %rd189;
	sub.s64 	%rd561, %rd558, %rd331;
$L__BB25_82:
	add.s64 	%rd333, %rd1, %rd327;
	ld.global.u64 	%rd334, [%rd333];
	mad.lo.s64 	%rd584, %rd334, %rd561, %rd188;
	add.s32 	%r207, %r207, -8;
	add.s32 	%r206, %r206, 8;
	setp.ne.s32 	%p13, %r206, 0;
	@%p13 bra 	$L__BB25_58;
	add.s32 	%r209, %r207, 3;
$L__BB25_84:
	setp.eq.s32 	%p14, %r25, 0;
	@%p14 bra 	$L__BB25_113;
	and.b32  	%r41, %r23, 3;
	setp.lt.u32 	%p15, %r25, 4;
	@%p15 bra 	$L__BB25_99;
	mul.wide.u32 	%rd336, %r209, 8;
	add.s64 	%rd337, %rd2, %rd336;
	ld.global.u64 	%rd200, [%rd337];
	or.b64  	%rd338, %rd575, %rd200;
	and.b64  	%rd339, %rd338, -4294967296;
	setp.ne.s64 	%p16, %rd339, 0;
	@%p16 bra 	$L__BB25_88;
	cvt.u32.u64 	%r98, %rd200;
	cvt.u32.u64 	%r99, %rd575;
	div.u32 	%r100, %r99, %r98;
	mul.lo.s32 	%r101, %r100, %r98;
	sub.s32 	%r102, %r99, %r101;
	cvt.u64.u32 	%rd565, %r100;
	cvt.u64.u32 	%rd566, %r102;
	bra.uni 	$L__BB25_89;
$L__BB25_88:
	div.s64 	%rd565, %rd575, %rd200;
	mul.lo.s64 	%rd340, %rd565, %rd200;
	sub.s64 	%rd566, %rd575, %rd340;
$L__BB25_89:
	add.s64 	%rd342, %rd1, %rd336;
	ld.global.u64 	%rd343, [%rd342];
	mad.lo.s64 	%rd207, %rd343, %rd566, %rd584;
	add.s32 	%r42, %r209, -1;
	mul.wide.u32 	%rd344, %r42, 8;
	add.s64 	%rd345, %rd2, %rd344;
	ld.global.u64 	%rd208, [%rd345];
	or.b64  	%rd346, %rd565, %rd208;
	and.b64  	%rd347, %rd346, -4294967296;
	setp.ne.s64 	%p17, %rd347, 0;
	@%p17 bra 	$L__BB25_91;
	cvt.u32.u64 	%r103, %rd208;
	cvt.u32.u64 	%r104, %rd565;
	div.u32 	%r105, %r104, %r103;
	mul.lo.s32 	%r106, %r105, %r103;
	sub.s32 	%r107, %r104, %r106;
	cvt.u64.u32 	%rd567, %r105;
	cvt.u64.u32 	%rd568, %r107;
	bra.uni 	$L__BB25_92;
$L__BB25_91:
	div.s64 	%rd567, %rd565, %rd208;
	mul.lo.s64 	%rd348, %rd567, %rd208;
	sub.s64 	%rd568, %rd565, %rd348;
$L__BB25_92:
	add.s64 	%rd350, %rd1, %rd344;
	ld.global.u64 	%rd351, [%rd350];
	mad.lo.s64 	%rd215, %rd351, %rd568, %rd207;
	add.s32 	%r43, %r209, -2;
	mul.wide.u32 	%rd352, %r43, 8;
	add.s64 	%rd353, %rd2, %rd352;
	ld.global.u64 	%rd216, [%rd353];
	or.b64  	%rd354, %rd567, %rd216;
	and.b64  	%rd355, %rd354, -4294967296;
	setp.ne.s64 	%p18, %rd355, 0;
	@%p18 bra 	$L__BB25_94;
	cvt.u32.u64 	%r108, %rd216;
	cvt.u32.u64 	%r109, %rd567;
	div.u32 	%r110, %r109, %r108;
	mul.lo.s32 	%r111, %r110, %r108;
	sub.s32 	%r112, %r109, %r111;
	cvt.u64.u32 	%rd569, %r110;
	cvt.u64.u32 	%rd570, %r112;
	bra.uni 	$L__BB25_95;
$L__BB25_94:
	div.s64 	%rd569, %rd567, %rd216;
	mul.lo.s64 	%rd356, %rd569, %rd216;
	sub.s64 	%rd570, %rd567, %rd356;
$L__BB25_95:
	add.s64 	%rd358, %rd1, %rd352;
	ld.global.u64 	%rd359, [%rd358];
	mad.lo.s64 	%rd223, %rd359, %rd570, %rd215;
	add.s32 	%r44, %r209, -3;
	mul.wide.u32 	%rd360, %r44, 8;
	add.s64 	%rd361, %rd2, %rd360;
	ld.global.u64 	%rd224, [%rd361];
	or.b64  	%rd362, %rd569, %rd224;
	and.b64  	%rd363, %rd362, -4294967296;
	setp.ne.s64 	%p19, %rd363, 0;
	@%p19 bra 	$L__BB25_97;
	cvt.u32.u64 	%r113, %rd224;
	cvt.u32.u64 	%r114, %rd569;
	div.u32 	%r115, %r114, %r113;
	mul.lo.s32 	%r116, %r115, %r113;
	sub.s32 	%r117, %r114, %r116;
	cvt.u64.u32 	%rd575, %r115;
	cvt.u64.u32 	%rd572, %r117;
	bra.uni 	$L__BB25_98;
$L__BB25_97:
	div.s64 	%rd575, %rd569, %rd224;
	mul.lo.s64 	%rd364, %rd575, %rd224;
	sub.s64 	%rd572, %rd569, %rd364;
$L__BB25_98:
	add.s64 	%rd366, %rd1, %rd360;
	ld.global.u64 	%rd367, [%rd366];
	mad.lo.s64 	%rd584, %rd367, %rd572, %rd223;
	add.s32 	%r209, %r209, -4;
$L__BB25_99:
	setp.eq.s32 	%p20, %r41, 0;
	@%p20 bra 	$L__BB25_113;
	setp.eq.s32 	%p21, %r41, 1;
	@%p21 bra 	$L__BB25_108;
	mul.wide.u32 	%rd369, %r209, 8;
	add.s64 	%rd370, %rd2, %rd369;
	ld.global.u64 	%rd235, [%rd370];
	or.b64  	%rd371, %rd575, %rd235;
	and.b64  	%rd372, %rd371, -4294967296;
	setp.ne.s64 	%p22, %rd372, 0;
	@%p22 bra 	$L__BB25_103;
	cvt.u32.u64 	%r118, %rd235;
	cvt.u32.u64 	%r119, %rd575;
	div.u32 	%r120, %r119, %r118;
	mul.lo.s32 	%r121, %r120, %r118;
	sub.s32 	%r122, %r119, %r121;
	cvt.u64.u32 	%rd576, %r120;
	cvt.u64.u32 	%rd577, %r122;
	bra.uni 	$L__BB25_104;
$L__BB25_103:
	div.s64 	%rd576, %rd575, %rd235;
	mul.lo.s64 	%rd373, %rd576, %rd235;
	sub.s64 	%rd577, %rd575, %rd373;
$L__BB25_104:
	add.s64 	%rd375, %rd1, %rd369;
	ld.global.u64 	%rd376, [%rd375];
	mad.lo.s64 	%rd242, %rd376, %rd577, %rd584;
	add.s32 	%r47, %r209, -1;
	mul.wide.u32 	%rd377, %r47, 8;
	add.s64 	%rd378, %rd2, %rd377;
	ld.global.u64 	%rd243, [%rd378];
	or.b64  	%rd379, %rd576, %rd243;
	and.b64  	%rd380, %rd379, -4294967296;
	setp.ne.s64 	%p23, %rd380, 0;
	@%p23 bra 	$L__BB25_106;
	cvt.u32.u64 	%r123, %rd243;
	cvt.u32.u64 	%r124, %rd576;
	div.u32 	%r125, %r124, %r123;
	mul.lo.s32 	%r126, %r125, %r123;
	sub.s32 	%r127, %r124, %r126;
	cvt.u64.u32 	%rd575, %r125;
	cvt.u64.u32 	%rd579, %r127;
	bra.uni 	$L__BB25_107;
$L__BB25_106:
	div.s64 	%rd575, %rd576, %rd243;
	mul.lo.s64 	%rd381, %rd575, %rd243;
	sub.s64 	%rd579, %rd576, %rd381;
$L__BB25_107:
	add.s64 	%rd383, %rd1, %rd377;
	ld.global.u64 	%rd384, [%rd383];
	mad.lo.s64 	%rd584, %rd384, %rd579, %rd242;
	add.s32 	%r209, %r209, -2;
$L__BB25_108:
	and.b32  	%r128, %r23, 1;
	setp.eq.b32 	%p24, %r128, 1;
	not.pred 	%p25, %p24;
	@%p25 bra 	$L__BB25_113;
	mul.wide.u32 	%rd385, %r209, 8;
	add.s64 	%rd386, %rd2, %rd385;
	ld.global.u64 	%rd254, [%rd386];
	or.b64  	%rd387, %rd575, %rd254;
	and.b64  	%rd388, %rd387, -4294967296;
	setp.ne.s64 	%p26, %rd388, 0;
	@%p26 bra 	$L__BB25_111;
	cvt.u32.u64 	%r129, %rd254;
	cvt.u32.u64 	%r130, %rd575;
	rem.u32 	%r131, %r130, %r129;
	cvt.u64.u32 	%rd583, %r131;
	bra.uni 	$L__BB25_112;
$L__BB25_111:
	rem.s64 	%rd583, %rd575, %rd254;
$L__BB25_112:
	add.s64 	%rd390, %rd1, %rd385;
	ld.global.u64 	%rd391, [%rd390];
	mad.lo.s64 	%rd584, %rd391, %rd583, %rd584;
$L__BB25_113:
	shl.b64 	%rd392, %rd584, 3;
	add.s64 	%rd393, %rd3, %rd392;
	ld.global.u64 	%rd394, [%rd393];
	st.shared.u64 	[%r5], %rd394;
$L__BB25_114:
	bar.sync 	0;
	setp.lt.u32 	%p48, %r211, 66;
	@%p48 bra 	$L__BB25_118;
$L__BB25_115:
	shr.u32 	%r51, %r211, 1;
	setp.ge.u32 	%p49, %r1, %r51;
	@%p49 bra 	$L__BB25_117;
	ld.shared.u64 	%rd475, [%r5];
	shl.b32 	%r200, %r51, 3;
	add.s32 	%r201, %r5, %r200;
	ld.shared.u64 	%rd476, [%r201];
	min.s64 	%rd477, %rd475, %rd476;
	st.shared.u64 	[%r5], %rd477;
$L__BB25_117:
	bar.sync 	0;
	setp.gt.u32 	%p50, %r211, 131;
	mov.u32 	%r211, %r51;
	@%p50 bra 	$L__BB25_115;
$L__BB25_118:
	setp.gt.u32 	%p51, %r1, 31;
	@%p51 bra 	$L__BB25_121;
	ld.volatile.shared.u64 	%rd478, [%r5];
	ld.volatile.shared.u64 	%rd479, [%r5+256];
	min.s64 	%rd480, %rd478, %rd479;
	st.volatile.shared.u64 	[%r5], %rd480;
	ld.volatile.shared.u64 	%rd481, [%r5];
	ld.volatile.shared.u64 	%rd482, [%r5+128];
	min.s64 	%rd483, %rd481, %rd482;
	st.volatile.shared.u64 	[%r5], %rd483;
	ld.volatile.shared.u64 	%rd484, [%r5];
	ld.volatile.shared.u64 	%rd485, [%r5+64];
	min.s64 	%rd486, %rd484, %rd485;
	st.volatile.shared.u64 	[%r5], %rd486;
	ld.volatile.shared.u64 	%rd487, [%r5];
	ld.volatile.shared.u64 	%rd488, [%r5+32];
	min.s64 	%rd489, %rd487, %rd488;
	st.volatile.shared.u64 	[%r5], %rd489;
	ld.volatile.shared.u64 	%rd490, [%r5];
	ld.volatile.shared.u64 	%rd491, [%r5+16];
	min.s64 	%rd492, %rd490, %rd491;
	st.volatile.shared.u64 	[%r5], %rd492;
	ld.volatile.shared.u64 	%rd493, [%r5];
	ld.volatile.shared.u64 	%rd494, [%r5+8];
	min.s64 	%rd495, %rd493, %rd494;
	st.volatile.shared.u64 	[%r5], %rd495;
	setp.ne.s32 	%p52, %r1, 0;
	@%p52 bra 	$L__BB25_121;
	ld.shared.u64 	%rd496, [sdata_i64];
	cvta.to.global.u64 	%rd497, %rd260;
	mul.wide.u32 	%rd498, %r2, 8;
	add.s64 	%rd499, %rd497, %rd498;
	st.global.u64 	[%rd499], %rd496;
$L__BB25_121:
	ret;

}
	// .globl	contiguous_reduce2_i64
.visible .entry contiguous_reduce2_i64(
	.param .u64 .ptr .align 1 contiguous_reduce2_i64_param_0,
	.param .u64 .ptr .align 1 contiguous_reduce2_i64_param_1,
	.param .u64 .ptr .align 1 contiguous_reduce2_i64_param_2,
	.param .u64 .ptr .align 1 contiguous_reduce2_i64_param_3,
	.param .u64 contiguous_reduce2_i64_param_4,
	.param .u64 contiguous_reduce2_i64_param_5,
	.param .u64 contiguous_reduce2_i64_param_6
)
{
	.reg .pred 	%p<53>;
	.reg .b32 	%r<216>;
	.reg .b64 	%rd<599>;

	ld.param.u64 	%rd266, [contiguous_reduce2_i64_param_1];
	ld.param.u64 	%rd267, [contiguous_reduce2_i64_param_2];
	ld.param.u64 	%rd268, [contiguous_reduce2_i64_param_3];
	ld.param.u64 	%rd263, [contiguous_reduce2_i64_param_4];
	ld.param.u64 	%rd264, [contiguous_reduce2_i64_param_5];
	ld.param.u64 	%rd265, [contiguous_reduce2_i64_param_6];
	cvta.to.global.u64 	%rd1, %rd268;
	cvta.to.global.u64 	%rd2, %rd267;
	cvta.to.global.u64 	%rd598, %rd266;
	mov.u32 	%r1, %tid.x;
	mov.u32 	%r2, %ctaid.x;
	mov.u32 	%r215, %ntid.x;
	mul.lo.s32 	%r51, %r2, %r215;
	shl.b32 	%r52, %r51, 1;
	add.s32 	%r4, %r52, %r1;
	shl.b32 	%r53, %r1, 3;
	mov.u32 	%r54, sdata_i64;
	add.s32 	%r5, %r54, %r53;
	mov.b64 	%rd269, 9223372036854775807;
	st.shared.u64 	[%r5], %rd269;
	add.s32 	%r55, %r4, %r215;
	cvt.u64.u32 	%rd4, %r55;
	setp.le.u64 	%p1, %rd264, %rd4;
	@%p1 bra 	$L__BB26_54;
	cvt.u64.u32 	%rd403, %r4;
	mov.u32 	%r132, %ctaid.y;
	cvt.u64.u32 	%rd404, %r132;
	mul.lo.s64 	%rd405, %rd264, %rd404;
	add.s64 	%rd552, %rd405, %rd403;
	add.s64 	%rd550, %rd405, %rd4;
	cvt.u32.u64 	%r6, %rd263;
	add.s32 	%r209, %r6, -1;
	setp.lt.s32 	%p27, %r209, 0;
	mov.b64 	%rd556, 0;
	mov.u64 	%rd557, %rd556;
	@%p27 bra 	$L__BB26_53;
	setp.lt.u32 	%p28, %r209, 3;
	mov.b64 	%rd557, 0;
	mov.u64 	%rd556, %rd557;
	@%p28 bra 	$L__BB26_30;
	add.s32 	%r207, %r6, -2;
	and.b32  	%r133, %r6, -4;
	neg.s32 	%r206, %r133;
	mov.b64 	%rd557, 0;
$L__BB26_4:
	.pragma "nounroll";
	add.s32 	%r12, %r207, 1;
	mul.wide.u32 	%rd409, %r12, 8;
	add.s64 	%rd410, %rd2, %rd409;
	ld.global.u64 	%rd11, [%rd410];
	or.b64  	%rd411, %rd552, %rd11;
	and.b64  	%rd412, %rd411, -4294967296;
	setp.ne.s64 	%p29, %rd412, 0;
	@%p29 bra 	$L__BB26_6;
	cvt.u32.u64 	%r134, %rd11;
	cvt.u32.u64 	%r135, %rd552;
	div.u32 	%r136, %r135, %r134;
	mul.lo.s32 	%r137, %r136, %r134;
	sub.s32 	%r138, %r135, %r137;
	cvt.u64.u32 	%rd518, %r136;
	cvt.u64.u32 	%rd519, %r138;
	bra.uni 	$L__BB26_7;
$L__BB26_6:
	div.s64 	%rd518, %rd552, %rd11;
	mul.lo.s64 	%rd413, %rd518, %rd11;
	sub.s64 	%rd519, %rd552, %rd413;
$L__BB26_7:
	mul.wide.u32 	%rd414, %r12, 8;
	add.s64 	%rd415, %rd1, %rd414;
	ld.global.u64 	%rd18, [%rd415];
	mad.lo.s64 	%rd19, %rd18, %rd519, %rd556;
	or.b64  	%rd416, %rd550, %rd11;
	and.b64  	%rd417, %rd416, -4294967296;
	setp.ne.s64 	%p30, %rd417, 0;
	@%p30 bra 	$L__BB26_9;
	cvt.u32.u64 	%r139, %rd11;
	cvt.u32.u64 	%r140, %rd550;
	div.u32 	%r141, %r140, %r139;
	mul.lo.s32 	%r142, %r141, %r139;
	sub.s32 	%r143, %r140, %r142;
	cvt.u64.u32 	%rd520, %r141;
	cvt.u64.u32 	%rd521, %r143;
	bra.uni 	$L__BB26_10;
$L__BB26_9:
	div.s64 	%rd520, %rd550, %rd11;
	mul.lo.s64 	%rd418, %rd520, %rd11;
	sub.s64 	%rd521, %rd550, %rd418;
$L__BB26_10:
	mad.lo.s64 	%rd26, %rd521, %rd18, %rd557;
	mul.wide.u32 	%rd419, %r207, 8;
	add.s64 	%rd420, %rd2, %rd419;
	ld.global.u64 	%rd27, [%rd420];
	or.b64  	%rd421, %rd518, %rd27;
	and.b64  	%rd422, %rd421, -4294967296;
	setp.ne.s64 	%p31, %rd422, 0;
	@%p31 bra 	$L__BB26_12;
	cvt.u32.u64 	%r144, %rd27;
	cvt.u32.u64 	%r145, %rd518;
	div.u32 	%r146, %r145, %r144;
	mul.lo.s32 	%r147, %r146, %r144;
	sub.s32 	%r148, %r145, %r147;
	cvt.u64.u32 	%rd522, %r146;
	cvt.u64.u32 	%rd523, %r148;
	bra.uni 	$L__BB26_13;
$L__BB26_12:
	div.s64 	%rd522, %rd518, %rd27;
	mul.lo.s64 	%rd423, %rd522, %rd27;
	sub.s64 	%rd523, %rd518, %rd423;
$L__BB26_13:
	mul.wide.u32 	%rd424, %r207, 8;
	add.s64 	%rd425, %rd1, %rd424;
	ld.global.u64 	%rd34, [%rd425];
	mad.lo.s64 	%rd35, %rd34, %rd523, %rd19;
	or.b64  	%rd426, %rd520, %rd27;
	and.b64  	%rd427, %rd426, -4294967296;
	setp.ne.s64 	%p32, %rd427, 0;
	@%p32 bra 	$L__BB26_15;
	cvt.u32.u64 	%r149, %rd27;
	cvt.u32.u64 	%r150, %rd520;
	div.u32 	%r151, %r150, %r149;
	mul.lo.s32 	%r152, %r151, %r149;
	sub.s32 	%r153, %r150, %r152;
	cvt.u64.u32 	%rd524, %r151;
	cvt.u64.u32 	%rd525, %r153;
	bra.uni 	$L__BB26_16;
$L__BB26_15:
	div.s64 	%rd524, %rd520, %rd27;
	mul.lo.s64 	%rd428, %rd524, %rd27;
	sub.s64 	%rd525, %rd520, %rd428;
$L__BB26_16:
	mad.lo.s64 	%rd42, %rd525, %rd34, %rd26;
	add.s32 	%r13, %r207, -1;
	mul.wide.u32 	%rd429, %r13, 8;
	add.s64 	%rd430, %rd2, %rd429;
	ld.global.u64 	%rd43, [%rd430];
	or.b64  	%rd431, %rd522, %rd43;
	and.b64  	%rd432, %rd431, -4294967296;
	setp.ne.s64 	%p33, %rd432, 0;
	@%p33 bra 	$L__BB26_18;
	cvt.u32.u64 	%r154, %rd43;
	cvt.u32.u64 	%r155, %rd522;
	div.u32 	%r156, %r155, %r154;
	mul.lo.s32 	%r157, %r156, %r154;
	sub.s32 	%r158, %r155, %r157;
	cvt.u64.u32 	%rd526, %r156;
	cvt.u64.u32 	%rd527, %r158;
	bra.uni 	$L__BB26_19;
$L__BB26_18:
	div.s64 	%rd526, %rd522, %rd43;
	mul.lo.s64 	%rd433, %rd526, %rd43;
	sub.s64 	%rd527, %rd522, %rd433;
$L__BB26_19:
	mul.wide.u32 	%rd434, %r13, 8;
	add.s64 	%rd435, %rd1, %rd434;
	ld.global.u64 	%rd50, [%rd435];
	mad.lo.s64 	%rd51, %rd50, %rd527, %rd35;
	or.b64  	%rd436, %rd524, %rd43;
	and.b64  	%rd437, %rd436, -4294967296;
	setp.ne.s64 	%p34, %rd437, 0;
	@%p34 bra 	$L__BB26_21;
	cvt.u32.u64 	%r159, %rd43;
	cvt.u32.u64 	%r160, %rd524;
	div.u32 	%r161, %r160, %r159;
	mul.lo.s32 	%r162, %r161, %r159;
	sub.s32 	%r163, %r160, %r162;
	cvt.u64.u32 	%rd528, %r161;
	cvt.u64.u32 	%rd529, %r163;
	bra.uni 	$L__BB26_22;
$L__BB26_21:
	div.s64 	%rd528, %rd524, %rd43;
	mul.lo.s64 	%rd438, %rd528, %rd43;
	sub.s64 	%rd529, %rd524, %rd438;
$L__BB26_22:
	mad.lo.s64 	%rd58, %rd529, %rd50, %rd42;
	add.s32 	%r164, %r207, -2;
	mul.wide.u32 	%rd439, %r164, 8;
	add.s64 	%rd440, %rd2, %rd439;
	ld.global.u64 	%rd59, [%rd440];
	or.b64  	%rd441, %rd526, %rd59;
	and.b64  	%rd442, %rd441, -4294967296;
	setp.ne.s64 	%p35, %rd442, 0;
	@%p35 bra 	$L__BB26_24;
	cvt.u32.u64 	%r165, %rd59;
	cvt.u32.u64 	%r166, %rd526;
	div.u32 	%r167, %r166, %r165;
	mul.lo.s32 	%r168, %r167, %r165;
	sub.s32 	%r169, %r166, %r168;
	cvt.u64.u32 	%rd552, %r167;
	cvt.u64.u32 	%rd531, %r169;
	bra.uni 	$L__BB26_25;
$L__BB26_24:
	div.s64 	%rd552, %rd526, %rd59;
	mul.lo.s64 	%rd443, %rd552, %rd59;
	sub.s64 	%rd531, %rd526, %rd443;
$L__BB26_25:
	mul.wide.u32 	%rd444, %r164, 8;
	add.s64 	%rd445, %rd1, %rd444;
	ld.global.u64 	%rd66, [%rd445];
	mad.lo.s64 	%rd556, %rd66, %rd531, %rd51;
	or.b64  	%rd446, %rd528, %rd59;
	and.b64  	%rd447, %rd446, -4294967296;
	setp.ne.s64 	%p36, %rd447, 0;
	@%p36 bra 	$L__BB26_27;
	cvt.u32.u64 	%r171, %rd59;
	cvt.u32.u64 	%r172, %rd528;
	div.u32 	%r173, %r172, %r171;
	mul.lo.s32 	%r174, %r173, %r171;
	sub.s32 	%r175, %r172, %r174;
	cvt.u64.u32 	%rd550, %r173;
	cvt.u64.u32 	%rd533, %r175;
	bra.uni 	$L__BB26_28;
$L__BB26_27:
	div.s64 	%rd550, %rd528, %rd59;
	mul.lo.s64 	%rd448, %rd550, %rd59;
	sub.s64 	%rd533, %rd528, %rd448;
$L__BB26_28:
	mad.lo.s64 	%rd557, %rd533, %rd66, %rd58;
	add.s32 	%r207, %r207, -4;
	add.s32 	%r206, %r206, 4;
	setp.ne.s32 	%p37, %r206, 0;
	@%p37 bra 	$L__BB26_4;
	add.s32 	%r209, %r207, 1;
$L__BB26_30:
	and.b32  	%r18, %r6, 3;
	setp.eq.s32 	%p38, %r18, 0;
	@%p38 bra 	$L__BB26_53;
	setp.eq.s32 	%p39, %r18, 1;
	@%p39 bra 	$L__BB26_45;
	mul.wide.u32 	%rd450, %r209, 8;
	add.s64 	%rd451, %rd2, %rd450;
	ld.global.u64 	%rd81, [%rd451];
	or.b64  	%rd452, %rd552, %rd81;
	and.b64  	%rd453, %rd452, -4294967296;
	setp.ne.s64 	%p40, %rd453, 0;
	@%p40 bra 	$L__BB26_34;
	cvt.u32.u64 	%r176, %rd81;
	cvt.u32.u64 	%r177, %rd552;
	div.u32 	%r178, %r177, %r176;
	mul.lo.s32 	%r179, %r178, %r176;
	sub.s32 	%r180, %r177, %r179;
	cvt.u64.u32 	%rd540, %r178;
	cvt.u64.u32 	%rd541, %r180;
	bra.uni 	$L__BB26_35;
$L__BB26_34:
	div.s64 	%rd540, %rd552, %rd81;
	mul.lo.s64 	%rd454, %rd540, %rd81;
	sub.s64 	%rd541, %rd552, %rd454;
$L__BB26_35:
	add.s64 	%rd456, %rd1, %rd450;
	ld.global.u64 	%rd88, [%rd456];
	mad.lo.s64 	%rd89, %rd88, %rd541, %rd556;
	or.b64  	%rd457, %rd550, %rd81;
	and.b64  	%rd458, %rd457, -4294967296;
	setp.ne.s64 	%p41, %rd458, 0;
	@%p41 bra 	$L__BB26_37;
	cvt.u32.u64 	%r181, %rd81;
	cvt.u32.u64 	%r182, %rd550;
	div.u32 	%r183, %r182, %r181;
	mul.lo.s32 	%r184, %r183, %r181;
	sub.s32 	%r185, %r182, %r184;
	cvt.u64.u32 	%rd542, %r183;
	cvt.u64.u32 	%rd543, %r185;
	bra.uni 	$L__BB26_38;
$L__BB26_37:
	div.s64 	%rd542, %rd550, %rd81;
	mul.lo.s64 	%rd459, %rd542, %rd81;
	sub.s64 	%rd543, %rd550, %rd459;
$L__BB26_38:
	mad.lo.s64 	%rd96, %rd543, %rd88, %rd557;
	add.s32 	%r19, %r209, -1;
	mul.wide.u32 	%rd460, %r19, 8;
	add.s64 	%rd461, %rd2, %rd460;
	ld.global.u64 	%rd97, [%rd461];
	or.b64  	%rd462, %rd540, %rd97;
	and.b64  	%rd463, %rd462, -4294967296;
	setp.ne.s64 	%p42, %rd463, 0;
	@%p42 bra 	$L__BB26_40;
	cvt.u32.u64 	%r186, %rd97;
	cvt.u32.u64 	%r187, %rd540;
	div.u32 	%r188, %r187, %r186;
	mul.lo.s32 	%r189, %r188, %r186;
	sub.s32 	%r190, %r187, %r189;
	cvt.u64.u32 	%rd552, %r188;
	cvt.u64.u32 	%rd545, %r190;
	bra.uni 	$L__BB26_41;
$L__BB26_40:
	div.s64 	%rd552, %rd540, %rd97;
	mul.lo.s64 	%rd464, %rd552, %rd97;
	sub.s64 	%rd545, %rd540, %rd464;
$L__BB26_41:
	add.s64 	%rd466, %rd1, %rd460;
	ld.global.u64 	%rd104, [%rd466];
	mad.lo.s64 	%rd556, %rd104, %rd545, %rd89;
	or.b64  	%rd467, %rd542, %rd97;
	and.b64  	%rd468, %rd467, -4294967296;
	setp.ne.s64 	%p43, %rd468, 0;
	@%p43 bra 	$L__BB26_43;
	cvt.u32.u64 	%r191, %rd97;
	cvt.u32.u64 	%r192, %rd542;
	div.u32 	%r193, %r192, %r191;
	mul.lo.s32 	%r194, %r193, %r191;
	sub.s32 	%r195, %r192, %r194;
	cvt.u64.u32 	%rd550, %r193;
	cvt.u64.u32 	%rd547, %r195;
	bra.uni 	$L__BB26_44;
$L__BB26_43:
	div.s64 	%rd550, %rd542, %rd97;
	mul.lo.s64 	%rd469, %rd550, %rd97;
	sub.s64 	%rd547, %rd542, %rd469;
$L__BB26_44:
	mad.lo.s64 	%rd557, %rd547, %rd104, %rd96;
	add.s32 	%r209, %r209, -2;
$L__BB26_45:
	and.b32  	%r196, %r6, 1;
	setp.eq.b32 	%p44, %r196, 1;
	not.pred 	%p45, %p44;
	@%p45 bra 	$L__BB26_53;
	mul.wide.u32 	%rd470, %r209, 8;
	add.s64 	%rd471, %rd2, %rd470;
	ld.global.u64 	%rd119, [%rd471];
	or.b64  	%rd472, %rd552, %rd119;
	and.b64  	%rd473, %rd472, -4294967296;
	setp.ne.s64 	%p46, %rd473, 0;
	@%p46 bra 	$L__BB26_48;
	cvt.u32.u64 	%r197, %rd119;
	cvt.u32.u64 	%r198, %rd552;
	rem.u32 	%r199, %r198, %r197;
	cvt.u64.u32 	%rd554, %r199;
	bra.uni 	$L__BB26_49;
$L__BB26_48:
	rem.s64 	%rd554, %rd552, %rd119;
$L__BB26_49:
	add.s64 	%rd475, %rd1, %rd470;
	ld.global.u64 	%rd123, [%rd475];
	mad.lo.s64 	%rd556, %rd123, %rd554, %rd556;
	or.b64  	%rd476, %rd550, %rd119;
	and.b64  	%rd477, %rd476, -4294967296;
	setp.ne.s64 	%p47, %rd477, 0;
	@%p47 bra 	$L__BB26_51;
	cvt.u32.u64 	%r200, %rd119;
	cvt.u32.u64 	%r201, %rd550;
	rem.u32 	%r202, %r201, %r200;
	cvt.u64.u32 	%rd555, %r202;
	bra.uni 	$L__BB26_52;
$L__BB26_51:
	rem.s64 	%rd555, %rd550, %rd119;
$L__BB26_52:
	mad.lo.s64 	%rd557, %rd555, %rd123, %rd557;
$L__BB26_53:
	shl.b64 	%rd478, %rd556, 3;
	add.s64 	%rd479, %rd598, %rd478;
	ld.global.u64 	%rd480, [%rd479];
	shl.b64 	%rd481, %rd557, 3;
	add.s64 	%rd482, %rd598, %rd481;
	ld.global.u64 	%rd483, [%rd482];
	min.s64 	%rd484, %rd480, %rd483;
	st.shared.u64 	[%r5], %rd484;
	bra.uni 	$L__BB26_114;
$L__BB26_54:
	cvt.u64.u32 	%rd131, %r4;
	setp.le.u64 	%p2, %rd264, %rd131;
	@%p2 bra 	$L__BB26_114;
	mov.u32 	%r56, %ctaid.y;
	cvt.u64.u32 	%rd270, %r56;
	mad.lo.s64 	%rd589, %rd264, %rd270, %rd131;
	cvt.u32.u64 	%r22, %rd263;
	add.s32 	%r213, %r22, -1;
	setp.lt.s32 	%p3, %r213, 0;
	@%p3 bra 	$L__BB26_113;
	and.b32  	%r24, %r22, 7;
	setp.lt.u32 	%p4, %r213, 7;
	@%p4 bra 	$L__BB26_84;
	add.s32 	%r211, %r22, -4;
	and.b32  	%r57, %r22, -8;
	neg.s32 	%r210, %r57;
$L__BB26_58:
	.pragma "nounroll";
	add.s32 	%r29, %r211, 3;
	mul.wide.u32 	%rd272, %r29, 8;
	add.s64 	%rd273, %rd2, %rd272;
	ld.global.u64 	%rd135, [%rd273];
	or.b64  	%rd274, %rd589, %rd135;
	and.b64  	%rd275, %rd274, -4294967296;
	setp.ne.s64 	%p5, %rd275, 0;
	@%p5 bra 	$L__BB26_60;
	cvt.u32.u64 	%r58, %rd135;
	cvt.u32.u64 	%r59, %rd589;
	div.u32 	%r60, %r59, %r58;
	mul.lo.s32 	%r61, %r60, %r58;
	sub.s32 	%r62, %r59, %r61;
	cvt.u64.u32 	%rd560, %r60;
	cvt.u64.u32 	%rd561, %r62;
	bra.uni 	$L__BB26_61;
$L__BB26_60:
	div.s64 	%rd560, %rd589, %rd135;
	mul.lo.s64 	%rd276, %rd560, %rd135;
	sub.s64 	%rd561, %rd589, %rd276;
$L__BB26_61:
	add.s64 	%rd278, %rd1, %rd272;
	ld.global.u64 	%rd279, [%rd278];
	mul.lo.s64 	%rd142, %rd279, %rd561;
	add.s32 	%r30, %r211, 2;
	mul.wide.u32 	%rd280, %r30, 8;
	add.s64 	%rd281, %rd2, %rd280;
	ld.global.u64 	%rd143, [%rd281];
	or.b64  	%rd282, %rd560, %rd143;
	and.b64  	%rd283, %rd282, -4294967296;
	setp.ne.s64 	%p6, %rd283, 0;
	@%p6 bra 	$L__BB26_63;
	cvt.u32.u64 	%r63, %rd143;
	cvt.u32.u64 	%r64, %rd560;
	div.u32 	%r65, %r64, %r63;
	mul.lo.s32 	%r66, %r65, %r63;
	sub.s32 	%r67, %r64, %r66;
	cvt.u64.u32 	%rd562, %r65;
	cvt.u64.u32 	%rd563, %r67;
	bra.uni 	$L__BB26_64;
$L__BB26_63:
	div.s64 	%rd562, %rd560, %rd143;
	mul.lo.s64 	%rd284, %rd562, %rd143;
	sub.s64 	%rd563, %rd560, %rd284;
$L__BB26_64:
	add.s64 	%rd286, %rd1, %rd280;
	ld.global.u64 	%rd287, [%rd286];
	mad.lo.s64 	%rd150, %rd287, %rd563, %rd142;
	add.s32 	%r31, %r211, 1;
	mul.wide.u32 	%rd288, %r31, 8;
	add.s64 	%rd289, %rd2, %rd288;
	ld.global.u64 	%rd151, [%rd289];
	or.b64  	%rd290, %rd562, %rd151;
	and.b64  	%rd291, %rd290, -4294967296;
	setp.ne.s64 	%p7, %rd291, 0;
	@%p7 bra 	$L__BB26_66;
	cvt.u32.u64 	%r68, %rd151;
	cvt.u32.u64 	%r69, %rd562;
	div.u32 	%r70, %r69, %r68;
	mul.lo.s32 	%r71, %r70, %r68;
	sub.s32 	%r72, %r69, %r71;
	cvt.u64.u32 	%rd564, %r70;
	cvt.u64.u32 	%rd565, %r72;
	bra.uni 	$L__BB26_67;
$L__BB26_66:
	div.s64 	%rd564, %rd562, %rd151;
	mul.lo.s64 	%rd292, %rd564, %rd151;
	sub.s64 	%rd565, %rd562, %rd292;
$L__BB26_67:
	add.s64 	%rd294, %rd1, %rd288;
	ld.global.u64 	%rd295, [%rd294];
	mad.lo.s64 	%rd158, %rd295, %rd565, %rd150;
	add.s32 	%r32, %r211, -4;
	mul.wide.u32 	%rd296, %r211, 8;
	add.s64 	%rd297, %rd2, %rd296;
	ld.global.u64 	%rd159, [%rd297];
	or.b64  	%rd298, %rd564, %rd159;
	and.b64  	%rd299, %rd298, -4294967296;
	setp.ne.s64 	%p8, %rd299, 0;
	@%p8 bra 	$L__BB26_69;
	cvt.u32.u64 	%r73, %rd159;
	cvt.u32.u64 	%r74, %rd564;
	div.u32 	%r75, %r74, %r73;
	mul.lo.s32 	%r76, %r75, %r73;
	sub.s32 	%r77, %r74, %r76;
	cvt.u64.u32 	%rd566, %r75;
	cvt.u64.u32 	%rd567, %r77;
	bra.uni 	$L__BB26_70;
$L__BB26_69:
	div.s64 	%rd566, %rd564, %rd159;
	mul.lo.s64 	%rd300, %rd566, %rd159;
	sub.s64 	%rd567, %rd564, %rd300;
$L__BB26_70:
	add.s64 	%rd302, %rd1, %rd296;
	ld.global.u64 	%rd303, [%rd302];
	mad.lo.s64 	%rd166, %rd303, %rd567, %rd158;
	add.s32 	%r33, %r211, -1;
	mul.wide.u32 	%rd304, %r33, 8;
	add.s64 	%rd305, %rd2, %rd304;
	ld.global.u64 	%rd167, [%rd305];
	or.b64  	%rd306, %rd566, %rd167;
	and.b64  	%rd307, %rd306, -4294967296;
	setp.ne.s64 	%p9, %rd307, 0;
	@%p9 bra 	$L__BB26_72;
	cvt.u32.u64 	%r78, %rd167;
	cvt.u32.u64 	%r79, %rd566;
	div.u32 	%r80, %r79, %r78;
	mul.lo.s32 	%r81, %r80, %r78;
	sub.s32 	%r82, %r79, %r81;
	cvt.u64.u32 	%rd568, %r80;
	cvt.u64.u32 	%rd569, %r82;
	bra.uni 	$L__BB26_73;
$L__BB26_72:
	div.s64 	%rd568, %rd566, %rd167;
	mul.lo.s64 	%rd308, %rd568, %rd167;
	sub.s64 	%rd569, %rd566, %rd308;
$L__BB26_73:
	add.s64 	%rd310, %rd1, %rd304;
	ld.global.u64 	%rd311, [%rd310];
	mad.lo.s64 	%rd174, %rd311, %rd569, %rd166;
	add.s32 	%r34, %r211, -2;
	mul.wide.u32 	%rd312, %r34, 8;
	add.s64 	%rd313, %rd2, %rd312;
	ld.global.u64 	%rd175, [%rd313];
	or.b64  	%rd314, %rd568, %rd175;
	and.b64  	%rd315, %rd314, -4294967296;
	setp.ne.s64 	%p10, %rd315, 0;
	@%p10 bra 	$L__BB26_75;
	cvt.u32.u64 	%r83, %rd175;
	cvt.u32.u64 	%r84, %rd568;
	div.u32 	%r85, %r84, %r83;
	mul.lo.s32 	%r86, %r85, %r83;
	sub.s32 	%r87, %r84, %r86;
	cvt.u64.u32 	%rd570, %r85;
	cvt.u64.u32 	%rd571, %r87;
	bra.uni 	$L__BB26_76;
$L__BB26_75:
	div.s64 	%rd570, %rd568, %rd175;
	mul.lo.s64 	%rd316, %rd570, %rd175;
	sub.s64 	%rd571, %rd568, %rd316;
$L__BB26_76:
	add.s64 	%rd318, %rd1, %rd312;
	ld.global.u64 	%rd319, [%rd318];
	mad.lo.s64 	%rd182, %rd319, %rd571, %rd174;
	add.s32 	%r35, %r211, -3;
	mul.wide.u32 	%rd320, %r35, 8;
	add.s64 	%rd321, %rd2, %rd320;
	ld.global.u64 	%rd183, [%rd321];
	or.b64  	%rd322, %rd570, %rd183;
	and.b64  	%rd323, %rd322, -4294967296;
	setp.ne.s64 	%p11, %rd323, 0;
	@%p11 bra 	$L__BB26_78;
	cvt.u32.u64 	%r88, %rd183;
	cvt.u32.u64 	%r89, %rd570;
	div.u32 	%r90, %r89, %r88;
	mul.lo.s32 	%r91, %r90, %r88;
	sub.s32 	%r92, %r89, %r91;
	cvt.u64.u32 	%rd572, %r90;
	cvt.u64.u32 	%rd573, %r92;
	bra.uni 	$L__BB26_79;
$L__BB26_78:
	div.s64 	%rd572, %rd570, %rd183;
	mul.lo.s64 	%rd324, %rd572, %rd183;
	sub.s64 	%rd573, %rd570, %rd324;
$L__BB26_79:
	add.s64 	%rd326, %rd1, %rd320;
	ld.global.u64 	%rd327, [%rd326];
	mad.lo.s64 	%rd190, %rd327, %rd573, %rd182;
	mul.wide.u32 	%rd328, %r32, 8;
	add.s64 	%rd329, %rd2, %rd328;
	ld.global.u64 	%rd191, [%rd329];
	or.b64  	%rd330, %rd572, %rd191;
	and.b64  	%rd331, %rd330, -4294967296;
	setp.ne.s64 	%p12, %rd331, 0;
	@%p12 bra 	$L__BB26_81;
	cvt.u32.u64 	%r93, %rd191;
	cvt.u32.u64 	%r94, %rd572;
	div.u32 	%r95, %r94, %r93;
	mul.lo.s32 	%r96, %r95, %r93;
	sub.s32 	%r97, %r94, %r96;
	cvt.u64.u32 	%rd589, %r95;
	cvt.u64.u32 	%rd575, %r97;
	bra.uni 	$L__BB26_82;
$L__BB26_81:
	div.s64 	%rd589, %rd572, %rd191;
	mul.lo.s64 	%rd332, %rd589, %rd191;
	sub.s64 	%rd575, %rd572, %rd332;
$L__BB26_82:
	add.s64 	%rd334, %rd1, %rd328;
	ld.global.u64 	%rd335, [%rd334];
	mad.lo.s64 	%rd336, %rd335, %rd575, %rd190;
	shl.b64 	%rd337, %rd336, 3;
	add.s64 	%rd598, %rd598, %rd337;
	add.s32 	%r211, %r211, -8;
	add.s32 	%r210, %r210, 8;
	setp.ne.s32 	%p13, %r210, 0;
	@%p13 bra 	$L__BB26_58;
	add.s32 	%r213, %r211, 3;
$L__BB26_84:
	setp.eq.s32 	%p14, %r24, 0;
	@%p14 bra 	$L__BB26_113;
	and.b32  	%r40, %r22, 3;
	setp.lt.u32 	%p15, %r24, 4;
	@%p15 bra 	$L__BB26_99;
	mul.wide.u32 	%rd339, %r213, 8;
	add.s64 	%rd340, %rd2, %rd339;
	ld.global.u64 	%rd202, [%rd340];
	or.b64  	%rd341, %rd589, %rd202;
	and.b64  	%rd342, %rd341, -4294967296;
	setp.ne.s64 	%p16, %rd342, 0;
	@%p16 bra 	$L__BB26_88;
	cvt.u32.u64 	%r98, %rd202;
	cvt.u32.u64 	%r99, %rd589;
	div.u32 	%r100, %r99, %r98;
	mul.lo.s32 	%r101, %r100, %r98;
	sub.s32 	%r102, %r99, %r101;
	cvt.u64.u32 	%rd579, %r100;
	cvt.u64.u32 	%rd580, %r102;
	bra.uni 	$L__BB26_89;
$L__BB26_88:
	div.s64 	%rd579, %rd589, %rd202;
	mul.lo.s64 	%rd343, %rd579, %rd202;
	sub.s64 	%rd580, %rd589, %rd343;
$L__BB26_89:
	add.s64 	%rd345, %rd1, %rd339;
	ld.global.u64 	%rd346, [%rd345];
	mul.lo.s64 	%rd209, %rd346, %rd580;
	add.s32 	%r41, %r213, -1;
	mul.wide.u32 	%rd347, %r41, 8;
	add.s64 	%rd348, %rd2, %rd347;
	ld.global.u64 	%rd210, [%rd348];
	or.b64  	%rd349, %rd579, %rd210;
	and.b64  	%rd350, %rd349, -4294967296;
	setp.ne.s64 	%p17, %rd350, 0;
	@%p17 bra 	$L__BB26_91;
	cvt.u32.u64 	%r103, %rd210;
	cvt.u32.u64 	%r104, %rd579;
	div.u32 	%r105, %r104, %r103;
	mul.lo.s32 	%r106, %r105, %r103;
	sub.s32 	%r107, %r104, %r106;
	cvt.u64.u32 	%rd581, %r105;
	cvt.u64.u32 	%rd582, %r107;
	bra.uni 	$L__BB26_92;
$L__BB26_91:
	div.s64 	%rd581, %rd579, %rd210;
	mul.lo.s64 	%rd351, %rd581, %rd210;
	sub.s64 	%rd582, %rd579, %rd351;
$L__BB26_92:
	add.s64 	%rd353, %rd1, %rd347;
	ld.global.u64 	%rd354, [%rd353];
	mad.lo.s64 	%rd217, %rd354, %rd582, %rd209;
	add.s32 	%r42, %r213, -2;
	mul.wide.u32 	%rd355, %r42, 8;
	add.s64 	%rd356, %rd2, %rd355;
	ld.global.u64 	%rd218, [%rd356];
	or.b64  	%rd357, %rd581, %rd218;
	and.b64  	%rd358, %rd357, -4294967296;
	setp.ne.s64 	%p18, %rd358, 0;
	@%p18 bra 	$L__BB26_94;
	cvt.u32.u64 	%r108, %rd218;
	cvt.u32.u64 	%r109, %rd581;
	div.u32 	%r110, %r109, %r108;
	mul.lo.s32 	%r111, %r110, %r108;
	sub.s32 	%r112, %r109, %r111;
	cvt.u64.u32 	%rd583, %r110;
	cvt.u64.u32 	%rd584, %r112;
	bra.uni 	$L__BB26_95;
$L__BB26_94:
	div.s64 	%rd583, %rd581, %rd218;
	mul.lo.s64 	%rd359, %rd583, %rd218;
	sub.s64 	%rd584, %rd581, %rd359;
$L__BB26_95:
	add.s64 	%rd361, %rd1, %rd355;
	ld.global.u64 	%rd362, [%rd361];
	mad.lo.s64 	%rd225, %rd362, %rd584, %rd217;
	add.s32 	%r43, %r213, -3;
	mul.wide.u32 	%rd363, %r43, 8;
	add.s64 	%rd364, %rd2, %rd363;
	ld.global.u64 	%rd226, [%rd364];
	or.b64  	%rd365, %rd583, %rd226;
	and.b64  	%rd366, %rd365, -4294967296;
	setp.ne.s64 	%p19, %rd366, 0;
	@%p19 bra 	$L__BB26_97;
	cvt.u32.u64 	%r113, %rd226;
	cvt.u32.u64 	%r114, %rd583;
	div.u32 	%r115, %r114, %r113;
	mul.lo.s32 	%r116, %r115, %r113;
	sub.s32 	%r117, %r114, %r116;
	cvt.u64.u32 	%rd589, %r115;
	cvt.u64.u32 	%rd586, %r117;
	bra.uni 	$L__BB26_98;
$L__BB26_97:
	div.s64 	%rd589, %rd583, %rd226;
	mul.lo.s64 	%rd367, %rd589, %rd226;
	sub.s64 	%rd586, %rd583, %rd367;
$L__BB26_98:
	add.s64 	%rd369, %rd1, %rd363;
	ld.global.u64 	%rd370, [%rd369];
	mad.lo.s64 	%rd371, %rd370, %rd586, %rd225;
	shl.b64 	%rd372, %rd371, 3;
	add.s64 	%rd598, %rd598, %rd372;
	add.s32 	%r213, %r213, -4;
$L__BB26_99:
	setp.eq.s32 	%p20, %r40, 0;
	@%p20 bra 	$L__BB26_113;
	setp.eq.s32 	%p21, %r40, 1;
	@%p21 bra 	$L__BB26_108;
	mul.wide.u32 	%rd374, %r213, 8;
	add.s64 	%rd375, %rd2, %rd374;
	ld.global.u64 	%rd237, [%rd375];
	or.b64  	%rd376, %rd589, %rd237;
	and.b64  	%rd377, %rd376, -4294967296;
	setp.ne.s64 	%p22, %rd377, 0;
	@%p22 bra 	$L__BB26_103;
	cvt.u32.u64 	%r118, %rd237;
	cvt.u32.u64 	%r119, %rd589;
	div.u32 	%r120, %r119, %r118;
	mul.lo.s32 	%r121, %r120, %r118;
	sub.s32 	%r122, %r119, %r121;
	cvt.u64.u32 	%rd590, %r120;
	cvt.u64.u32 	%rd591, %r122;
	bra.uni 	$L__BB26_104;
$L__BB26_103:
	div.s64 	%rd590, %rd589, %rd237;
	mul.lo.s64 	%rd378, %rd590, %rd237;
	sub.s64 	%rd591, %rd589, %rd378;
$L__BB26_104:
	add.s64 	%rd380, %rd1, %rd374;
	ld.global.u64 	%rd381, [%rd380];
	mul.lo.s64 	%rd244, %rd381, %rd591;
	add.s32 	%r46, %r213, -1;
	mul.wide.u32 	%rd382, %r46, 8;
	add.s64 	%rd383, %rd2, %rd382;
	ld.global.u64 	%rd245, [%rd383];
	or.b64  	%rd384, %rd590, %rd245;
	and.b64  	%rd385, %rd384, -4294967296;
	setp.ne.s64 	%p23, %rd385, 0;
	@%p23 bra 	$L__BB26_106;
	cvt.u32.u64 	%r123, %rd245;
	cvt.u32.u64 	%r124, %rd590;
	div.u32 	%r125, %r124, %r123;
	mul.lo.s32 	%r126, %r125, %r123;
	sub.s32 	%r127, %r124, %r126;
	cvt.u64.u32 	%rd589, %r125;
	cvt.u64.u32 	%rd593, %r127;
	bra.uni 	$L__BB26_107;
$L__BB26_106:
	div.s64 	%rd589, %rd590, %rd245;
	mul.lo.s64 	%rd386, %rd589, %rd245;
	sub.s64 	%rd593, %rd590, %rd386;
$L__BB26_107:
	add.s64 	%rd388, %rd1, %rd382;
	ld.global.u64 	%rd389, [%rd388];
	mad.lo.s64 	%rd390, %rd389, %rd593, %rd244;
	shl.b64 	%rd391, %rd390, 3;
	add.s64 	%rd598, %rd598, %rd391;
	add.s32 	%r213, %r213, -2;
$L__BB26_108:
	and.b32  	%r128, %r22, 1;
	setp.eq.b32 	%p24, %r128, 1;
	not.pred 	%p25, %p24;
	@%p25 bra 	$L__BB26_113;
	mul.wide.u32 	%rd392, %r213, 8;
	add.s64 	%rd393, %rd2, %rd392;
	ld.global.u64 	%rd256, [%rd393];
	or.b64  	%rd394, %rd589, %rd256;
	and.b64  	%rd395, %rd394, -4294967296;
	setp.ne.s64 	%p26, %rd395, 0;
	@%p26 bra 	$L__BB26_111;
	cvt.u32.u64 	%r129, %rd256;
	cvt.u32.u64 	%r130, %rd589;
	rem.u32 	%r131, %r130, %r129;
	cvt.u64.u32 	%rd597, %r131;
	bra.uni 	$L__BB26_112;
$L__BB26_111:
	rem.s64 	%rd597, %rd589, %rd256;
$L__BB26_112:
	add.s64 	%rd397, %rd1, %rd392;
	ld.global.u64 	%rd398, [%rd397];
	mul.lo.s64 	%rd399, %rd398, %rd597;
	shl.b64 	%rd400, %rd399, 3;
	add.s64 	%rd598, %rd598, %rd400;
$L__BB26_113:
	ld.global.u64 	%rd401, [%rd598];
	st.shared.u64 	[%r5], %rd401;
$L__BB26_114:
	bar.sync 	0;
	setp.lt.u32 	%p48, %r215, 66;
	@%p48 bra 	$L__BB26_118;
$L__BB26_115:
	shr.u32 	%r50, %r215, 1;
	setp.ge.u32 	%p49, %r1, %r50;
	@%p49 bra 	$L__BB26_117;
	ld.shared.u64 	%rd485, [%r5];
	shl.b32 	%r203, %r50, 3;
	add.s32 	%r204, %r5, %r203;
	ld.shared.u64 	%rd486, [%r204];
	min.s64 	%rd487, %rd485, %rd486;
	st.shared.u64 	[%r5], %rd487;
$L__BB26_117:
	bar.sync 	0;
	setp.gt.u32 	%p50, %r215, 131;
	mov.u32 	%r215, %r50;
	@%p50 bra 	$L__BB26_115;
$L__BB26_118:
	setp.gt.u32 	%p51, %r1, 31;
	@%p51 bra 	$L__BB26_121;
	ld.volatile.shared.u64 	%rd488, [%r5];
	ld.volatile.shared.u64 	%rd489, [%r5+256];
	min.s64 	%rd490, %rd488, %rd489;
	st.volatile.shared.u64 	[%r5], %rd490;
	ld.volatile.shared.u64 	%rd491, [%r5];
	ld.volatile.shared.u64 	%rd492, [%r5+128];
	min.s64 	%rd493, %rd491, %rd492;
	st.volatile.shared.u64 	[%r5], %rd493;
	ld.volatile.shared.u64 	%rd494, [%r5];
	ld.volatile.shared.u64 	%rd495, [%r5+64];
	min.s64 	%rd496, %rd494, %rd495;
	st.volatile.shared.u64 	[%r5], %rd496;
	ld.volatile.shared.u64 	%rd497, [%r5];
	ld.volatile.shared.u64 	%rd498, [%r5+32];
	min.s64 	%rd499, %rd497, %rd498;
	st.volatile.shared.u64 	[%r5], %rd499;
	ld.volatile.shared.u64 	%rd500, [%r5];
	ld.volatile.shared.u64 	%rd501, [%r5+16];
	min.s64 	%rd502, %rd500, %rd501;
	st.volatile.shared.u64 	[%r5], %rd502;
	ld.volatile.shared.u64 	%rd503, [%r5];
	ld.volatile.shared.u64 	%rd504, [%r5+8];
	min.s64 	%rd505, %rd503, %rd504;
	st.volatile.shared.u64 	[%r5], %rd505;
	setp.ne.s32 	%p52, %r1, 0;
	@%p52 bra 	$L__BB26_121;
	ld.param.u64 	%rd513, [contiguous_reduce2_i64_param_0];
	ld.shared.u64 	%rd506, [sdata_i64];
	cvt.u64.u32 	%rd507, %r2;
	mov.u32 	%r205, %ctaid.y;
	cvt.u64.u32 	%rd508, %r205;
	mad.lo.s64 	%rd509, %rd265, %rd508, %rd507;
	cvta.to.global.u64 	%rd510, %rd513;
	shl.b64 	%rd511, %rd509, 3;
	add.s64 	%rd512, %rd510, %rd511;
	st.global.u64 	[%rd512], %rd506;
$L__BB26_121:
	ret;

}
	// .globl	contiguous_reduce22_i64
.visible .entry contiguous_reduce22_i64(
	.param .u64 .ptr .align 1 contiguous_reduce22_i64_param_0,
	.param .u64 .ptr .align 1 contiguous_reduce22_i64_param_1,
	.param .u64 contiguous_reduce22_i64_param_2,
	.param .u64 contiguous_reduce22_i64_param_3
)
{
	.reg .pred 	%p<8>;
	.reg .b32 	%r<19>;
	.reg .b64 	%rd<54>;

	ld.param.u64 	%rd4, [contiguous_reduce22_i64_param_0];
	ld.param.u64 	%rd7, [contiguous_reduce22_i64_param_1];
	ld.param.u64 	%rd5, [contiguous_reduce22_i64_param_2];
	ld.param.u64 	%rd6, [contiguous_reduce22_i64_param_3];
	cvta.to.global.u64 	%rd1, %rd7;
	mov.u32 	%r1, %tid.x;
	mov.u32 	%r2, %ctaid.x;
	mov.u32 	%r18, %ntid.x;
	mul.lo.s32 	%r8, %r2, %r18;
	shl.b32 	%r9, %r8, 1;
	add.s32 	%r4, %r9, %r1;
	shl.b32 	%r10, %r1, 3;
	mov.u32 	%r11, sdata_i64;
	add.s32 	%r5, %r11, %r10;
	mov.b64 	%rd8, 9223372036854775807;
	st.shared.u64 	[%r5], %rd8;
	add.s32 	%r12, %r4, %r18;
	cvt.u64.u32 	%rd2, %r12;
	setp.le.u64 	%p1, %rd5, %rd2;
	@%p1 bra 	$L__BB27_2;
	cvt.u64.u32 	%rd14, %r4;
	mov.u32 	%r14, %ctaid.y;
	cvt.u64.u32 	%rd15, %r14;
	mul.lo.s64 	%rd16, %rd5, %rd15;
	add.s64 	%rd17, %rd16, %rd14;
	shl.b64 	%rd18, %rd17, 3;
	add.s64 	%rd19, %rd1, %rd18;
	ld.global.u64 	%rd20, [%rd19];
	add.s64 	%rd21, %rd16, %rd2;
	shl.b64 	%rd22, %rd21, 3;
	add.s64 	%rd23, %rd1, %rd22;
	ld.global.u64 	%rd24, [%rd23];
	min.s64 	%rd25, %rd20, %rd24;
	st.shared.u64 	[%r5], %rd25;
	bra.uni 	$L__BB27_4;
$L__BB27_2:
	cvt.u64.u32 	%rd3, %r4;
	setp.le.u64 	%p2, %rd5, %rd3;
	@%p2 bra 	$L__BB27_4;
	mov.u32 	%r13, %ctaid.y;
	cvt.u64.u32 	%rd9, %r13;
	mad.lo.s64 	%rd10, %rd5, %rd9, %rd3;
	shl.b64 	%rd11, %rd10, 3;
	add.s64 	%rd12, %rd1, %rd11;
	ld.global.u64 	%rd13, [%rd12];
	st.shared.u64 	[%r5], %rd13;
$L__BB27_4:
	bar.sync 	0;
	setp.lt.u32 	%p3, %r18, 66;
	@%p3 bra 	$L__BB27_8;
$L__BB27_5:
	shr.u32 	%r7, %r18, 1;
	setp.ge.u32 	%p4, %r1, %r7;
	@%p4 bra 	$L__BB27_7;
	ld.shared.u64 	%rd26, [%r5];
	shl.b32 	%r15, %r7, 3;
	add.s32 	%r16, %r5, %r15;
	ld.shared.u64 	%rd27, [%r16];
	min.s64 	%rd28, %rd26, %rd27;
	st.shared.u64 	[%r5], %rd28;
$L__BB27_7:
	bar.sync 	0;
	setp.gt.u32 	%p5, %r18, 131;
	mov.u32 	%r18, %r7;
	@%p5 bra 	$L__BB27_5;
$L__BB27_8:
	setp.gt.u32 	%p6, %r1, 31;
	@%p6 bra 	$L__BB27_11;
	ld.volatile.shared.u64 	%rd29, [%r5];
	ld.volatile.shared.u64 	%rd30, [%r5+256];
	min.s64 	%rd31, %rd29, %rd30;
	st.volatile.shared.u64 	[%r5], %rd31;
	ld.volatile.shared.u64 	%rd32, [%r5];
	ld.volatile.shared.u64 	%rd33, [%r5+128];
	min.s64 	%rd34, %rd32, %rd33;
	st.volatile.shared.u64 	[%r5], %rd34;
	ld.volatile.shared.u64 	%rd35, [%r5];
	ld.volatile.shared.u64 	%rd36, [%r5+64];
	min.s64 	%rd37, %rd35, %rd36;
	st.volatile.shared.u64 	[%r5], %rd37;
	ld.volatile.shared.u64 	%rd38, [%r5];
	ld.volatile.shared.u64 	%rd39, [%r5+32];
	min.s64 	%rd40, %rd38, %rd39;
	st.volatile.shared.u64 	[%r5], %rd40;
	ld.volatile.shared.u64 	%rd41, [%r5];
	ld.volatile.shared.u64 	%rd42, [%r5+16];
	min.s64 	%rd43, %rd41, %rd42;
	st.volatile.shared.u64 	[%r5], %rd43;
	ld.volatile.shared.u64 	%rd44, [%r5];
	ld.volatile.shared.u64 	%rd45, [%r5+8];
	min.s64 	%rd46, %rd44, %rd45;
	st.volatile.shared.u64 	[%r5], %rd46;
	setp.ne.s32 	%p7, %r1, 0;
	@%p7 bra 	$L__BB27_11;
	ld.shared.u64 	%rd47, [sdata_i64];
	cvt.u64.u32 	%rd48, %r2;
	mov.u32 	%r17, %ctaid.y;
	cvt.u64.u32 	%rd49, %r17;
	mad.lo.s64 	%rd50, %rd6, %rd49, %rd48;
	cvta.to.global.u64 	%rd51, %rd4;
	shl.b64 	%rd52, %rd50, 3;
	add.s64 	%rd53, %rd51, %rd52;
	st.global.u64 	[%rd53], %rd47;
$L__BB27_11:
	ret;

}
	// .globl	contiguous_reduce3_i64
.visible .entry contiguous_reduce3_i64(
	.param .u64 .ptr .align 1 contiguous_reduce3_i64_param_0,
	.param .u64 .ptr .align 1 contiguous_reduce3_i64_param_1,
	.param .u64 .ptr .align 1 contiguous_reduce3_i64_param_2,
	.param .u64 .ptr .align 1 contiguous_reduce3_i64_param_3,
	.param .u64 contiguous_reduce3_i64_param_4,
	.param .u64 contiguous_reduce3_i64_param_5,
	.param .u64 contiguous_reduce3_i64_param_6
)
{
	.reg .pred 	%p<38>;
	.reg .b32 	%r<204>;
	.reg .b64 	%rd<363>;

	ld.param.u64 	%rd159, [contiguous_reduce3_i64_param_0];
	ld.param.u64 	%rd160, [contiguous_reduce3_i64_param_1];
	ld.param.u64 	%rd163, [contiguous_reduce3_i64_param_2];
	ld.param.u64 	%rd164, [contiguous_reduce3_i64_param_3];
	ld.param.u64 	%rd161, [contiguous_reduce3_i64_param_4];
	ld.param.u64 	%rd162, [contiguous_reduce3_i64_param_5];
	ld.param.u64 	%rd165, [contiguous_reduce3_i64_param_6];
	cvta.to.global.u64 	%rd1, %rd164;
	cvta.to.global.u64 	%rd2, %rd163;
	mov.u32 	%r1, %tid.y;
	mov.u32 	%r2, %ntid.x;
	mov.u32 	%r3, %tid.x;
	mad.lo.s32 	%r64, %r1, %r2, %r3;
	mov.u32 	%r65, %ctaid.x;
	mad.lo.s32 	%r66, %r65, %r2, %r3;
	mov.u32 	%r4, %ctaid.y;
	mov.u32 	%r5, %ntid.y;
	mad.lo.s32 	%r67, %r4, %r5, %r1;
	shl.b32 	%r68, %r64, 3;
	mov.u32 	%r69, sdata_i64;
	add.s32 	%r7, %r69, %r68;
	mov.b64 	%rd167, 9223372036854775807;
	st.shared.u64 	[%r7], %rd167;
	cvt.u64.u32 	%rd3, %r66;
	setp.le.u64 	%p1, %rd162, %rd3;
	cvt.u64.u32 	%rd168, %r67;
	setp.le.u64 	%p2, %rd165, %rd168;
	or.pred  	%p3, %p1, %p2;
	@%p3 bra 	$L__BB28_76;
	cvt.u32.u64 	%r70, %rd3;
	cvt.u32.u64 	%r71, %rd162;
	mad.lo.s32 	%r194, %r67, %r71, %r70;
	cvt.u32.u64 	%r9, %rd161;
	add.s32 	%r193, %r9, -1;
	setp.lt.s32 	%p4, %r193, 0;
	mov.b64 	%rd353, 0;
	@%p4 bra 	$L__BB28_59;
	setp.lt.u32 	%p5, %r193, 7;
	mov.b64 	%rd353, 0;
	@%p5 bra 	$L__BB28_30;
	add.s32 	%r189, %r9, -4;
	and.b32  	%r72, %r9, -8;
	neg.s32 	%r188, %r72;
	mov.b64 	%rd353, 0;
$L__BB28_4:
	.pragma "nounroll";
	add.s32 	%r16, %r189, 3;
	cvt.u64.u32 	%rd5, %r194;
	mul.wide.u32 	%rd173, %r16, 8;
	add.s64 	%rd174, %rd2, %rd173;
	ld.global.u64 	%rd6, [%rd174];
	and.b64  	%rd175, %rd6, -4294967296;
	setp.ne.s64 	%p6, %rd175, 0;
	@%p6 bra 	$L__BB28_6;
	cvt.u32.u64 	%r73, %rd6;
	cvt.u32.u64 	%r74, %rd5;
	div.u32 	%r75, %r74, %r73;
	mul.lo.s32 	%r76, %r75, %r73;
	sub.s32 	%r77, %r74, %r76;
	cvt.u64.u32 	%rd318, %r75;
	cvt.u64.u32 	%rd319, %r77;
	bra.uni 	$L__BB28_7;
$L__BB28_6:
	div.s64 	%rd318, %rd5, %rd6;
	mul.lo.s64 	%rd176, %rd318, %rd6;
	sub.s64 	%rd319, %rd5, %rd176;
$L__BB28_7:
	mul.wide.u32 	%rd177, %r16, 8;
	add.s64 	%rd178, %rd1, %rd177;
	ld.global.u64 	%rd179, [%rd178];
	mad.lo.s64 	%rd13, %rd179, %rd319, %rd353;
	add.s32 	%r17, %r189, 2;
	and.b64  	%rd14, %rd318, 4294967295;
	mul.wide.u32 	%rd180, %r17, 8;
	add.s64 	%rd181, %rd2, %rd180;
	ld.global.u64 	%rd15, [%rd181];
	and.b64  	%rd182, %rd15, -4294967296;
	setp.ne.s64 	%p7, %rd182, 0;
	@%p7 bra 	$L__BB28_9;
	cvt.u32.u64 	%r78, %rd15;
	cvt.u32.u64 	%r79, %rd14;
	div.u32 	%r80, %r79, %r78;
	mul.lo.s32 	%r81, %r80, %r78;
	sub.s32 	%r82, %r79, %r81;
	cvt.u64.u32 	%rd320, %r80;
	cvt.u64.u32 	%rd321, %r82;
	bra.uni 	$L__BB28_10;
$L__BB28_9:
	div.s64 	%rd320, %rd14, %rd15;
	mul.lo.s64 	%rd183, %rd320, %rd15;
	sub.s64 	%rd321, %rd14, %rd183;
$L__BB28_10:
	mul.wide.u32 	%rd184, %r17, 8;
	add.s64 	%rd185, %rd1, %rd184;
	ld.global.u64 	%rd186, [%rd185];
	mad.lo.s64 	%rd22, %rd186, %rd321, %rd13;
	add.s32 	%r18, %r189, 1;
	and.b64  	%rd23, %rd320, 4294967295;
	mul.wide.u32 	%rd187, %r18, 8;
	add.s64 	%rd188, %rd2, %rd187;
	ld.global.u64 	%rd24, [%rd188];
	and.b64  	%rd189, %rd24, -4294967296;
	setp.ne.s64 	%p8, %rd189, 0;
	@%p8 bra 	$L__BB28_12;
	cvt.u32.u64 	%r83, %rd24;
	cvt.u32.u64 	%r84, %rd23;
	div.u32 	%r85, %r84, %r83;
	mul.lo.s32 	%r86, %r85, %r83;
	sub.s32 	%r87, %r84, %r86;
	cvt.u64.u32 	%rd322, %r85;
	cvt.u64.u32 	%rd323, %r87;
	bra.uni 	$L__BB28_13;
$L__BB28_12:
	div.s64 	%rd322, %rd23, %rd24;
	mul.lo.s64 	%rd190, %rd322, %rd24;
	sub.s64 	%rd323, %rd23, %rd190;
$L__BB28_13:
	mul.wide.u32 	%rd191, %r18, 8;
	add.s64 	%rd192, %rd1, %rd191;
	ld.global.u64 	%rd193, [%rd192];
	mad.lo.s64 	%rd31, %rd193, %rd323, %rd22;
	and.b64  	%rd32, %rd322, 4294967295;
	mul.wide.u32 	%rd194, %r189, 8;
	add.s64 	%rd195, %rd2, %rd194;
	ld.global.u64 	%rd33, [%rd195];
	and.b64  	%rd196, %rd33, -4294967296;
	setp.ne.s64 	%p9, %rd196, 0;
	@%p9 bra 	$L__BB28_15;
	cvt.u32.u64 	%r88, %rd33;
	cvt.u32.u64 	%r89, %rd32;
	div.u32 	%r90, %r89, %r88;
	mul.lo.s32 	%r91, %r90, %r88;
	sub.s32 	%r92, %r89, %r91;
	cvt.u64.u32 	%rd324, %r90;
	cvt.u64.u32 	%rd325, %r92;
	bra.uni 	$L__BB28_16;
$L__BB28_15:
	div.s64 	%rd324, %rd32, %rd33;
	mul.lo.s64 	%rd197, %rd324, %rd33;
	sub.s64 	%rd325, %rd32, %rd197;
$L__BB28_16:
	mul.wide.u32 	%rd198, %r189, 8;
	add.s64 	%rd199, %rd1, %rd198;
	ld.global.u64 	%rd200, [%rd199];
	mad.lo.s64 	%rd40, %rd200, %rd325, %rd31;
	add.s32 	%r19, %r189, -1;
	and.b64  	%rd41, %rd324, 4294967295;
	mul.wide.u32 	%rd201, %r19, 8;
	add.s64 	%rd202, %rd2, %rd201;
	ld.global.u64 	%rd42, [%rd202];
	and.b64  	%rd203, %rd42, -4294967296;
	setp.ne.s64 	%p10, %rd203, 0;
	@%p10 bra 	$L__BB28_18;
	cvt.u32.u64 	%r93, %rd42;
	cvt.u32.u64 	%r94, %rd41;
	div.u32 	%r95, %r94, %r93;
	mul.lo.s32 	%r96, %r95, %r93;
	sub.s32 	%r97, %r94, %r96;
	cvt.u64.u32 	%rd326, %r95;
	cvt.u64.u32 	%rd327, %r97;
	bra.uni 	$L__BB28_19;
$L__BB28_18:
	div.s64 	%rd326, %rd41, %rd42;
	mul.lo.s64 	%rd204, %rd326, %rd42;
	sub.s64 	%rd327, %rd41, %rd204;
$L__BB28_19:
	mul.wide.u32 	%rd205, %r19, 8;
	add.s64 	%rd206, %rd1, %rd205;
	ld.global.u64 	%rd207, [%rd206];
	mad.lo.s64 	%rd49, %rd207, %rd327, %rd40;
	add.s32 	%r20, %r189, -2;
	and.b64  	%rd50, %rd326, 4294967295;
	mul.wide.u32 	%rd208, %r20, 8;
	add.s64 	%rd209, %rd2, %rd208;
	ld.global.u64 	%rd51, [%rd209];
	and.b64  	%rd210, %rd51, -4294967296;
	setp.ne.s64 	%p11, %rd210, 0;
	@%p11 bra 	$L__BB28_21;
	cvt.u32.u64 	%r98, %rd51;
	cvt.u32.u64 	%r99, %rd50;
	div.u32 	%r100, %r99, %r98;
	mul.lo.s32 	%r101, %r100, %r98;
	sub.s32 	%r102, %r99, %r101;
	cvt.u64.u32 	%rd328, %r100;
	cvt.u64.u32 	%rd329, %r102;
	bra.uni 	$L__BB28_22;
$L__BB28_21:
	div.s64 	%rd328, %rd50, %rd51;
	mul.lo.s64 	%rd211, %rd328, %rd51;
	sub.s64 	%rd329, %rd50, %rd211;
$L__BB28_22:
	mul.wide.u32 	%rd212, %r20, 8;
	add.s64 	%rd213, %rd1, %rd212;
	ld.global.u64 	%rd214, [%rd213];
	mad.lo.s64 	%rd58, %rd214, %rd329, %rd49;
	add.s32 	%r21, %r189, -3;
	and.b64  	%rd59, %rd328, 4294967295;
	mul.wide.u32 	%rd215, %r21, 8;
	add.s64 	%rd216, %rd2, %rd215;
	ld.global.u64 	%rd60, [%rd216];
	and.b64  	%rd217, %rd60, -4294967296;
	setp.ne.s64 	%p12, %rd217, 0;
	@%p12 bra 	$L__BB28_24;
	cvt.u32.u64 	%r103, %rd60;
	cvt.u32.u64 	%r104, %rd59;
	div.u32 	%r105, %r104, %r103;
	mul.lo.s32 	%r106, %r105, %r103;
	sub.s32 	%r107, %r104, %r106;
	cvt.u64.u32 	%rd330, %r105;
	cvt.u64.u32 	%rd331, %r107;
	bra.uni 	$L__BB28_25;
$L__BB28_24:
	div.s64 	%rd330, %rd59, %rd60;
	mul.lo.s64 	%rd218, %rd330, %rd60;
	sub.s64 	%rd331, %rd59, %rd218;
$L__BB28_25:
	mul.wide.u32 	%rd219, %r21, 8;
	add.s64 	%rd220, %rd1, %rd219;
	ld.global.u64 	%rd221, [%rd220];
	mad.lo.s64 	%rd67, %rd221, %rd331, %rd58;
	and.b64  	%rd68, %rd330, 4294967295;
	add.s32 	%r108, %r189, -4;
	mul.wide.u32 	%rd222, %r108, 8;
	add.s64 	%rd223, %rd2, %rd222;
	ld.global.u64 	%rd69, [%rd223];
	and.b64  	%rd224, %rd69, -4294967296;
	setp.ne.s64 	%p13, %rd224, 0;
	@%p13 bra 	$L__BB28_27;
	cvt.u32.u64 	%r109, %rd69;
	cvt.u32.u64 	%r110, %rd68;
	div.u32 	%r111, %r110, %r109;
	mul.lo.s32 	%r112, %r111, %r109;
	sub.s32 	%r113, %r110, %r112;
	cvt.u64.u32 	%rd332, %r111;
	cvt.u64.u32 	%rd333, %r113;
	bra.uni 	$L__BB28_28;
$L__BB28_27:
	div.s64 	%rd332, %rd68, %rd69;
	mul.lo.s64 	%rd225, %rd332, %rd69;
	sub.s64 	%rd333, %rd68, %rd225;
$L__BB28_28:
	mul.wide.u32 	%rd226, %r108, 8;
	add.s64 	%rd227, %rd1, %rd226;
	ld.global.u64 	%rd228, [%rd227];
	mad.lo.s64 	%rd353, %rd228, %rd333, %rd67;
	cvt.u32.u64 	%r194, %rd332;
	add.s32 	%r189, %r189, -8;
	add.s32 	%r188, %r188, 8;
	setp.ne.s32 	%p14, %r188, 0;
	@%p14 bra 	$L__BB28_4;
	add.s32 	%r193, %r189, 3;
$L__BB28_30:
	and.b32  	%r28, %r9, 7;
	setp.eq.s32 	%p15, %r28, 0;
	@%p15 bra 	$L__BB28_59;
	and.b32  	%r29, %r9, 3;
	setp.lt.u32 	%p16, %r28, 4;
	@%p16 bra 	$L__BB28_45;
	cvt.u64.u32 	%rd79, %r194;
	mul.wide.u32 	%rd230, %r193, 8;
	add.s64 	%rd231, %rd2, %rd230;
	ld.global.u64 	%rd80, [%rd231];
	and.b64  	%rd232, %rd80, -4294967296;
	setp.ne.s64 	%p17, %rd232, 0;
	@%p17 bra 	$L__BB28_34;
	cvt.u32.u64 	%r115, %rd80;
	cvt.u32.u64 	%r116, %rd79;
	div.u32 	%r117, %r116, %r115;
	mul.lo.s32 	%r118, %r117, %r115;
	sub.s32 	%r119, %r116, %r118;
	cvt.u64.u32 	%rd336, %r117;
	cvt.u64.u32 	%rd337, %r119;
	bra.uni 	$L__BB28_35;
$L__BB28_34:
	div.s64 	%rd336, %rd79, %rd80;
	mul.lo.s64 	%rd233, %rd336, %rd80;
	sub.s64 	%rd337, %rd79, %rd233;
$L__BB28_35:
	mul.wide.u32 	%rd234, %r193, 8;
	add.s64 	%rd235, %rd1, %rd234;
	ld.global.u64 	%rd236, [%rd235];
	mad.lo.s64 	%rd87, %rd236, %rd337, %rd353;
	add.s32 	%r30, %r193, -1;
	and.b64  	%rd88, %rd336, 4294967295;
	mul.wide.u32 	%rd237, %r30, 8;
	add.s64 	%rd238, %rd2, %rd237;
	ld.global.u64 	%rd89, [%rd238];
	and.b64  	%rd239, %rd89, -4294967296;
	setp.ne.s64 	%p18, %rd239, 0;
	@%p18 bra 	$L__BB28_37;
	cvt.u32.u64 	%r120, %rd89;
	cvt.u32.u64 	%r121, %rd88;
	div.u32 	%r122, %r121, %r120;
	mul.lo.s32 	%r123, %r122, %r120;
	sub.s32 	%r124, %r121, %r123;
	cvt.u64.u32 	%rd338, %r122;
	cvt.u64.u32 	%rd339, %r124;
	bra.uni 	$L__BB28_38;
$L__BB28_37:
	div.s64 	%rd338, %rd88, %rd89;
	mul.lo.s64 	%rd240, %rd338, %rd89;
	sub.s64 	%rd339, %rd88, %rd240;
$L__BB28_38:
	mul.wide.u32 	%rd241, %r30, 8;
	add.s64 	%rd242, %rd1, %rd241;
	ld.global.u64 	%rd243, [%rd242];
	mad.lo.s64 	%rd96, %rd243, %rd339, %rd87;
	add.s32 	%r31, %r193, -2;
	and.b64  	%rd97, %rd338, 4294967295;
	mul.wide.u32 	%rd244, %r31, 8;
	add.s64 	%rd245, %rd2, %rd244;
	ld.global.u64 	%rd98, [%rd245];
	and.b64  	%rd246, %rd98, -4294967296;
	setp.ne.s64 	%p19, %rd246, 0;
	@%p19 bra 	$L__BB28_40;
	cvt.u32.u64 	%r125, %rd98;
	cvt.u32.u64 	%r126, %rd97;
	div.u32 	%r127, %r126, %r125;
	mul.lo.s32 	%r128, %r127, %r125;
	sub.s32 	%r129, %r126, %r128;
	cvt.u64.u32 	%rd340, %r127;
	cvt.u64.u32 	%rd341, %r129;
	bra.uni 	$L__BB28_41;
$L__BB28_40:
	div.s64 	%rd340, %rd97, %rd98;
	mul.lo.s64 	%rd247, %rd340, %rd98;
	sub.s64 	%rd341, %rd97, %rd247;
$L__BB28_41:
	mul.wide.u32 	%rd248, %r31, 8;
	add.s64 	%rd249, %rd1, %rd248;
	ld.global.u64 	%rd250, [%rd249];
	mad.lo.s64 	%rd105, %rd250, %rd341, %rd96;
	add.s32 	%r32, %r193, -3;
	and.b64  	%rd106, %rd340, 4294967295;
	mul.wide.u32 	%rd251, %r32, 8;
	add.s64 	%rd252, %rd2, %rd251;
	ld.global.u64 	%rd107, [%rd252];
	and.b64  	%rd253, %rd107, -4294967296;
	setp.ne.s64 	%p20, %rd253, 0;
	@%p20 bra 	$L__BB28_43;
	cvt.u32.u64 	%r130, %rd107;
	cvt.u32.u64 	%r131, %rd106;
	div.u32 	%r132, %r131, %r130;
	mul.lo.s32 	%r133, %r132, %r130;
	sub.s32 	%r134, %r131, %r133;
	cvt.u64.u32 	%rd342, %r132;
	cvt.u64.u32 	%rd343, %r134;
	bra.uni 	$L__BB28_44;
$L__BB28_43:
	div.s64 	%rd342, %rd106, %rd107;
	mul.lo.s64 	%rd254, %rd342, %rd107;
	sub.s64 	%rd343, %rd106, %rd254;
$L__BB28_44:
	mul.wide.u32 	%rd255, %r32, 8;
	add.s64 	%rd256, %rd1, %rd255;
	ld.global.u64 	%rd257, [%rd256];
	mad.lo.s64 	%rd353, %rd257, %rd343, %rd105;
	cvt.u32.u64 	%r194, %rd342;
	add.s32 	%r193, %r193, -4;
$L__BB28_45:
	setp.eq.s32 	%p21, %r29, 0;
	@%p21 bra 	$L__BB28_59;
	setp.eq.s32 	%p22, %r29, 1;
	@%p22 bra 	$L__BB28_54;
	cvt.u64.u32 	%rd117, %r194;
	mul.wide.u32 	%rd259, %r193, 8;
	add.s64 	%rd260, %rd2, %rd259;
	ld.global.u64 	%rd118, [%rd260];
	and.b64  	%rd261, %rd118, -4294967296;
	setp.ne.s64 	%p23, %rd261, 0;
	@%p23 bra 	$L__BB28_49;
	cvt.u32.u64 	%r135, %rd118;
	cvt.u32.u64 	%r136, %rd117;
	div.u32 	%r137, %r136, %r135;
	mul.lo.s32 	%r138, %r137, %r135;
	sub.s32 	%r139, %r136, %r138;
	cvt.u64.u32 	%rd346, %r137;
	cvt.u64.u32 	%rd347, %r139;
	bra.uni 	$L__BB28_50;
$L__BB28_49:
	div.s64 	%rd346, %rd117, %rd118;
	mul.lo.s64 	%rd262, %rd346, %rd118;
	sub.s64 	%rd347, %rd117, %rd262;
$L__BB28_50:
	add.s64 	%rd264, %rd1, %rd259;
	ld.global.u64 	%rd265, [%rd264];
	mad.lo.s64 	%rd125, %rd265, %rd347, %rd353;
	add.s32 	%r37, %r193, -1;
	and.b64  	%rd126, %rd346, 4294967295;
	mul.wide.u32 	%rd266, %r37, 8;
	add.s64 	%rd267, %rd2, %rd266;
	ld.global.u64 	%rd127, [%rd267];
	and.b64  	%rd268, %rd127, -4294967296;
	setp.ne.s64 	%p24, %rd268, 0;
	@%p24 bra 	$L__BB28_52;
	cvt.u32.u64 	%r140, %rd127;
	cvt.u32.u64 	%r141, %rd126;
	div.u32 	%r142, %r141, %r140;
	mul.lo.s32 	%r143, %r142, %r140;
	sub.s32 	%r144, %r141, %r143;
	cvt.u64.u32 	%rd348, %r142;
	cvt.u64.u32 	%rd349, %r144;
	bra.uni 	$L__BB28_53;
$L__BB28_52:
	div.s64 	%rd348, %rd126, %rd127;
	mul.lo.s64 	%rd269, %rd348, %rd127;
	sub.s64 	%rd349, %rd126, %rd269;
$L__BB28_53:
	add.s64 	%rd271, %rd1, %rd266;
	ld.global.u64 	%rd272, [%rd271];
	mad.lo.s64 	%rd353, %rd272, %rd349, %rd125;
	cvt.u32.u64 	%r194, %rd348;
	add.s32 	%r193, %r193, -2;
$L__BB28_54:
	and.b32  	%r145, %r9, 1;
	setp.eq.b32 	%p25, %r145, 1;
	not.pred 	%p26, %p25;
	@%p26 bra 	$L__BB28_59;
	cvt.u64.u32 	%rd137, %r194;
	mul.wide.u32 	%rd273, %r193, 8;
	add.s64 	%rd274, %rd2, %rd273;
	ld.global.u64 	%rd138, [%rd274];
	and.b64  	%rd275, %rd138, -4294967296;
	setp.ne.s64 	%p27, %rd275, 0;
	@%p27 bra 	$L__BB28_57;
	cvt.u32.u64 	%r146, %rd138;
	cvt.u32.u64 	%r147, %rd137;
	rem.u32 	%r148, %r147, %r146;
	cvt.u64.u32 	%rd352, %r148;
	bra.uni 	$L__BB28_58;
$L__BB28_57:
	rem.s64 	%rd352, %rd137, %rd138;
$L__BB28_58:
	add.s64 	%rd277, %rd1, %rd273;
	ld.global.u64 	%rd278, [%rd277];
	mad.lo.s64 	%rd353, %rd278, %rd352, %rd353;
$L__BB28_59:
	cvta.to.global.u64 	%rd279, %rd160;
	shl.b64 	%rd280, %rd353, 3;
	add.s64 	%rd281, %rd279, %rd280;
	ld.global.u64 	%rd282, [%rd281];
	st.shared.u64 	[%r7], %rd282;
	bar.sync 	0;
	setp.ne.s32 	%p28, %r1, 0;
	@%p28 bra 	$L__BB28_76;
	setp.gt.u32 	%p29, %r5, 1;
	@%p29 bra 	$L__BB28_62;
	shl.b32 	%r149, %r3, 3;
	mov.u32 	%r150, sdata_i64;
	add.s32 	%r151, %r150, %r149;
	ld.shared.u64 	%rd361, [%r151];
	bra.uni 	$L__BB28_75;
$L__BB28_62:
	shl.b32 	%r153, %r3, 3;
	mov.u32 	%r154, sdata_i64;
	add.s32 	%r42, %r154, %r153;
	ld.shared.u64 	%rd361, [%r42];
	add.s32 	%r43, %r5, -1;
	add.s32 	%r155, %r5, -2;
	and.b32  	%r44, %r43, 7;
	setp.lt.u32 	%p30, %r155, 7;
	mov.b32 	%r202, 1;
	@%p30 bra 	$L__BB28_66;
	and.b32  	%r158, %r43, -8;
	neg.s32 	%r199, %r158;
	shl.b32 	%r46, %r2, 3;
	add.s32 	%r160, %r153, %r46;
	add.s32 	%r197, %r154, %r160;
	shl.b32 	%r48, %r2, 6;
	mov.b32 	%r200, 1;
	mov.b32 	%r198, 0;
$L__BB28_64:
	.pragma "nounroll";
	mul.lo.s32 	%r162, %r200, %r2;
	shl.b32 	%r163, %r162, 3;
	add.s32 	%r164, %r42, %r163;
	ld.shared.u64 	%rd284, [%r197];
	min.s64 	%rd285, %rd361, %rd284;
	add.s32 	%r165, %r164, %r46;
	ld.shared.u64 	%rd286, [%r165];
	min.s64 	%rd287, %rd285, %rd286;
	add.s32 	%r166, %r165, %r46;
	ld.shared.u64 	%rd288, [%r166];
	min.s64 	%rd289, %rd287, %rd288;
	add.s32 	%r167, %r166, %r46;
	ld.shared.u64 	%rd290, [%r167];
	min.s64 	%rd291, %rd289, %rd290;
	add.s32 	%r168, %r167, %r46;
	ld.shared.u64 	%rd292, [%r168];
	min.s64 	%rd293, %rd291, %rd292;
	add.s32 	%r169, %r168, %r46;
	ld.shared.u64 	%rd294, [%r169];
	min.s64 	%rd295, %rd293, %rd294;
	add.s32 	%r170, %r169, %r46;
	ld.shared.u64 	%rd296, [%r170];
	min.s64 	%rd297, %rd295, %rd296;
	add.s32 	%r171, %r170, %r46;
	ld.shared.u64 	%rd298, [%r171];
	min.s64 	%rd361, %rd297, %rd298;
	add.s32 	%r200, %r200, 8;
	add.s32 	%r199, %r199, 8;
	add.s32 	%r198, %r198, 8;
	add.s32 	%r197, %r197, %r48;
	setp.ne.s32 	%p31, %r199, 0;
	@%p31 bra 	$L__BB28_64;
	add.s32 	%r202, %r198, 1;
$L__BB28_66:
	setp.eq.s32 	%p32, %r44, 0;
	@%p32 bra 	$L__BB28_74;
	and.b32  	%r59, %r43, 3;
	setp.lt.u32 	%p33, %r44, 4;
	@%p33 bra 	$L__BB28_69;
	mul.lo.s32 	%r172, %r202, %r2;
	shl.b32 	%r173, %r172, 3;
	add.s32 	%r174, %r42, %r173;
	ld.shared.u64 	%rd300, [%r174];
	min.s64 	%rd301, %rd361, %rd300;
	shl.b32 	%r175, %r2, 3;
	add.s32 	%r176, %r174, %r175;
	ld.shared.u64 	%rd302, [%r176];
	min.s64 	%rd303, %rd301, %rd302;
	add.s32 	%r177, %r176, %r175;
	ld.shared.u64 	%rd304, [%r177];
	min.s64 	%rd305, %rd303, %rd304;
	add.s32 	%r178, %r177, %r175;
	ld.shared.u64 	%rd306, [%r178];
	min.s64 	%rd361, %rd305, %rd306;
	add.s32 	%r202, %r202, 4;
$L__BB28_69:
	setp.eq.s32 	%p34, %r59, 0;
	@%p34 bra 	$L__BB28_74;
	setp.eq.s32 	%p35, %r59, 1;
	@%p35 bra 	$L__BB28_72;
	mul.lo.s32 	%r179, %r202, %r2;
	shl.b32 	%r180, %r179, 3;
	add.s32 	%r181, %r42, %r180;
	ld.shared.u64 	%rd308, [%r181];
	min.s64 	%rd309, %rd361, %rd308;
	shl.b32 	%r182, %r2, 3;
	add.s32 	%r183, %r181, %r182;
	ld.shared.u64 	%rd310, [%r183];
	min.s64 	%rd361, %rd309, %rd310;
	add.s32 	%r202, %r202, 2;
$L__BB28_72:
	and.b32  	%r184, %r43, 1;
	setp.eq.b32 	%p36, %r184, 1;
	not.pred 	%p37, %p36;
	@%p37 bra 	$L__BB28_74;
	mul.lo.s32 	%r185, %r202, %r2;
	shl.b32 	%r186, %r185, 3;
	add.s32 	%r187, %r42, %r186;
	ld.shared.u64 	%rd311, [%r187];
	min.s64 	%rd361, %rd361, %rd311;
$L__BB28_74:
	st.shared.u64 	[%r42], %rd361;
$L__BB28_75:
	cvt.u64.u32 	%rd312, %r4;
	mad.lo.s64 	%rd313, %rd162, %rd312, %rd3;
	cvta.to.global.u64 	%rd314, %rd159;
	shl.b64 	%rd315, %rd313, 3;
	add.s64 	%rd316, %rd314, %rd315;
	st.global.u64 	[%rd316], %rd361;
$L__BB28_76:
	ret;

}
	// .globl	contiguous_reduce33_i64
.visible .entry contiguous_reduce33_i64(
	.param .u64 .ptr .align 1 contiguous_reduce33_i64_param_0,
	.param .u64 .ptr .align 1 contiguous_reduce33_i64_param_1,
	.param .u64 contiguous_reduce33_i64_param_2,
	.param .u64 contiguous_reduce33_i64_param_3,
	.param .u64 contiguous_reduce33_i64_param_4
)
{
	.reg .pred 	%p<14>;
	.reg .b32 	%r<85>;
	.reg .b64 	%rd<71>;

	ld.param.u64 	%rd17, [contiguous_reduce33_i64_param_0];
	ld.param.u64 	%rd18, [contiguous_reduce33_i64_param_1];
	ld.param.u64 	%rd19, [contiguous_reduce33_i64_param_3];
	ld.param.u64 	%rd20, [contiguous_reduce33_i64_param_4];
	mov.u32 	%r1, %tid.y;
	mov.u32 	%r2, %ntid.x;
	mov.u32 	%r3, %tid.x;
	mad.lo.s32 	%r30, %r1, %r2, %r3;
	mov.u32 	%r31, %ctaid.x;
	mad.lo.s32 	%r32, %r31, %r2, %r3;
	mov.u32 	%r4, %ctaid.y;
	mov.u32 	%r5, %ntid.y;
	mad.lo.s32 	%r33, %r4, %r5, %r1;
	shl.b32 	%r34, %r30, 3;
	mov.u32 	%r35, sdata_i64;
	add.s32 	%r7, %r35, %r34;
	mov.b64 	%rd22, 9223372036854775807;
	st.shared.u64 	[%r7], %rd22;
	cvt.u64.u32 	%rd1, %r32;
	setp.le.u64 	%p1, %rd19, %rd1;
	cvt.u64.u32 	%rd23, %r33;
	setp.le.u64 	%p2, %rd20, %rd23;
	or.pred  	%p3, %p1, %p2;
	@%p3 bra 	$L__BB29_18;
	cvt.u32.u64 	%r36, %rd1;
	cvta.to.global.u64 	%rd24, %rd18;
	cvt.u32.u64 	%r37, %rd19;
	mad.lo.s32 	%r38, %r33, %r37, %r36;
	mul.wide.u32 	%rd25, %r38, 8;
	add.s64 	%rd26, %rd24, %rd25;
	ld.global.u64 	%rd27, [%rd26];
	st.shared.u64 	[%r7], %rd27;
	bar.sync 	0;
	setp.ne.s32 	%p4, %r1, 0;
	@%p4 bra 	$L__BB29_18;
	setp.gt.u32 	%p5, %r5, 1;
	@%p5 bra 	$L__BB29_4;
	shl.b32 	%r39, %r3, 3;
	add.s32 	%r41, %r35, %r39;
	ld.shared.u64 	%rd69, [%r41];
	bra.uni 	$L__BB29_17;
$L__BB29_4:
	shl.b32 	%r43, %r3, 3;
	add.s32 	%r8, %r35, %r43;
	ld.shared.u64 	%rd69, [%r8];
	add.s32 	%r9, %r5, -1;
	add.s32 	%r45, %r5, -2;
	and.b32  	%r10, %r9, 7;
	setp.lt.u32 	%p6, %r45, 7;
	mov.b32 	%r83, 1;
	@%p6 bra 	$L__BB29_8;
	and.b32  	%r48, %r9, -8;
	neg.s32 	%r80, %r48;
	shl.b32 	%r12, %r2, 3;
	add.s32 	%r50, %r43, %r12;
	add.s32 	%r78, %r35, %r50;
	shl.b32 	%r14, %r2, 6;
	mov.b32 	%r81, 1;
	mov.b32 	%r79, 0;
$L__BB29_6:
	.pragma "nounroll";
	mul.lo.s32 	%r52, %r81, %r2;
	shl.b32 	%r53, %r52, 3;
	add.s32 	%r54, %r8, %r53;
	ld.shared.u64 	%rd29, [%r78];
	min.s64 	%rd30, %rd69, %rd29;
	add.s32 	%r55, %r54, %r12;
	ld.shared.u64 	%rd31, [%r55];
	min.s64 	%rd32, %rd30, %rd31;
	add.s32 	%r56, %r55, %r12;
	ld.shared.u64 	%rd33, [%r56];
	min.s64 	%rd34, %rd32, %rd33;
	add.s32 	%r57, %r56, %r12;
	ld.shared.u64 	%rd35, [%r57];
	min.s64 	%rd36, %rd34, %rd35;
	add.s32 	%r58, %r57, %r12;
	ld.shared.u64 	%rd37, [%r58];
	min.s64 	%rd38, %rd36, %rd37;
	add.s32 	%r59, %r58, %r12;
	ld.shared.u64 	%rd39, [%r59];
	min.s64 	%rd40, %rd38, %rd39;
	add.s32 	%r60, %r59, %r12;
	ld.shared.u64 	%rd41, [%r60];
	min.s64 	%rd42, %rd40, %rd41;
	add.s32 	%r61, %r60, %r12;
	ld.shared.u64 	%rd43, [%r61];
	min.s64 	%rd69, %rd42, %rd43;
	add.s32 	%r81, %r81, 8;
	add.s32 	%r80, %r80, 8;
	add.s32 	%r79, %r79, 8;
	add.s32 	%r78, %r78, %r14;
	setp.ne.s32 	%p7, %r80, 0;
	@%p7 bra 	$L__BB29_6;
	add.s32 	%r83, %r79, 1;
$L__BB29_8:
	setp.eq.s32 	%p8, %r10, 0;
	@%p8 bra 	$L__BB29_16;
	and.b32  	%r25, %r9, 3;
	setp.lt.u32 	%p9, %r10, 4;
	@%p9 bra 	$L__BB29_11;
	mul.lo.s32 	%r62, %r83, %r2;
	shl.b32 	%r63, %r62, 3;
	add.s32 	%r64, %r8, %r63;
	ld.shared.u64 	%rd45, [%r64];
	min.s64 	%rd46, %rd69, %rd45;
	shl.b32 	%r65, %r2, 3;
	add.s32 	%r66, %r64, %r65;
	ld.shared.u64 	%rd47, [%r66];
	min.s64 	%rd48, %rd46, %rd47;
	add.s32 	%r67, %r66, %r65;
	ld.shared.u64 	%rd49, [%r67];
	min.s64 	%rd50, %rd48, %rd49;
	add.s32 	%r68, %r67, %r65;
	ld.shared.u64 	%rd51, [%r68];
	min.s64 	%rd69, %rd50, %rd51;
	add.s32 	%r83, %r83, 4;
$L__BB29_11:
	setp.eq.s32 	%p10, %r25, 0;
	@%p10 bra 	$L__BB29_16;
	setp.eq.s32 	%p11, %r25, 1;
	@%p11 bra 	$L__BB29_14;
	mul.lo.s32 	%r69, %r83, %r2;
	shl.b32 	%r70, %r69, 3;
	add.s32 	%r71, %r8, %r70;
	ld.shared.u64 	%rd53, [%r71];
	min.s64 	%rd54, %rd69, %rd53;
	shl.b32 	%r72, %r2, 3;
	add.s32 	%r73, %r71, %r72;
	ld.shared.u64 	%rd55, [%r73];
	min.s64 	%rd69, %rd54, %rd55;
	add.s32 	%r83, %r83, 2;
$L__BB29_14:
	and.b32  	%r74, %r9, 1;
	setp.eq.b32 	%p12, %r74, 1;
	not.pred 	%p13, %p12;
	@%p13 bra 	$L__BB29_16;
	mul.lo.s32 	%r75, %r83, %r2;
	shl.b32 	%r76, %r75, 3;
	add.s32 	%r77, %r8, %r76;
	ld.shared.u64 	%rd56, [%r77];
	min.s64 	%rd69, %rd69, %rd56;
$L__BB29_16:
	st.shared.u64 	[%r8], %rd69;
$L__BB29_17:
	cvt.u64.u32 	%rd57, %r4;
	mad.lo.s64 	%rd58, %rd19, %rd57, %rd1;
	cvta.to.global.u64 	%rd59, %rd17;
	shl.b64 	%rd60, %rd58, 3;
	add.s64 	%rd61, %rd59, %rd60;
	st.global.u64 	[%rd61], %rd69;
$L__BB29_18:
	ret;

}
	// .globl	contiguous_reduce_u8
.visible .entry contiguous_reduce_u8(
	.param .u64 .ptr .align 1 contiguous_reduce_u8_param_0,
	.param .u64 .ptr .align 1 contiguous_reduce_u8_param_1,
	.param .u64 contiguous_reduce_u8_param_2
)
{
	.reg .pred 	%p<8>;
	.reg .b16 	%rs<28>;
	.reg .b32 	%r<14>;
	.reg .b64 	%rd<14>;

	ld.param.u64 	%rd4, [contiguous_reduce_u8_param_0];
	ld.param.u64 	%rd6, [contiguous_reduce_u8_param_1];
	ld.param.u64 	%rd5, [contiguous_reduce_u8_param_2];
	cvta.to.global.u64 	%rd1, %rd6;
	mov.u32 	%r1, %tid.x;
	mov.u32 	%r2, %ctaid.x;
	mov.u32 	%r13, %ntid.x;
	mul.lo.s32 	%r8, %r2, %r13;
	shl.b32 	%r9, %r8, 1;
	add.s32 	%r4, %r9, %r1;
	mov.u32 	%r10, sdata_u8;
	add.s32 	%r5, %r10, %r1;
	mov.b16 	%rs1, 255;
	st.shared.u8 	[%r5], %rs1;
	add.s32 	%r11, %r4, %r13;
	cvt.u64.u32 	%rd2, %r11;
	setp.le.u64 	%p1, %rd5, %rd2;
	@%p1 bra 	$L__BB30_2;
	cvt.u64.u32 	%rd8, %r4;
	add.s64 	%rd9, %rd1, %rd8;
	ld.global.u8 	%rs3, [%rd9];
	add.s64 	%rd10, %rd1, %rd2;
	ld.global.u8 	%rs4, [%rd10];
	min.u16 	%rs5, %rs3, %rs4;
	st.shared.u8 	[%r5], %rs5;
	bra.uni 	$L__BB30_4;
$L__BB30_2:
	cvt.u64.u32 	%rd3, %r4;
	setp.le.u64 	%p2, %rd5, %rd3;
	@%p2 bra 	$L__BB30_4;
	add.s64 	%rd7, %rd1, %rd3;
	ld.global.u8 	%rs2, [%rd7];
	st.shared.u8 	[%r5], %rs2;
$L__BB30_4:
	bar.sync 	0;
	setp.lt.u32 	%p3, %r13, 66;
	@%p3 bra 	$L__BB30_8;
$L__BB30_5:
	shr.u32 	%r7, %r13, 1;
	setp.ge.u32 	%p4, %r1, %r7;
	@%p4 bra 	$L__BB30_7;
	ld.shared.u8 	%rs6, [%r5];
	add.s32 	%r12, %r5, %r7;
	ld.shared.u8 	%rs7, [%r12];
	min.u16 	%rs8, %rs6, %rs7;
	st.shared.u8 	[%r5], %rs8;
$L__BB30_7:
	bar.sync 	0;
	setp.gt.u32 	%p5, %r13, 131;
	mov.u32 	%r13, %r7;
	@%p5 bra 	$L__BB30_5;
$L__BB30_8:
	setp.gt.u32 	%p6, %r1, 31;
	@%p6 bra 	$L__BB30_11;
	ld.volatile.shared.u8 	%rs9, [%r5];
	ld.volatile.shared.u8 	%rs10, [%r5+32];
	min.u16 	%rs11, %rs9, %rs10;
	st.volatile.shared.u8 	[%r5], %rs11;
	ld.volatile.shared.u8 	%rs12, [%r5];
	ld.volatile.shared.u8 	%rs13, [%r5+16];
	min.u16 	%rs14, %rs12, %rs13;
	st.volatile.shared.u8 	[%r5], %rs14;
	ld.volatile.shared.u8 	%rs15, [%r5];
	ld.volatile.shared.u8 	%rs16, [%r5+8];
	min.u16 	%rs17, %rs15, %rs16;
	st.volatile.shared.u8 	[%r5], %rs17;
	ld.volatile.shared.u8 	%rs18, [%r5];
	ld.volatile.shared.u8 	%rs19, [%r5+4];
	min.u16 	%rs20, %rs18, %rs19;
	st.volatile.shared.u8 	[%r5], %rs20;
	ld.volatile.shared.u8 	%rs21, [%r5];
	ld.volatile.shared.u8 	%rs22, [%r5+2];
	min.u16 	%rs23, %rs21, %rs22;
	st.volatile.shared.u8 	[%r5], %rs23;
	ld.volatile.shared.u8 	%rs24, [%r5];
	ld.volatile.shared.u8 	%rs25, [%r5+1];
	min.u16 	%rs26, %rs24, %rs25;
	st.volatile.shared.u8 	[%r5], %rs26;
	setp.ne.s32 	%p7, %r1, 0;
	@%p7 bra 	$L__BB30_11;
	ld.shared.u8 	%rs27, [sdata_u8];
	cvt.u64.u32 	%rd11, %r2;
	cvta.to.global.u64 	%rd12, %rd4;
	add.s64 	%rd13, %rd12, %rd11;
	st.global.u8 	[%rd13], %rs27;
$L__BB30_11:
	ret;

}
	// .globl	uncontiguous_reduce_u8
.visible .entry uncontiguous_reduce_u8(
	.param .u64 .ptr .align 1 uncontiguous_reduce_u8_param_0,
	.param .u64 .ptr .align 1 uncontiguous_reduce_u8_param_1,
	.param .u64 .ptr .align 1 uncontiguous_reduce_u8_param_2,
	.param .u64 .ptr .align 1 uncontiguous_reduce_u8_param_3,
	.param .u64 uncontiguous_reduce_u8_param_4,
	.param .u64 uncontiguous_reduce_u8_param_5
)
{
	.reg .pred 	%p<53>;
	.reg .b16 	%rs<28>;
	.reg .b32 	%r<210>;
	.reg .b64 	%rd<555>;

	ld.param.u64 	%rd260, [uncontiguous_reduce_u8_param_0];
	ld.param.u64 	%rd263, [uncontiguous_reduce_u8_param_1];
	ld.param.u64 	%rd264, [uncontiguous_reduce_u8_param_2];
	ld.param.u64 	%rd265, [uncontiguous_reduce_u8_param_3];
	ld.param.u64 	%rd261, [uncontiguous_reduce_u8_param_4];
	ld.param.u64 	%rd262, [uncontiguous_reduce_u8_param_5];
	cvta.to.global.u64 	%rd1, %rd265;
	cvta.to.global.u64 	%rd2, %rd264;
	cvta.to.global.u64 	%rd3, %rd263;
	mov.u32 	%r1, %tid.x;
	mov.u32 	%r2, %ctaid.x;
	mov.u32 	%r209, %ntid.x;
	mul.lo.s32 	%r52, %r2, %r209;
	shl.b32 	%r53, %r52, 1;
	add.s32 	%r4, %r53, %r1;
	mov.u32 	%r54, sdata_u8;
	add.s32 	%r5, %r54, %r1;
	mov.b16 	%rs1, 255;
	st.shared.u8 	[%r5], %rs1;
	add.s32 	%r55, %r4, %r209;
	cvt.u64.u32 	%rd508, %r55;
	setp.le.u64 	%p1, %rd262, %rd508;
	@%p1 bra 	$L__BB31_54;
	cvt.u32.u64 	%r6, %rd261;
	add.s32 	%r203, %r6, -1;
	setp.lt.s32 	%p27, %r203, 0;
	mov.b64 	%rd512, 0;
	mov.u64 	%rd513, %rd512;
	@%p27 bra 	$L__BB31_53;
	cvt.u64.u32 	%rd509, %r4;
	setp.lt.u32 	%p28, %r203, 3;
	mov.b64 	%rd513, 0;
	mov.u64 	%rd512, %rd513;
	@%p28 bra 	$L__BB31_30;
	add.s32 	%r201, %r6, -2;
	and.b32  	%r131, %r6, -4;
	neg.s32 	%r200, %r131;
	mov.b64 	%rd513, 0;
$L__BB31_4:
	.pragma "nounroll";
	add.s32 	%r12, %r201, 1;
	mul.wide.u32 	%rd396, %r12, 8;
	add.s64 	%rd397, %rd2, %rd396;
	ld.global.u64 	%rd10, [%rd397];
	or.b64  	%rd398, %rd509, %rd10;
	and.b64  	%rd399, %rd398, -4294967296;
	setp.ne.s64 	%p29, %rd399, 0;
	@%p29 bra 	$L__BB31_6;
	cvt.u32.u64 	%r132, %rd10;
	cvt.u32.u64 	%r133, %rd509;
	div.u32 	%r134, %r133, %r132;
	mul.lo.s32 	%r135, %r134, %r132;
	sub.s32 	%r136, %r133, %r135;
	cvt.u64.u32 	%rd474, %r134;
	cvt.u64.u32 	%rd475, %r136;
	bra.uni 	$L__BB31_7;
$L__BB31_6:
	div.s64 	%rd474, %rd509, %rd10;
	mul.lo.s64 	%rd400, %rd474, %rd10;
	sub.s64 	%rd475, %rd509, %rd400;
$L__BB31_7:
	mul.wide.u32 	%rd401, %r12, 8;
	add.s64 	%rd402, %rd1, %rd401;
	ld.global.u64 	%rd17, [%rd402];
	mad.lo.s64 	%rd18, %rd17, %rd475, %rd512;
	or.b64  	%rd403, %rd508, %rd10;
	and.b64  	%rd404, %rd403, -4294967296;
	setp.ne.s64 	%p30, %rd404, 0;
	@%p30 bra 	$L__BB31_9;
	cvt.u32.u64 	%r137, %rd10;
	cvt.u32.u64 	%r138, %rd508;
	div.u32 	%r139, %r138, %r137;
	mul.lo.s32 	%r140, %r139, %r137;
	sub.s32 	%r141, %r138, %r140;
	cvt.u64.u32 	%rd476, %r139;
	cvt.u64.u32 	%rd477, %r141;
	bra.uni 	$L__BB31_10;
$L__BB31_9:
	div.s64 	%rd476, %rd508, %rd10;
	mul.lo.s64 	%rd405, %rd476, %rd10;
	sub.s64 	%rd477, %rd508, %rd405;
$L__BB31_10:
	mad.lo.s64 	%rd25, %rd477, %rd17, %rd513;
	add.s32 	%r13, %r201, -2;
	mul.wide.u32 	%rd406, %r201, 8;
	add.s64 	%rd407, %rd2, %rd406;
	ld.global.u64 	%rd26, [%rd407];
	or.b64  	%rd408, %rd474, %rd26;
	and.b64  	%rd409, %rd408, -4294967296;
	setp.ne.s64 	%p31, %rd409, 0;
	@%p31 bra 	$L__BB31_12;
	cvt.u32.u64 	%r142, %rd26;
	cvt.u32.u64 	%r143, %rd474;
	div.u32 	%r144, %r143, %r142;
	mul.lo.s32 	%r145, %r144, %r142;
	sub.s32 	%r146, %r143, %r145;
	cvt.u64.u32 	%rd478, %r144;
	cvt.u64.u32 	%rd479, %r146;
	bra.uni 	$L__BB31_13;
$L__BB31_12:
	div.s64 	%rd478, %rd474, %rd26;
	mul.lo.s64 	%rd410, %rd478, %rd26;
	sub.s64 	%rd479, %rd474, %rd410;
$L__BB31_13:
	mul.wide.u32 	%rd411, %r201, 8;
	add.s64 	%rd412, %rd1, %rd411;
	ld.global.u64 	%rd33, [%rd412];
	mad.lo.s64 	%rd34, %rd33, %rd479, %rd18;
	or.b64  	%rd413, %rd476, %rd26;
	and.b64  	%rd414, %rd413, -4294967296;
	setp.ne.s64 	%p32, %rd414, 0;
	@%p32 bra 	$L__BB31_15;
	cvt.u32.u64 	%r147, %rd26;
	cvt.u32.u64 	%r148, %rd476;
	div.u32 	%r149, %r148, %r147;
	mul.lo.s32 	%r150, %r149, %r147;
	sub.s32 	%r151, %r148, %r150;
	cvt.u64.u32 	%rd480, %r149;
	cvt.u64.u32 	%rd481, %r151;
	bra.uni 	$L__BB31_16;
$L__BB31_15:
	div.s64 	%rd480, %rd476, %rd26;
	mul.lo.s64 	%rd415, %rd480, %rd26;
	sub.s64 	%rd481, %rd476, %rd415;
$L__BB31_16:
	mad.lo.s64 	%rd41, %rd481, %rd33, %rd25;
	add.s32 	%r14, %r201, -1;
	mul.wide.u32 	%rd416, %r14, 8;
	add.s64 	%rd417, %rd2, %rd416;
	ld.global.u64 	%rd42, [%rd417];
	or.b64  	%rd418, %rd478, %rd42;
	and.b64  	%rd419, %rd418, -4294967296;
	setp.ne.s64 	%p33, %rd419, 0;
	@%p33 bra 	$L__BB31_18;
	cvt.u32.u64 	%r152, %rd42;
	cvt.u32.u64 	%r153, %rd478;
	div.u32 	%r154, %r153, %r152;
	mul.lo.s32 	%r155, %r154, %r152;
	sub.s32 	%r156, %r153, %r155;
	cvt.u64.u32 	%rd482, %r154;
	cvt.u64.u32 	%rd483, %r156;
	bra.uni 	$L__BB31_19;
$L__BB31_18:
	div.s64 	%rd482, %rd478, %rd42;
	mul.lo.s64 	%rd420, %rd482, %rd42;
	sub.s64 	%rd483, %rd478, %rd420;
$L__BB31_19:
	mul.wide.u32 	%rd421, %r14, 8;
	add.s64 	%rd422, %rd1, %rd421;
	ld.global.u64 	%rd49, [%rd422];
	mad.lo.s64 	%rd50, %rd49, %rd483, %rd34;
	or.b64  	%rd423, %rd480, %rd42;
	and.b64  	%rd424, %rd423, -4294967296;
	setp.ne.s64 	%p34, %rd424, 0;
	@%p34 bra 	$L__BB31_21;
	cvt.u32.u64 	%r157, %rd42;
	cvt.u32.u64 	%r158, %rd480;
	div.u32 	%r159, %r158, %r157;
	mul.lo.s32 	%r160, %r159, %r157;
	sub.s32 	%r161, %r158, %r160;
	cvt.u64.u32 	%rd484, %r159;
	cvt.u64.u32 	%rd485, %r161;
	bra.uni 	$L__BB31_22;
$L__BB31_21:
	div.s64 	%rd484, %rd480, %rd42;
	mul.lo.s64 	%rd425, %rd484, %rd42;
	sub.s64 	%rd485, %rd480, %rd425;
$L__BB31_22:
	mad.lo.s64 	%rd57, %rd485, %rd49, %rd41;
	mul.wide.u32 	%rd426, %r13, 8;
	add.s64 	%rd427, %rd2, %rd426;
	ld.global.u64 	%rd58, [%rd427];
	or.b64  	%rd428, %rd482, %rd58;
	and.b64  	%rd429, %rd428, -4294967296;
	setp.ne.s64 	%p35, %rd429, 0;
	@%p35 bra 	$L__BB31_24;
	cvt.u32.u64 	%r162, %rd58;
	cvt.u32.u64 	%r163, %rd482;
	div.u32 	%r164, %r163, %r162;
	mul.lo.s32 	%r165, %r164, %r162;
	sub.s32 	%r166, %r163, %r165;
	cvt.u64.u32 	%rd509, %r164;
	cvt.u64.u32 	%rd487, %r166;
	bra.uni 	$L__BB31_25;
$L__BB31_24:
	div.s64 	%rd509, %rd482, %rd58;
	mul.lo.s64 	%rd430, %rd509, %rd58;
	sub.s64 	%rd487, %rd482, %rd430;
$L__BB31_25:
	mul.wide.u32 	%rd431, %r13, 8;
	add.s64 	%rd432, %rd1, %rd431;
	ld.global.u64 	%rd65, [%rd432];
	mad.lo.s64 	%rd512, %rd65, %rd487, %rd50;
	or.b64  	%rd433, %rd484, %rd58;
	and.b64  	%rd434, %rd433, -4294967296;
	setp.ne.s64 	%p36, %rd434, 0;
	@%p36 bra 	$L__BB31_27;
	cvt.u32.u64 	%r167, %rd58;
	cvt.u32.u64 	%r168, %rd484;
	div.u32 	%r169, %r168, %r167;
	mul.lo.s32 	%r170, %r169, %r167;
	sub.s32 	%r171, %r168, %r170;
	cvt.u64.u32 	%rd508, %r169;
	cvt.u64.u32 	%rd489, %r171;
	bra.uni 	$L__BB31_28;
$L__BB31_27:
	div.s64 	%rd508, %rd484, %rd58;
	mul.lo.s64 	%rd435, %rd508, %rd58;
	sub.s64 	%rd489, %rd484, %rd435;
$L__BB31_28:
	mad.lo.s64 	%rd513, %rd489, %rd65, %rd57;
	add.s32 	%r201, %r201, -4;
	add.s32 	%r200, %r200, 4;
	setp.ne.s32 	%p37, %r200, 0;
	@%p37 bra 	$L__BB31_4;
	add.s32 	%r203, %r201, 1;
$L__BB31_30:
	and.b32  	%r19, %r6, 3;
	setp.eq.s32 	%p38, %r19, 0;
	@%p38 bra 	$L__BB31_53;
	setp.eq.s32 	%p39, %r19, 1;
	@%p39 bra 	$L__BB31_45;
	mul.wide.u32 	%rd437, %r203, 8;
	add.s64 	%rd438, %rd2, %rd437;
	ld.global.u64 	%rd80, [%rd438];
	or.b64  	%rd439, %rd509, %rd80;
	and.b64  	%rd440, %rd439, -4294967296;
	setp.ne.s64 	%p40, %rd440, 0;
	@%p40 bra 	$L__BB31_34;
	cvt.u32.u64 	%r172, %rd80;
	cvt.u32.u64 	%r173, %rd509;
	div.u32 	%r174, %r173, %r172;
	mul.lo.s32 	%r175, %r174, %r172;
	sub.s32 	%r176, %r173, %r175;
	cvt.u64.u32 	%rd496, %r174;
	cvt.u64.u32 	%rd497, %r176;
	bra.uni 	$L__BB31_35;
$L__BB31_34:
	div.s64 	%rd496, %rd509, %rd80;
	mul.lo.s64 	%rd441, %rd496, %rd80;
	sub.s64 	%rd497, %rd509, %rd441;
$L__BB31_35:
	add.s64 	%rd443, %rd1, %rd437;
	ld.global.u64 	%rd87, [%rd443];
	mad.lo.s64 	%rd88, %rd87, %rd497, %rd512;
	or.b64  	%rd444, %rd508, %rd80;
	and.b64  	%rd445, %rd444, -4294967296;
	setp.ne.s64 	%p41, %rd445, 0;
	@%p41 bra 	$L__BB31_37;
	cvt.u32.u64 	%r177, %rd80;
	cvt.u32.u64 	%r178, %rd508;
	div.u32 	%r179, %r178, %r177;
	mul.lo.s32 	%r180, %r179, %r177;
	sub.s32 	%r181, %r178, %r180;
	cvt.u64.u32 	%rd498, %r179;
	cvt.u64.u32 	%rd499, %r181;
	bra.uni 	$L__BB31_38;
$L__BB31_37:
	div.s64 	%rd498, %rd508, %rd80;
	mul.lo.s64 	%rd446, %rd498, %rd80;
	sub.s64 	%rd499, %rd508, %rd446;
$L__BB31_38:
	mad.lo.s64 	%rd95, %rd499, %rd87, %rd513;
	add.s32 	%r20, %r203, -1;
	mul.wide.u32 	%rd447, %r20, 8;
	add.s64 	%rd448, %rd2, %rd447;
	ld.global.u64 	%rd96, [%rd448];
	or.b64  	%rd449, %rd496, %rd96;
	and.b64  	%rd450, %rd449, -4294967296;
	setp.ne.s64 	%p42, %rd450, 0;
	@%p42 bra 	$L__BB31_40;
	cvt.u32.u64 	%r182, %rd96;
	cvt.u32.u64 	%r183, %rd496;
	div.u32 	%r184, %r183, %r182;
	mul.lo.s32 	%r185, %r184, %r182;
	sub.s32 	%r186, %r183, %r185;
	cvt.u64.u32 	%rd509, %r184;
	cvt.u64.u32 	%rd501, %r186;
	bra.uni 	$L__BB31_41;
$L__BB31_40:
	div.s64 	%rd509, %rd496, %rd96;
	mul.lo.s64 	%rd451, %rd509, %rd96;
	sub.s64 	%rd501, %rd496, %rd451;
$L__BB31_41:
	add.s64 	%rd453, %rd1, %rd447;
	ld.global.u64 	%rd103, [%rd453];
	mad.lo.s64 	%rd512, %rd103, %rd501, %rd88;
	or.b64  	%rd454, %rd498, %rd96;
	and.b64  	%rd455, %rd454, -4294967296;
	setp.ne.s64 	%p43, %rd455, 0;
	@%p43 bra 	$L__BB31_43;
	cvt.u32.u64 	%r187, %rd96;
	cvt.u32.u64 	%r188, %rd498;
	div.u32 	%r189, %r188, %r187;
	mul.lo.s32 	%r190, %r189, %r187;
	sub.s32 	%r191, %r188, %r190;
	cvt.u64.u32 	%rd508, %r189;
	cvt.u64.u32 	%rd503, %r191;
	bra.uni 	$L__BB31_44;
$L__BB31_43:
	div.s64 	%rd508, %rd498, %rd96;
	mul.lo.s64 	%rd456, %rd508, %rd96;
	sub.s64 	%rd503, %rd498, %rd456;
$L__BB31_44:
	mad.lo.s64 	%rd513, %rd503, %rd103, %rd95;
	add.s32 	%r203, %r203, -2;
$L__BB31_45:
	and.b32  	%r192, %r6, 1;
	setp.eq.b32 	%p44, %r192, 1;
	not.pred 	%p45, %p44;
	@%p45 bra 	$L__BB31_53;
	mul.wide.u32 	%rd457, %r203, 8;
	add.s64 	%rd458, %rd2, %rd457;
	ld.global.u64 	%rd118, [%rd458];
	or.b64  	%rd459, %rd509, %rd118;
	and.b64  	%rd460, %rd459, -4294967296;
	setp.ne.s64 	%p46, %rd460, 0;
	@%p46 bra 	$L__BB31_48;
	cvt.u32.u64 	%r193, %rd118;
	cvt.u32.u64 	%r194, %rd509;
	rem.u32 	%r195, %r194, %r193;
	cvt.u64.u32 	%rd510, %r195;
	bra.uni 	$L__BB31_49;
$L__BB31_48:
	rem.s64 	%rd510, %rd509, %rd118;
$L__BB31_49:
	add.s64 	%rd462, %rd1, %rd457;
	ld.global.u64 	%rd122, [%rd462];
	mad.lo.s64 	%rd512, %rd122, %rd510, %rd512;
	or.b64  	%rd463, %rd508, %rd118;
	and.b64  	%rd464, %rd463, -4294967296;
	setp.ne.s64 	%p47, %rd464, 0;
	@%p47 bra 	$L__BB31_51;
	cvt.u32.u64 	%r196, %rd118;
	cvt.u32.u64 	%r197, %rd508;
	rem.u32 	%r198, %r197, %r196;
	cvt.u64.u32 	%rd511, %r198;
	bra.uni 	$L__BB31_52;
$L__BB31_51:
	rem.s64 	%rd511, %rd508, %rd118;
$L__BB31_52:
	mad.lo.s64 	%rd513, %rd511, %rd122, %rd513;
$L__BB31_53:
	add.s64 	%rd465, %rd3, %rd512;
	ld.global.u8 	%rs3, [%rd465];
	add.s64 	%rd466, %rd3, %rd513;
	ld.global.u8 	%rs4, [%rd466];
	min.u16 	%rs5, %rs3, %rs4;
	st.shared.u8 	[%r5], %rs5;
	bra.uni 	$L__BB31_114;
$L__BB31_54:
	cvt.u64.u32 	%rd545, %r4;
	setp.le.u64 	%p2, %rd262, %rd545;
	@%p2 bra 	$L__BB31_114;
	cvt.u32.u64 	%r23, %rd261;
	add.s32 	%r207, %r23, -1;
	setp.lt.s32 	%p3, %r207, 0;
	mov.b64 	%rd554, 0;
	@%p3 bra 	$L__BB31_113;
	and.b32  	%r25, %r23, 7;
	setp.lt.u32 	%p4, %r207, 7;
	mov.b64 	%rd554, 0;
	@%p4 bra 	$L__BB31_84;
	add.s32 	%r205, %r23, -4;
	and.b32  	%r56, %r23, -8;
	neg.s32 	%r204, %r56;
	mov.b64 	%rd554, 0;
$L__BB31_58:
	.pragma "nounroll";
	add.s32 	%r30, %r205, 3;
	mul.wide.u32 	%rd270, %r30, 8;
	add.s64 	%rd271, %rd2, %rd270;
	ld.global.u64 	%rd133, [%rd271];
	or.b64  	%rd272, %rd545, %rd133;
	and.b64  	%rd273, %rd272, -4294967296;
	setp.ne.s64 	%p5, %rd273, 0;
	@%p5 bra 	$L__BB31_60;
	cvt.u32.u64 	%r57, %rd133;
	cvt.u32.u64 	%r58, %rd545;
	div.u32 	%r59, %r58, %r57;
	mul.lo.s32 	%r60, %r59, %r57;
	sub.s32 	%r61, %r58, %r60;
	cvt.u64.u32 	%rd516, %r59;
	cvt.u64.u32 	%rd517, %r61;
	bra.uni 	$L__BB31_61;
$L__BB31_60:
	div.s64 	%rd516, %rd545, %rd133;
	mul.lo.s64 	%rd274, %rd516, %rd133;
	sub.s64 	%rd517, %rd545, %rd274;
$L__BB31_61:
	add.s64 	%rd276, %rd1, %rd270;
	ld.global.u64 	%rd277, [%rd276];
	mad.lo.s64 	%rd140, %rd277, %rd517, %rd554;
	add.s32 	%r31, %r205, 2;
	mul.wide.u32 	%rd278, %r31, 8;
	add.s64 	%rd279, %rd2, %rd278;
	ld.global.u64 	%rd141, [%rd279];
	or.b64  	%rd280, %rd516, %rd141;
	and.b64  	%rd281, %rd280, -4294967296;
	setp.ne.s64 	%p6, %rd281, 0;
	@%p6 bra 	$L__BB31_63;
	cvt.u32.u64 	%r62, %rd141;
	cvt.u32.u64 	%r63, %rd516;
	div.u32 	%r64, %r63, %r62;
	mul.lo.s32 	%r65, %r64, %r62;
	sub.s32 	%r66, %r63, %r65;
	cvt.u64.u32 	%rd518, %r64;
	cvt.u64.u32 	%rd519, %r66;
	bra.uni 	$L__BB31_64;
$L__BB31_63:
	div.s64 	%rd518, %rd516, %rd141;
	mul.lo.s64 	%rd282, %rd518, %rd141;
	sub.s64 	%rd519, %rd516, %rd282;
$L__BB31_64:
	add.s64 	%rd284, %rd1, %rd278;
	ld.global.u64 	%rd285, [%rd284];
	mad.lo.s64 	%rd148, %rd285, %rd519, %rd140;
	add.s32 	%r32, %r205, 1;
	mul.wide.u32 	%rd286, %r32, 8;
	add.s64 	%rd287, %rd2, %rd286;
	ld.global.u64 	%rd149, [%rd287];
	or.b64  	%rd288, %rd518, %rd149;
	and.b64  	%rd289, %rd288, -4294967296;
	setp.ne.s64 	%p7, %rd289, 0;
	@%p7 bra 	$L__BB31_66;
	cvt.u32.u64 	%r67, %rd149;
	cvt.u32.u64 	%r68, %rd518;
	div.u32 	%r69, %r68, %r67;
	mul.lo.s32 	%r70, %r69, %r67;
	sub.s32 	%r71, %r68, %r70;
	cvt.u64.u32 	%rd520, %r69;
	cvt.u64.u32 	%rd521, %r71;
	bra.uni 	$L__BB31_67;
$L__BB31_66:
	div.s64 	%rd520, %rd518, %rd149;
	mul.lo.s64 	%rd290, %rd520, %rd149;
	sub.s64 	%rd521, %rd518, %rd290;
$L__BB31_67:
	add.s64 	%rd292, %rd1, %rd286;
	ld.global.u64 	%rd293, [%rd292];
	mad.lo.s64 	%rd156, %rd293, %rd521, %rd148;
	add.s32 	%r33, %r205, -4;
	mul.wide.u32 	%rd294, %r205, 8;
	add.s64 	%rd295, %rd2, %rd294;
	ld.global.u64 	%rd157, [%rd295];
	or.b64  	%rd296, %rd520, %rd157;
	and.b64  	%rd297, %rd296, -4294967296;
	setp.ne.s64 	%p8, %rd297, 0;
	@%p8 bra 	$L__BB31_69;
	cvt.u32.u64 	%r72, %rd157;
	cvt.u32.u64 	%r73, %rd520;
	div.u32 	%r74, %r73, %r72;
	mul.lo.s32 	%r75, %r74, %r72;
	sub.s32 	%r76, %r73, %r75;
	cvt.u64.u32 	%rd522, %r74;
	cvt.u64.u32 	%rd523, %r76;
	bra.uni 	$L__BB31_70;
$L__BB31_69:
	div.s64 	%rd522, %rd520, %rd157;
	mul.lo.s64 	%rd298, %rd522, %rd157;
	sub.s64 	%rd523, %rd520, %rd298;
$L__BB31_70:
	add.s64 	%rd300, %rd1, %rd294;
	ld.global.u64 	%rd301, [%rd300];
	mad.lo.s64 	%rd164, %rd301, %rd523, %rd156;
	add.s32 	%r34, %r205, -1;
	mul.wide.u32 	%rd302, %r34, 8;
	add.s64 	%rd303, %rd2, %rd302;
	ld.global.u64 	%rd165, [%rd303];
	or.b64  	%rd304, %rd522, %rd165;
	and.b64  	%rd305, %rd304, -4294967296;
	setp.ne.s64 	%p9, %rd305, 0;
	@%p9 bra 	$L__BB31_72;
	cvt.u32.u64 	%r77, %rd165;
	cvt.u32.u64 	%r78, %rd522;
	div.u32 	%r79, %r78, %r77;
	mul.lo.s32 	%r80, %r79, %r77;
	sub.s32 	%r81, %r78, %r80;
	cvt.u64.u32 	%rd524, %r79;
	cvt.u64.u32 	%rd525, %r81;
	bra.uni 	$L__BB31_73;
$L__BB31_72:
	div.s64 	%rd524, %rd522, %rd165;
	mul.lo.s64 	%rd306, %rd524, %rd165;
	sub.s64 	%rd525, %rd522, %rd306;
$L__BB31_73:
	add.s64 	%rd308, %rd1, %rd302;
	ld.global.u64 	%rd309, [%rd308];
	mad.lo.s64 	%rd172, %rd309, %rd525, %rd164;
	add.s32 	%r35, %r205, -2;
	mul.wide.u32 	%rd310, %r35, 8;
	add.s64 	%rd311, %rd2, %rd310;
	ld.global.u64 	%rd173, [%rd311];
	or.b64  	%rd312, %rd524, %rd173;
	and.b64  	%rd313, %rd312, -4294967296;
	setp.ne.s64 	%p10, %rd313, 0;
	@%p10 bra 	$L__BB31_75;
	cvt.u32.u64 	%r82, %rd173;
	cvt.u32.u64 	%r83, %rd524;
	div.u32 	%r84, %r83, %r82;
	mul.lo.s32 	%r85, %r84, %r82;
	sub.s32 	%r86, %r83, %r85;
	cvt.u64.u32 	%rd526, %r84;
	cvt.u64.u32 	%rd527, %r86;
	bra.uni 	$L__BB31_76;
$L__BB31_75:
	div.s64 	%rd526, %rd524, %rd173;
	mul.lo.s64 	%rd314, %rd526, %rd173;
	sub.s64 	%rd527, %rd524, %rd314;
$L__BB31_76:
	add.s64 	%rd316, %rd1, %rd310;
	ld.global.u64 	%rd317, [%rd316];
	mad.lo.s64 	%rd180, %rd317, %rd527, %rd172;
	add.s32 	%r36, %r205, -3;
	mul.wide.u32 	%rd318, %r36, 8;
	add.s64 	%rd319, %rd2, %rd318;
	ld.global.u64 	%rd181, [%rd319];
	or.b64  	%rd320, %rd526, %rd181;
	and.b64  	%rd321, %rd320, -4294967296;
	setp.ne.s64 	%p11, %rd321, 0;
	@%p11 bra 	$L__BB31_78;
	cvt.u32.u64 	%r87, %rd181;
	cvt.u32.u64 	%r88, %rd526;
	div.u32 	%r89, %r88, %r87;
	mul.lo.s32 	%r90, %r89, %r87;
	sub.s32 	%r91, %r88, %r90;
	cvt.u64.u32 	%rd528, %r89;
	cvt.u64.u32 	%rd529, %r91;
	bra.uni 	$L__BB31_79;
$L__BB31_78:
	div.s64 	%rd528, %rd526, %rd181;
	mul.lo.s64 	%rd322, %rd528, %rd181;
	sub.s64 	%rd529, %rd526, %rd322;
$L__BB31_79:
	add.s64 	%rd324, %rd1, %rd318;
	ld.global.u64 	%rd325, [%rd324];
	mad.lo.s64 	%rd188, %rd325, %rd529, %rd180;
	mul.wide.u32 	%rd326, %r33, 8;
	add.s64 	%rd327, %rd2, %rd326;
	ld.global.u64 	%rd189, [%rd327];
	or.b64  	%rd328, %rd528, %rd189;
	and.b64  	%rd329, %rd328, -4294967296;
	setp.ne.s64 	%p12, %rd329, 0;
	@%p12 bra 	$L__BB31_81;
	cvt.u32.u64 	%r92, %rd189;
	cvt.u32.u64 	%r93, %rd528;
	div.u32 	%r94, %r93, %r92;
	mul.lo.s32 	%r95, %r94, %r92;
	sub.s32 	%r96, %r93, %r95;
	cvt.u64.u32 	%rd545, %r94;
	cvt.u64.u32 	%rd531, %r96;
	bra.uni 	$L__BB31_82;
$L__BB31_81:
	div.s64 	%rd545, %rd528, %rd189;
	mul.lo.s64 	%rd330, %rd545, %rd189;
	sub.s64 	%rd531, %rd528, %rd330;
$L__BB31_82:
	add.s64 	%rd332, %rd1, %rd326;
	ld.global.u64 	%rd333, [%rd332];
	mad.lo.s64 	%rd554, %rd333, %rd531, %rd188;
	add.s32 	%r205, %r205, -8;
	add.s32 	%r204, %r204, 8;
	setp.ne.s32 	%p13, %r204, 0;
	@%p13 bra 	$L__BB31_58;
	add.s32 	%r207, %r205, 3;
$L__BB31_84:
	setp.eq.s32 	%p14, %r25, 0;
	@%p14 bra 	$L__BB31_113;
	and.b32  	%r41, %r23, 3;
	setp.lt.u32 	%p15, %r25, 4;
	@%p15 bra 	$L__BB31_99;
	mul.wide.u32 	%rd335, %r207, 8;
	add.s64 	%rd336, %rd2, %rd335;
	ld.global.u64 	%rd200, [%rd336];
	or.b64  	%rd337, %rd545, %rd200;
	and.b64  	%rd338, %rd337, -4294967296;
	setp.ne.s64 	%p16, %rd338, 0;
	@%p16 bra 	$L__BB31_88;
	cvt.u32.u64 	%r97, %rd200;
	cvt.u32.u64 	%r98, %rd545;
	div.u32 	%r99, %r98, %r97;
	mul.lo.s32 	%r100, %r99, %r97;
	sub.s32 	%r101, %r98, %r100;
	cvt.u64.u32 	%rd535, %r99;
	cvt.u64.u32 	%rd536, %r101;
	bra.uni 	$L__BB31_89;
$L__BB31_88:
	div.s64 	%rd535, %rd545, %rd200;
	mul.lo.s64 	%rd339, %rd535, %rd200;
	sub.s64 	%rd536, %rd545, %rd339;
$L__BB31_89:
	add.s64 	%rd341, %rd1, %rd335;
	ld.global.u64 	%rd342, [%rd341];
	mad.lo.s64 	%rd207, %rd342, %rd536, %rd554;
	add.s32 	%r42, %r207, -1;
	mul.wide.u32 	%rd343, %r42, 8;
	add.s64 	%rd344, %rd2, %rd343;
	ld.global.u64 	%rd208, [%rd344];
	or.b64  	%rd345, %rd535, %rd208;
	and.b64  	%rd346, %rd345, -4294967296;
	setp.ne.s64 	%p17, %rd346, 0;
	@%p17 bra 	$L__BB31_91;
	cvt.u32.u64 	%r102, %rd208;
	cvt.u32.u64 	%r103, %rd535;
	div.u32 	%r104, %r103, %r102;
	mul.lo.s32 	%r105, %r104, %r102;
	sub.s32 	%r106, %r103, %r105;
	cvt.u64.u32 	%rd537, %r104;
	cvt.u64.u32 	%rd538, %r106;
	bra.uni 	$L__BB31_92;
$L__BB31_91:
	div.s64 	%rd537, %rd535, %rd208;
	mul.lo.s64 	%rd347, %rd537, %rd208;
	sub.s64 	%rd538, %rd535, %rd347;
$L__BB31_92:
	add.s64 	%rd349, %rd1, %rd343;
	ld.global.u64 	%rd350, [%rd349];
	mad.lo.s64 	%rd215, %rd350, %rd538, %rd207;
	add.s32 	%r43, %r207, -2;
	mul.wide.u32 	%rd351, %r43, 8;
	add.s64 	%rd352, %rd2, %rd351;
	ld.global.u64 	%rd216, [%rd352];
	or.b64  	%rd353, %rd537, %rd216;
	and.b64  	%rd354, %rd353, -4294967296;
	setp.ne.s64 	%p18, %rd354, 0;
	@%p18 bra 	$L__BB31_94;
	cvt.u32.u64 	%r107, %rd216;
	cvt.u32.u64 	%r108, %rd537;
	div.u32 	%r109, %r108, %r107;
	mul.lo.s32 	%r110, %r109, %r107;
	sub.s32 	%r111, %r108, %r110;
	cvt.u64.u32 	%rd539, %r109;
	cvt.u64.u32 	%rd540, %r111;
	bra.uni 	$L__BB31_95;
$L__BB31_94:
	div.s64 	%rd539, %rd537, %rd216;
	mul.lo.s64 	%rd355, %rd539, %rd216;
	sub.s64 	%rd540, %rd537, %rd355;
$L__BB31_95:
	add.s64 	%rd357, %rd1, %rd351;
	ld.global.u64 	%rd358, [%rd357];
	mad.lo.s64 	%rd223, %rd358, %rd540, %rd215;
	add.s32 	%r44, %r207, -3;
	mul.wide.u32 	%rd359, %r44, 8;
	add.s64 	%rd360, %rd2, %rd359;
	ld.global.u64 	%rd224, [%rd360];
	or.b64  	%rd361, %rd539, %rd224;
	and.b64  	%rd362, %rd361, -4294967296;
	setp.ne.s64 	%p19, %rd362, 0;
	@%p19 bra 	$L__BB31_97;
	cvt.u32.u64 	%r112, %rd224;
	cvt.u32.u64 	%r113, %rd539;
	div.u32 	%r114, %r113, %r112;
	mul.lo.s32 	%r115, %r114, %r112;
	sub.s32 	%r116, %r113, %r115;
	cvt.u64.u32 	%rd545, %r114;
	cvt.u64.u32 	%rd542, %r116;
	bra.uni 	$L__BB31_98;
$L__BB31_97:
	div.s64 	%rd545, %rd539, %rd224;
	mul.lo.s64 	%rd363, %rd545, %rd224;
	sub.s64 	%rd542, %rd539, %rd363;
$L__BB31_98:
	add.s64 	%rd365, %rd1, %rd359;
	ld.global.u64 	%rd366, [%rd365];
	mad.lo.s64 	%rd554, %rd366, %rd542, %rd223;
	add.s32 	%r207, %r207, -4;
$L__BB31_99:
	setp.eq.s32 	%p20, %r41, 0;
	@%p20 bra 	$L__BB31_113;
	setp.eq.s32 	%p21, %r41, 1;
	@%p21 bra 	$L__BB31_108;
	mul.wide.u32 	%rd368, %r207, 8;
	add.s64 	%rd369, %rd2, %rd368;
	ld.global.u64 	%rd235, [%rd369];
	or.b64  	%rd370, %rd545, %rd235;
	and.b64  	%rd371, %rd370, -4294967296;
	setp.ne.s64 	%p22, %rd371, 0;
	@%p22 bra 	$L__BB31_103;
	cvt.u32.u64 	%r117, %rd235;
	cvt.u32.u64 	%r118, %rd545;
	div.u32 	%r119, %r118, %r117;
	mul.lo.s32 	%r120, %r119, %r117;
	sub.s32 	%r121, %r118, %r120;
	cvt.u64.u32 	%rd546, %r119;
	cvt.u64.u32 	%rd547, %r121;
	bra.uni 	$L__BB31_104;
$L__BB31_103:
	div.s64 	%rd546, %rd545, %rd235;
	mul.lo.s64 	%rd372, %rd546, %rd235;
	sub.s64 	%rd547, %rd545, %rd372;
$L__BB31_104:
	add.s64 	%rd374, %rd1, %rd368;
	ld.global.u64 	%rd375, [%rd374];
	mad.lo.s64 	%rd242, %rd375, %rd547, %rd554;
	add.s32 	%r47, %r207, -1;
	mul.wide.u32 	%rd376, %r47, 8;
	add.s64 	%rd377, %rd2, %rd376;
	ld.global.u64 	%rd243, [%rd377];
	or.b64  	%rd378, %rd546, %rd243;
	and.b64  	%rd379, %rd378, -4294967296;
	setp.ne.s64 	%p23, %rd379, 0;
	@%p23 bra 	$L__BB31_106;
	cvt.u32.u64 	%r122, %rd243;
	cvt.u32.u64 	%r123, %rd546;
	div.u32 	%r124, %r123, %r122;
	mul.lo.s32 	%r125, %r124, %r122;
	sub.s32 	%r126, %r123, %r125;
	cvt.u64.u32 	%rd545, %r124;
	cvt.u64.u32 	%rd549, %r126;
	bra.uni 	$L__BB31_107;
$L__BB31_106:
	div.s64 	%rd545, %rd546, %rd243;
	mul.lo.s64 	%rd380, %rd545, %rd243;
	sub.s64 	%rd549, %rd546, %rd380;
$L__BB31_107:
	add.s64 	%rd382, %rd1, %rd376;
	ld.global.u64 	%rd383, [%rd382];
	mad.lo.s64 	%rd554, %rd383, %rd549, %rd242;
	add.s32 	%r207, %r207, -2;
$L__BB31_108:
	and.b32  	%r127, %r23, 1;
	setp.eq.b32 	%p24, %r127, 1;
	not.pred 	%p25, %p24;
	@%p25 bra 	$L__BB31_113;
	mul.wide.u32 	%rd384, %r207, 8;
	add.s64 	%rd385, %rd2, %rd384;
	ld.global.u64 	%rd254, [%rd385];
	or.b64  	%rd386, %rd545, %rd254;
	and.b64  	%rd387, %rd386, -4294967296;
	setp.ne.s64 	%p26, %rd387, 0;
	@%p26 bra 	$L__BB31_111;
	cvt.u32.u64 	%r128, %rd254;
	cvt.u32.u64 	%r129, %rd545;
	rem.u32 	%r130, %r129, %r128;
	cvt.u64.u32 	%rd553, %r130;
	bra.uni 	$L__BB31_112;
$L__BB31_111:
	rem.s64 	%rd553, %rd545, %rd254;
$L__BB31_112:
	add.s64 	%rd389, %rd1, %rd384;
	ld.global.u64 	%rd390, [%rd389];
	mad.lo.s64 	%rd554, %rd390, %rd553, %rd554;
$L__BB31_113:
	add.s64 	%rd391, %rd3, %rd554;
	ld.global.u8 	%rs2, [%rd391];
	st.shared.u8 	[%r5], %rs2;
$L__BB31_114:
	bar.sync 	0;
	setp.lt.u32 	%p48, %r209, 66;
	@%p48 bra 	$L__BB31_118;
$L__BB31_115:
	shr.u32 	%r51, %r209, 1;
	setp.ge.u32 	%p49, %r1, %r51;
	@%p49 bra 	$L__BB31_117;
	ld.shared.u8 	%rs6, [%r5];
	add.s32 	%r199, %r5, %r51;
	ld.shared.u8 	%rs7, [%r199];
	min.u16 	%rs8, %rs6, %rs7;
	st.shared.u8 	[%r5], %rs8;
$L__BB31_117:
	bar.sync 	0;
	setp.gt.u32 	%p50, %r209, 131;
	mov.u32 	%r209, %r51;
	@%p50 bra 	$L__BB31_115;
$L__BB31_118:
	setp.gt.u32 	%p51, %r1, 31;
	@%p51 bra 	$L__BB31_121;
	ld.volatile.shared.u8 	%rs9, [%r5];
	ld.volatile.shared.u8 	%rs10, [%r5+32];
	min.u16 	%rs11, %rs9, %rs10;
	st.volatile.shared.u8 	[%r5], %rs11;
	ld.volatile.shared.u8 	%rs12, [%r5];
	ld.volatile.shared.u8 	%rs13, [%r5+16];
	min.u16 	%rs14, %rs12, %rs13;
	st.volatile.shared.u8 	[%r5], %rs14;
	ld.volatile.shared.u8 	%rs15, [%r5];
	ld.volatile.shared.u8 	%rs16, [%r5+8];
	min.u16 	%rs17, %rs15, %rs16;
	st.volatile.shared.u8 	[%r5], %rs17;
	ld.volatile.shared.u8 	%rs18, [%r5];
	ld.volatile.shared.u8 	%rs19, [%r5+4];
	min.u16 	%rs20, %rs18, %rs19;
	st.volatile.shared.u8 	[%r5], %rs20;
	ld.volatile.shared.u8 	%rs21, [%r5];
	ld.volatile.shared.u8 	%rs22, [%r5+2];
	min.u16 	%rs23, %rs21, %rs22;
	st.volatile.shared.u8 	[%r5], %rs23;
	ld.volatile.shared.u8 	%rs24, [%r5];
	ld.volatile.shared.u8 	%rs25, [%r5+1];
	min.u16 	%rs26, %rs24, %rs25;
	st.volatile.shared.u8 	[%r5], %rs26;
	setp.ne.s32 	%p52, %r1, 0;
	@%p52 bra 	$L__BB31_121;
	ld.shared.u8 	%rs27, [sdata_u8];
	cvt.u64.u32 	%rd467, %r2;
	cvta.to.global.u64 	%rd468, %rd260;
	add.s64 	%rd469, %rd468, %rd467;
	st.global.u8 	[%rd469], %rs27;
$L__BB31_121:
	ret;

}
	// .globl	contiguous_reduce2_u8
.visible .entry contiguous_reduce2_u8(
	.param .u64 .ptr .align 1 contiguous_reduce2_u8_param_0,
	.param .u64 .ptr .align 1 contiguous_reduce2_u8_param_1,
	.param .u64 .ptr .align 1 contiguous_reduce2_u8_param_2,
	.param .u64 .ptr .align 1 contiguous_reduce2_u8_param_3,
	.param .u64 contiguous_reduce2_u8_param_4,
	.param .u64 contiguous_reduce2_u8_param_5,
	.param .u64 contiguous_reduce2_u8_param_6
)
{
	.reg .pred 	%p<53>;
	.reg .b16 	%rs<28>;
	.reg .b32 	%r<214>;
	.reg .b64 	%rd<564>;

	ld.param.u64 	%rd266, [contiguous_reduce2_u8_param_1];
	ld.param.u64 	%rd267, [contiguous_reduce2_u8_param_2];
	ld.param.u64 	%rd268, [contiguous_reduce2_u8_param_3];
	ld.param.u64 	%rd263, [contiguous_reduce2_u8_param_4];
	ld.param.u64 	%rd264, [contiguous_reduce2_u8_param_5];
	ld.param.u64 	%rd265, [contiguous_reduce2_u8_param_6];
	cvta.to.global.u64 	%rd1, %rd268;
	cvta.to.global.u64 	%rd2, %rd267;
	cvta.to.global.u64 	%rd563, %rd266;
	mov.u32 	%r1, %tid.x;
	mov.u32 	%r2, %ctaid.x;
	mov.u32 	%r213, %ntid.x;
	mul.lo.s32 	%r51, %r2, %r213;
	shl.b32 	%r52, %r51, 1;
	add.s32 	%r4, %r52, %r1;
	mov.u32 	%r53, sdata_u8;
	add.s32 	%r5, %r53, %r1;
	mov.b16 	%rs1, 255;
	st.shared.u8 	[%r5], %rs1;
	add.s32 	%r54, %r4, %r213;
	cvt.u64.u32 	%rd4, %r54;
	setp.le.u64 	%p1, %rd264, %rd4;
	@%p1 bra 	$L__BB32_54;
	cvt.u64.u32 	%rd396, %r4;
	mov.u32 	%r131, %ctaid.y;
	cvt.u64.u32 	%rd397, %r131;
	mul.lo.s64 	%rd398, %rd264, %rd397;
	add.s64 	%rd517, %rd398, %rd396;
	add.s64 	%rd515, %rd398, %rd4;
	cvt.u32.u64 	%r6, %rd263;
	add.s32 	%r207, %r6, -1;
	setp.lt.s32 	%p27, %r207, 0;
	mov.b64 	%rd521, 0;
	mov.u64 	%rd522, %rd521;
	@%p27 bra 	$L__BB32_53;
	setp.lt.u32 	%p28, %r207, 3;
	mov.b64 	%rd522, 0;
	mov.u64 	%rd521, %rd522;
	@%p28 bra 	$L__BB32_30;
	add.s32 	%r205, %r6, -2;
	and.b32  	%r132, %r6, -4;
	neg.s32 	%r204, %r132;
	mov.b64 	%rd522, 0;
$L__BB32_4:
	.pragma "nounroll";
	add.s32 	%r12, %r205, 1;
	mul.wide.u32 	%rd402, %r12, 8;
	add.s64 	%rd403, %rd2, %rd402;
	ld.global.u64 	%rd11, [%rd403];
	or.b64  	%rd404, %rd517, %rd11;
	and.b64  	%rd405, %rd404, -4294967296;
	setp.ne.s64 	%p29, %rd405, 0;
	@%p29 bra 	$L__BB32_6;
	cvt.u32.u64 	%r133, %rd11;
	cvt.u32.u64 	%r134, %rd517;
	div.u32 	%r135, %r134, %r133;
	mul.lo.s32 	%r136, %r135, %r133;
	sub.s32 	%r137, %r134, %r136;
	cvt.u64.u32 	%rd483, %r135;
	cvt.u64.u32 	%rd484, %r137;
	bra.uni 	$L__BB32_7;
$L__BB32_6:
	div.s64 	%rd483, %rd517, %rd11;
	mul.lo.s64 	%rd406, %rd483, %rd11;
	sub.s64 	%rd484, %rd517, %rd406;
$L__BB32_7:
	mul.wide.u32 	%rd407, %r12, 8;
	add.s64 	%rd408, %rd1, %rd407;
	ld.global.u64 	%rd18, [%rd408];
	mad.lo.s64 	%rd19, %rd18, %rd484, %rd521;
	or.b64  	%rd409, %rd515, %rd11;
	and.b64  	%rd410, %rd409, -4294967296;
	setp.ne.s64 	%p30, %rd410, 0;
	@%p30 bra 	$L__BB32_9;
	cvt.u32.u64 	%r138, %rd11;
	cvt.u32.u64 	%r139, %rd515;
	div.u32 	%r140, %r139, %r138;
	mul.lo.s32 	%r141, %r140, %r138;
	sub.s32 	%r142, %r139, %r141;
	cvt.u64.u32 	%rd485, %r140;
	cvt.u64.u32 	%rd486, %r142;
	bra.uni 	$L__BB32_10;
$L__BB32_9:
	div.s64 	%rd485, %rd515, %rd11;
	mul.lo.s64 	%rd411, %rd485, %rd11;
	sub.s64 	%rd486, %rd515, %rd411;
$L__BB32_10:
	mad.lo.s64 	%rd26, %rd486, %rd18, %rd522;
	mul.wide.u32 	%rd412, %r205, 8;
	add.s64 	%rd413, %rd2, %rd412;
	ld.global.u64 	%rd27, [%rd413];
	or.b64  	%rd414, %rd483, %rd27;
	and.b64  	%rd415, %rd414, -4294967296;
	setp.ne.s64 	%p31, %rd415, 0;
	@%p31 bra 	$L__BB32_12;
	cvt.u32.u64 	%r143, %rd27;
	cvt.u32.u64 	%r144, %rd483;
	div.u32 	%r145, %r144, %r143;
	mul.lo.s32 	%r146, %r145, %r143;
	sub.s32 	%r147, %r144, %r146;
	cvt.u64.u32 	%rd487, %r145;
	cvt.u64.u32 	%rd488, %r147;
	bra.uni 	$L__BB32_13;
$L__BB32_12:
	div.s64 	%rd487, %rd483, %rd27;
	mul.lo.s64 	%rd416, %rd487, %rd27;
	sub.s64 	%rd488, %rd483, %rd416;
$L__BB32_13:
	mul.wide.u32 	%rd417, %r205, 8;
	add.s64 	%rd418, %rd1, %rd417;
	ld.global.u64 	%rd34, [%rd418];
	mad.lo.s64 	%rd35, %rd34, %rd488, %rd19;
	or.b64  	%rd419, %rd485, %rd27;
	and.b64  	%rd420, %rd419, -4294967296;
	setp.ne.s64 	%p32, %rd420, 0;
	@%p32 bra 	$L__BB32_15;
	cvt.u32.u64 	%r148, %rd27;
	cvt.u32.u64 	%r149, %rd485;
	div.u32 	%r150, %r149, %r148;
	mul.lo.s32 	%r151, %r150, %r148;
	sub.s32 	%r152, %r149, %r151;
	cvt.u64.u32 	%rd489, %r150;
	cvt.u64.u32 	%rd490, %r152;
	bra.uni 	$L__BB32_16;
$L__BB32_15:
	div.s64 	%rd489, %rd485, %rd27;
	mul.lo.s64 	%rd421, %rd489, %rd27;
	sub.s64 	%rd490, %rd485, %rd421;
$L__BB32_16:
	mad.lo.s64 	%rd42, %rd490, %rd34, %rd26;
	add.s32 	%r13, %r205, -1;
	mul.wide.u32 	%rd422, %r13, 8;
	add.s64 	%rd423, %rd2, %rd422;
	ld.global.u64 	%rd43, [%rd423];
	or.b64  	%rd424, %rd487, %rd43;
	and.b64  	%rd425, %rd424, -4294967296;
	setp.ne.s64 	%p33, %rd425, 0;
	@%p33 bra 	$L__BB32_18;
	cvt.u32.u64 	%r153, %rd43;
	cvt.u32.u64 	%r154, %rd487;
	div.u32 	%r155, %r154, %r153;
	mul.lo.s32 	%r156, %r155, %r153;
	sub.s32 	%r157, %r154, %r156;
	cvt.u64.u32 	%rd491, %r155;
	cvt.u64.u32 	%rd492, %r157;
	bra.uni 	$L__BB32_19;
$L__BB32_18:
	div.s64 	%rd491, %rd487, %rd43;
	mul.lo.s64 	%rd426, %rd491, %rd43;
	sub.s64 	%rd492, %rd487, %rd426;
$L__BB32_19:
	mul.wide.u32 	%rd427, %r13, 8;
	add.s64 	%rd428, %rd1, %rd427;
	ld.global.u64 	%rd50, [%rd428];
	mad.lo.s64 	%rd51, %rd50, %rd492, %rd35;
	or.b64  	%rd429, %rd489, %rd43;
	and.b64  	%rd430, %rd429, -4294967296;
	setp.ne.s64 	%p34, %rd430, 0;
	@%p34 bra 	$L__BB32_21;
	cvt.u32.u64 	%r158, %rd43;
	cvt.u32.u64 	%r159, %rd489;
	div.u32 	%r160, %r159, %r158;
	mul.lo.s32 	%r161, %r160, %r158;
	sub.s32 	%r162, %r159, %r161;
	cvt.u64.u32 	%rd493, %r160;
	cvt.u64.u32 	%rd494, %r162;
	bra.uni 	$L__BB32_22;
$L__BB32_21:
	div.s64 	%rd493, %rd489, %rd43;
	mul.lo.s64 	%rd431, %rd493, %rd43;
	sub.s64 	%rd494, %rd489, %rd431;
$L__BB32_22:
	mad.lo.s64 	%rd58, %rd494, %rd50, %rd42;
	add.s32 	%r163, %r205, -2;
	mul.wide.u32 	%rd432, %r163, 8;
	add.s64 	%rd433, %rd2, %rd432;
	ld.global.u64 	%rd59, [%rd433];
	or.b64  	%rd434, %rd491, %rd59;
	and.b64  	%rd435, %rd434, -4294967296;
	setp.ne.s64 	%p35, %rd435, 0;
	@%p35 bra 	$L__BB32_24;
	cvt.u32.u64 	%r164, %rd59;
	cvt.u32.u64 	%r165, %rd491;
	div.u32 	%r166, %r165, %r164;
	mul.lo.s32 	%r167, %r166, %r164;
	sub.s32 	%r168, %r165, %r167;
	cvt.u64.u32 	%rd517, %r166;
	cvt.u64.u32 	%rd496, %r168;
	bra.uni 	$L__BB32_25;
$L__BB32_24:
	div.s64 	%rd517, %rd491, %rd59;
	mul.lo.s64 	%rd436, %rd517, %rd59;
	sub.s64 	%rd496, %rd491, %rd436;
$L__BB32_25:
	mul.wide.u32 	%rd437, %r163, 8;
	add.s64 	%rd438, %rd1, %rd437;
	ld.global.u64 	%rd66, [%rd438];
	mad.lo.s64 	%rd521, %rd66, %rd496, %rd51;
	or.b64  	%rd439, %rd493, %rd59;
	and.b64  	%rd440, %rd439, -4294967296;
	setp.ne.s64 	%p36, %rd440, 0;
	@%p36 bra 	$L__BB32_27;
	cvt.u32.u64 	%r170, %rd59;
	cvt.u32.u64 	%r171, %rd493;
	div.u32 	%r172, %r171, %r170;
	mul.lo.s32 	%r173, %r172, %r170;
	sub.s32 	%r174, %r171, %r173;
	cvt.u64.u32 	%rd515, %r172;
	cvt.u64.u32 	%rd498, %r174;
	bra.uni 	$L__BB32_28;
$L__BB32_27:
	div.s64 	%rd515, %rd493, %rd59;
	mul.lo.s64 	%rd441, %rd515, %rd59;
	sub.s64 	%rd498, %rd493, %rd441;
$L__BB32_28:
	mad.lo.s64 	%rd522, %rd498, %rd66, %rd58;
	add.s32 	%r205, %r205, -4;
	add.s32 	%r204, %r204, 4;
	setp.ne.s32 	%p37, %r204, 0;
	@%p37 bra 	$L__BB32_4;
	add.s32 	%r207, %r205, 1;
$L__BB32_30:
	and.b32  	%r18, %r6, 3;
	setp.eq.s32 	%p38, %r18, 0;
	@%p38 bra 	$L__BB32_53;
	setp.eq.s32 	%p39, %r18, 1;
	@%p39 bra 	$L__BB32_45;
	mul.wide.u32 	%rd443, %r207, 8;
	add.s64 	%rd444, %rd2, %rd443;
	ld.global.u64 	%rd81, [%rd444];
	or.b64  	%rd445, %rd517, %rd81;
	and.b64  	%rd446, %rd445, -4294967296;
	setp.ne.s64 	%p40, %rd446, 0;
	@%p40 bra 	$L__BB32_34;
	cvt.u32.u64 	%r175, %rd81;
	cvt.u32.u64 	%r176, %rd517;
	div.u32 	%r177, %r176, %r175;
	mul.lo.s32 	%r178, %r177, %r175;
	sub.s32 	%r179, %r176, %r178;
	cvt.u64.u32 	%rd505, %r177;
	cvt.u64.u32 	%rd506, %r179;
	bra.uni 	$L__BB32_35;
$L__BB32_34:
	div.s64 	%rd505, %rd517, %rd81;
	mul.lo.s64 	%rd447, %rd505, %rd81;
	sub.s64 	%rd506, %rd517, %rd447;
$L__BB32_35:
	add.s64 	%rd449, %rd1, %rd443;
	ld.global.u64 	%rd88, [%rd449];
	mad.lo.s64 	%rd89, %rd88, %rd506, %rd521;
	or.b64  	%rd450, %rd515, %rd81;
	and.b64  	%rd451, %rd450, -4294967296;
	setp.ne.s64 	%p41, %rd451, 0;
	@%p41 bra 	$L__BB32_37;
	cvt.u32.u64 	%r180, %rd81;
	cvt.u32.u64 	%r181, %rd515;
	div.u32 	%r182, %r181, %r180;
	mul.lo.s32 	%r183, %r182, %r180;
	sub.s32 	%r184, %r181, %r183;
	cvt.u64.u32 	%rd507, %r182;
	cvt.u64.u32 	%rd508, %r184;
	bra.uni 	$L__BB32_38;
$L__BB32_37:
	div.s64 	%rd507, %rd515, %rd81;
	mul.lo.s64 	%rd452, %rd507, %rd81;
	sub.s64 	%rd508, %rd515, %rd452;
$L__BB32_38:
	mad.lo.s64 	%rd96, %rd508, %rd88, %rd522;
	add.s32 	%r19, %r207, -1;
	mul.wide.u32 	%rd453, %r19, 8;
	add.s64 	%rd454, %rd2, %rd453;
	ld.global.u64 	%rd97, [%rd454];
	or.b64  	%rd455, %rd505, %rd97;
	and.b64  	%rd456, %rd455, -4294967296;
	setp.ne.s64 	%p42, %rd456, 0;
	@%p42 bra 	$L__BB32_40;
	cvt.u32.u64 	%r185, %rd97;
	cvt.u32.u64 	%r186, %rd505;
	div.u32 	%r187, %r186, %r185;
	mul.lo.s32 	%r188, %r187, %r185;
	sub.s32 	%r189, %r186, %r188;
	cvt.u64.u32 	%rd517, %r187;
	cvt.u64.u32 	%rd510, %r189;
	bra.uni 	$L__BB32_41;
$L__BB32_40:
	div.s64 	%rd517, %rd505, %rd97;
	mul.lo.s64 	%rd457, %rd517, %rd97;
	sub.s64 	%rd510, %rd505, %rd457;
$L__BB32_41:
	add.s64 	%rd459, %rd1, %rd453;
	ld.global.u64 	%rd104, [%rd459];
	mad.lo.s64 	%rd521, %rd104, %rd510, %rd89;
	or.b64  	%rd460, %rd507, %rd97;
	and.b64  	%rd461, %rd460, -4294967296;
	setp.ne.s64 	%p43, %rd461, 0;
	@%p43 bra 	$L__BB32_43;
	cvt.u32.u64 	%r190, %rd97;
	cvt.u32.u64 	%r191, %rd507;
	div.u32 	%r192, %r191, %r190;
	mul.lo.s32 	%r193, %r192, %r190;
	sub.s32 	%r194, %r191, %r193;
	cvt.u64.u32 	%rd515, %r192;
	cvt.u64.u32 	%rd512, %r194;
	bra.uni 	$L__BB32_44;
$L__BB32_43:
	div.s64 	%rd515, %rd507, %rd97;
	mul.lo.s64 	%rd462, %rd515, %rd97;
	sub.s64 	%rd512, %rd507, %rd462;
$L__BB32_44:
	mad.lo.s64 	%rd522, %rd512, %rd104, %rd96;
	add.s32 	%r207, %r207, -2;
$L__BB32_45:
	and.b32  	%r195, %r6, 1;
	setp.eq.b32 	%p44, %r195, 1;
	not.pred 	%p45, %p44;
	@%p45 bra 	$L__BB32_53;
	mul.wide.u32 	%rd463, %r207, 8;
	add.s64 	%rd464, %rd2, %rd463;
	ld.global.u64 	%rd119, [%rd464];
	or.b64  	%rd465, %rd517, %rd119;
	and.b64  	%rd466, %rd465, -4294967296;
	setp.ne.s64 	%p46, %rd466, 0;
	@%p46 bra 	$L__BB32_48;
	cvt.u32.u64 	%r196, %rd119;
	cvt.u32.u64 	%r197, %rd517;
	rem.u32 	%r198, %r197, %r196;
	cvt.u64.u32 	%rd519, %r198;
	bra.uni 	$L__BB32_49;
$L__BB32_48:
	rem.s64 	%rd519, %rd517, %rd119;
$L__BB32_49:
	add.s64 	%rd468, %rd1, %rd463;
	ld.global.u64 	%rd123, [%rd468];
	mad.lo.s64 	%rd521, %rd123, %rd519, %rd521;
	or.b64  	%rd469, %rd515, %rd119;
	and.b64  	%rd470, %rd469, -4294967296;
	setp.ne.s64 	%p47, %rd470, 0;
	@%p47 bra 	$L__BB32_51;
	cvt.u32.u64 	%r199, %rd119;
	cvt.u32.u64 	%r200, %rd515;
	rem.u32 	%r201, %r200, %r199;
	cvt.u64.u32 	%rd520, %r201;
	bra.uni 	$L__BB32_52;
$L__BB32_51:
	rem.s64 	%rd520, %rd515, %rd119;
$L__BB32_52:
	mad.lo.s64 	%rd522, %rd520, %rd123, %rd522;
$L__BB32_53:
	add.s64 	%rd471, %rd563, %rd521;
	ld.global.u8 	%rs3, [%rd471];
	add.s64 	%rd472, %rd563, %rd522;
	ld.global.u8 	%rs4, [%rd472];
	min.u16 	%rs5, %rs3, %rs4;
	st.shared.u8 	[%r5], %rs5;
	bra.uni 	$L__BB32_114;
$L__BB32_54:
	cvt.u64.u32 	%rd131, %r4;
	setp.le.u64 	%p2, %rd264, %rd131;
	@%p2 bra 	$L__BB32_114;
	mov.u32 	%r55, %ctaid.y;
	cvt.u64.u32 	%rd269, %r55;
	mad.lo.s64 	%rd554, %rd264, %rd269, %rd131;
	cvt.u32.u64 	%r22, %rd263;
	add.s32 	%r211, %r22, -1;
	setp.lt.s32 	%p3, %r211, 0;
	@%p3 bra 	$L__BB32_113;
	and.b32  	%r24, %r22, 7;
	setp.lt.u32 	%p4, %r211, 7;
	@%p4 bra 	$L__BB32_84;
	add.s32 	%r209, %r22, -4;
	and.b32  	%r56, %r22, -8;
	neg.s32 	%r208, %r56;
$L__BB32_58:
	.pragma "nounroll";
	add.s32 	%r29, %r209, 3;
	mul.wide.u32 	%rd271, %r29, 8;
	add.s64 	%rd272, %rd2, %rd271;
	ld.global.u64 	%rd135, [%rd272];
	or.b64  	%rd273, %rd554, %rd135;
	and.b64  	%rd274, %rd273, -4294967296;
	setp.ne.s64 	%p5, %rd274, 0;
	@%p5 bra 	$L__BB32_60;
	cvt.u32.u64 	%r57, %rd135;
	cvt.u32.u64 	%r58, %rd554;
	div.u32 	%r59, %r58, %r57;
	mul.lo.s32 	%r60, %r59, %r57;
	sub.s32 	%r61, %r58, %r60;
	cvt.u64.u32 	%rd525, %r59;
	cvt.u64.u32 	%rd526, %r61;
	bra.uni 	$L__BB32_61;
$L__BB32_60:
	div.s64 	%rd525, %rd554, %rd135;
	mul.lo.s64 	%rd275, %rd525, %rd135;
	sub.s64 	%rd526, %rd554, %rd275;
$L__BB32_61:
	add.s64 	%rd277, %rd1, %rd271;
	ld.global.u64 	%rd278, [%rd277];
	mul.lo.s64 	%rd142, %rd278, %rd526;
	add.s32 	%r30, %r209, 2;
	mul.wide.u32 	%rd279, %r30, 8;
	add.s64 	%rd280, %rd2, %rd279;
	ld.global.u64 	%rd143, [%rd280];
	or.b64  	%rd281, %rd525, %rd143;
	and.b64  	%rd282, %rd281, -4294967296;
	setp.ne.s64 	%p6, %rd282, 0;
	@%p6 bra 	$L__BB32_63;
	cvt.u32.u64 	%r62, %rd143;
	cvt.u32.u64 	%r63, %rd525;
	div.u32 	%r64, %r63, %r62;
	mul.lo.s32 	%r65, %r64, %r62;
	sub.s32 	%r66, %r63, %r65;
	cvt.u64.u32 	%rd527, %r64;
	cvt.u64.u32 	%rd528, %r66;
	bra.uni 	$L__BB32_64;
$L__BB32_63:
	div.s64 	%rd527, %rd525, %rd143;
	mul.lo.s64 	%rd283, %rd527, %rd143;
	sub.s64 	%rd528, %rd525, %rd283;
$L__BB32_64:
	add.s64 	%rd285, %rd1, %rd279;
	ld.global.u64 	%rd286, [%rd285];
	mad.lo.s64 	%rd150, %rd286, %rd528, %rd142;
	add.s32 	%r31, %r209, 1;
	mul.wide.u32 	%rd287, %r31, 8;
	add.s64 	%rd288, %rd2, %rd287;
	ld.global.u64 	%rd151, [%rd288];
	or.b64  	%rd289, %rd527, %rd151;
	and.b64  	%rd290, %rd289, -4294967296;
	setp.ne.s64 	%p7, %rd290, 0;
	@%p7 bra 	$L__BB32_66;
	cvt.u32.u64 	%r67, %rd151;
	cvt.u32.u64 	%r68, %rd527;
	div.u32 	%r69, %r68, %r67;
	mul.lo.s32 	%r70, %r69, %r67;
	sub.s32 	%r71, %r68, %r70;
	cvt.u64.u32 	%rd529, %r69;
	cvt.u64.u32 	%rd530, %r71;
	bra.uni 	$L__BB32_67;
$L__BB32_66:
	div.s64 	%rd529, %rd527, %rd151;
	mul.lo.s64 	%rd291, %rd529, %rd151;
	sub.s64 	%rd530, %rd527, %rd291;
$L__BB32_67:
	add.s64 	%rd293, %rd1, %rd287;
	ld.global.u64 	%rd294, [%rd293];
	mad.lo.s64 	%rd158, %rd294, %rd530, %rd150;
	add.s32 	%r32, %r209, -4;
	mul.wide.u32 	%rd295, %r209, 8;
	add.s64 	%rd296, %rd2, %rd295;
	ld.global.u64 	%rd159, [%rd296];
	or.b64  	%rd297, %rd529, %rd159;
	and.b64  	%rd298, %rd297, -4294967296;
	setp.ne.s64 	%p8, %rd298, 0;
	@%p8 bra 	$L__BB32_69;
	cvt.u32.u64 	%r72, %rd159;
	cvt.u32.u64 	%r73, %rd529;
	div.u32 	%r74, %r73, %r72;
	mul.lo.s32 	%r75, %r74, %r72;
	sub.s32 	%r76, %r73, %r75;
	cvt.u64.u32 	%rd531, %r74;
	cvt.u64.u32 	%rd532, %r76;
	bra.uni 	$L__BB32_70;
$L__BB32_69:
	div.s64 	%rd531, %rd529, %rd159;
	mul.lo.s64 	%rd299, %rd531, %rd159;
	sub.s64 	%rd532, %rd529, %rd299;
$L__BB32_70:
	add.s64 	%rd301, %rd1, %rd295;
	ld.global.u64 	%rd302, [%rd301];
	mad.lo.s64 	%rd166, %rd302, %rd532, %rd158;
	add.s32 	%r33, %r209, -1;
	mul.wide.u32 	%rd303, %r33, 8;
	add.s64 	%rd304, %rd2, %rd303;
	ld.global.u64 	%rd167, [%rd304];
	or.b64  	%rd305, %rd531, %rd167;
	and.b64  	%rd306, %rd305, -4294967296;
	setp.ne.s64 	%p9, %rd306, 0;
	@%p9 bra 	$L__BB32_72;
	cvt.u32.u64 	%r77, %rd167;
	cvt.u32.u64 	%r78, %rd531;
	div.u32 	%r79, %r78, %r77;
	mul.lo.s32 	%r80, %r79, %r77;
	sub.s32 	%r81, %r78, %r80;
	cvt.u64.u32 	%rd533, %r79;
	cvt.u64.u32 	%rd534, %r81;
	bra.uni 	$L__BB32_73;
$L__BB32_72:
	div.s64 	%rd533, %rd531, %rd167;
	mul.lo.s64 	%rd307, %rd533, %rd167;
	sub.s64 	%rd534, %rd531, %rd307;
$L__BB32_73:
	add.s64 	%rd309, %rd1, %rd303;
	ld.global.u64 	%rd310, [%rd309];
	mad.lo.s64 	%rd174, %rd310, %rd534, %rd166;
	add.s32 	%r34, %r209, -2;
	mul.wide.u32 	%rd311, %r34, 8;
	add.s64 	%rd312, %rd2, %rd311;
	ld.global.u64 	%rd175, [%rd312];
	or.b64  	%rd313, %rd533, %rd175;
	and.b64  	%rd314, %rd313, -4294967296;
	setp.ne.s64 	%p10, %rd314, 0;
	@%p10 bra 	$L__BB32_75;
	cvt.u32.u64 	%r82, %rd175;
	cvt.u32.u64 	%r83, %rd533;
	div.u32 	%r84, %r83, %r82;
	mul.lo.s32 	%r85, %r84, %r82;
	sub.s32 	%r86, %r83, %r85;
	cvt.u64.u32 	%rd535, %r84;
	cvt.u64.u32 	%rd536, %r86;
	bra.uni 	$L__BB32_76;
$L__BB32_75:
	div.s64 	%rd535, %rd533, %rd175;
	mul.lo.s64 	%rd315, %rd535, %rd175;
	sub.s64 	%rd536, %rd533, %rd315;
$L__BB32_76:
	add.s64 	%rd317, %rd1, %rd311;
	ld.global.u64 	%rd318, [%rd317];
	mad.lo.s64 	%rd182, %rd318, %rd536, %rd174;
	add.s32 	%r35, %r209, -3;
	mul.wide.u32 	%rd319, %r35, 8;
	add.s64 	%rd320, %rd2, %rd319;
	ld.global.u64 	%rd183, [%rd320];
	or.b64  	%rd321, %rd535, %rd183;
	and.b64  	%rd322, %rd321, -4294967296;
	setp.ne.s64 	%p11, %rd322, 0;
	@%p11 bra 	$L__BB32_78;
	cvt.u32.u64 	%r87, %rd183;
	cvt.u32.u64 	%r88, %rd535;
	div.u32 	%r89, %r88, %r87;
	mul.lo.s32 	%r90, %r89, %r87;
	sub.s32 	%r91, %r88, %r90;
	cvt.u64.u32 	%rd537, %r89;
	cvt.u64.u32 	%rd538, %r91;
	bra.uni 	$L__BB32_79;
$L__BB32_78:
	div.s64 	%rd537, %rd535, %rd183;
	mul.lo.s64 	%rd323, %rd537, %rd183;
	sub.s64 	%rd538, %rd535, %rd323;
$L__BB32_79:
	add.s64 	%rd325, %rd1, %rd319;
	ld.global.u64 	%rd326, [%rd325];
	mad.lo.s64 	%rd190, %rd326, %rd538, %rd182;
	mul.wide.u32 	%rd327, %r32, 8;
	add.s64 	%rd328, %rd2, %rd327;
	ld.global.u64 	%rd191, [%rd328];
	or.b64  	%rd329, %rd537, %rd191;
	and.b64  	%rd330, %rd329, -4294967296;
	setp.ne.s64 	%p12, %rd330, 0;
	@%p12 bra 	$L__BB32_81;
	cvt.u32.u64 	%r92, %rd191;
	cvt.u32.u64 	%r93, %rd537;
	div.u32 	%r94, %r93, %r92;
	mul.lo.s32 	%r95, %r94, %r92;
	sub.s32 	%r96, %r93, %r95;
	cvt.u64.u32 	%rd554, %r94;
	cvt.u64.u32 	%rd540, %r96;
	bra.uni 	$L__BB32_82;
$L__BB32_81:
	div.s64 	%rd554, %rd537, %rd191;
	mul.lo.s64 	%rd331, %rd554, %rd191;
	sub.s64 	%rd540, %rd537, %rd331;
$L__BB32_82:
	add.s64 	%rd333, %rd1, %rd327;
	ld.global.u64 	%rd334, [%rd333];
	mad.lo.s64 	%rd335, %rd334, %rd540, %rd190;
	add.s64 	%rd563, %rd563, %rd335;
	add.s32 	%r209, %r209, -8;
	add.s32 	%r208, %r208, 8;
	setp.ne.s32 	%p13, %r208, 0;
	@%p13 bra 	$L__BB32_58;
	add.s32 	%r211, %r209, 3;
$L__BB32_84:
	setp.eq.s32 	%p14, %r24, 0;
	@%p14 bra 	$L__BB32_113;
	and.b32  	%r40, %r22, 3;
	setp.lt.u32 	%p15, %r24, 4;
	@%p15 bra 	$L__BB32_99;
	mul.wide.u32 	%rd337, %r211, 8;
	add.s64 	%rd338, %rd2, %rd337;
	ld.global.u64 	%rd202, [%rd338];
	or.b64  	%rd339, %rd554, %rd202;
	and.b64  	%rd340, %rd339, -4294967296;
	setp.ne.s64 	%p16, %rd340, 0;
	@%p16 bra 	$L__BB32_88;
	cvt.u32.u64 	%r97, %rd202;
	cvt.u32.u64 	%r98, %rd554;
	div.u32 	%r99, %r98, %r97;
	mul.lo.s32 	%r100, %r99, %r97;
	sub.s32 	%r101, %r98, %r100;
	cvt.u64.u32 	%rd544, %r99;
	cvt.u64.u32 	%rd545, %r101;
	bra.uni 	$L__BB32_89;
$L__BB32_88:
	div.s64 	%rd544, %rd554, %rd202;
	mul.lo.s64 	%rd341, %rd544, %rd202;
	sub.s64 	%rd545, %rd554, %rd341;
$L__BB32_89:
	add.s64 	%rd343, %rd1, %rd337;
	ld.global.u64 	%rd344, [%rd343];
	mul.lo.s64 	%rd209, %rd344, %rd545;
	add.s32 	%r41, %r211, -1;
	mul.wide.u32 	%rd345, %r41, 8;
	add.s64 	%rd346, %rd2, %rd345;
	ld.global.u64 	%rd210, [%rd346];
	or.b64  	%rd347, %rd544, %rd210;
	and.b64  	%rd348, %rd347, -4294967296;
	setp.ne.s64 	%p17, %rd348, 0;
	@%p17 bra 	$L__BB32_91;
	cvt.u32.u64 	%r102, %rd210;
	cvt.u32.u64 	%r103, %rd544;
	div.u32 	%r104, %r103, %r102;
	mul.lo.s32 	%r105, %r104, %r102;
	sub.s32 	%r106, %r103, %r105;
	cvt.u64.u32 	%rd546, %r104;
	cvt.u64.u32 	%rd547, %r106;
	bra.uni 	$L__BB32_92;
$L__BB32_91:
	div.s64 	%rd546, %rd544, %rd210;
	mul.lo.s64 	%rd349, %rd546, %rd210;
	sub.s64 	%rd547, %rd544, %rd349;
$L__BB32_92:
	add.s64 	%rd351, %rd1, %rd345;
	ld.global.u64 	%rd352, [%rd351];
	mad.lo.s64 	%rd217, %rd352, %rd547, %rd209;
	add.s32 	%r42, %r211, -2;
	mul.wide.u32 	%rd353, %r42, 8;
	add.s64 	%rd354, %rd2, %rd353;
	ld.global.u64 	%rd218, [%rd354];
	or.b64  	%rd355, %rd546, %rd218;
	and.b64  	%rd356, %rd355, -4294967296;
	setp.ne.s64 	%p18, %rd356, 0;
	@%p18 bra 	$L__BB32_94;
	cvt.u32.u64 	%r107, %rd218;
	cvt.u32.u64 	%r108, %rd546;
	div.u32 	%r109, %r108, %r107;
	mul.lo.s32 	%r110, %r109, %r107;
	sub.s32 	%r111, %r108, %r110;
	cvt.u64.u32 	%rd548, %r109;
	cvt.u64.u32 	%rd549, %r111;
	bra.uni 	$L__BB32_95;
$L__BB32_94:
	div.s64 	%rd548, %rd546, %rd218;
	mul.lo.s64 	%rd357, %rd548, %rd218;
	sub.s64 	%rd549, %rd546, %rd357;
$L__BB32_95:
	add.s64 	%rd359, %rd1, %rd353;
	ld.global.u64 	%rd360, [%rd359];
	mad.lo.s64 	%rd225, %rd360, %rd549, %rd217;
	add.s32 	%r43, %r211, -3;
	mul.wide.u32 	%rd361, %r43, 8;
	add.s64 	%rd362, %rd2, %rd361;
	ld.global.u64 	%rd226, [%rd362];
	or.b64  	%rd363, %rd548, %rd226;
	and.b64  	%rd364, %rd363, -4294967296;
	setp.ne.s64 	%p19, %rd364, 0;
	@%p19 bra 	$L__BB32_97;
	cvt.u32.u64 	%r112, %rd226;
	cvt.u32.u64 	%r113, %rd548;
	div.u32 	%r114, %r113, %r112;
	mul.lo.s32 	%r115, %r114, %r112;
	sub.s32 	%r116, %r113, %r115;
	cvt.u64.u32 	%rd554, %r114;
	cvt.u64.u32 	%rd551, %r116;
	bra.uni 	$L__BB32_98;
$L__BB32_97:
	div.s64 	%rd554, %rd548, %rd226;
	mul.lo.s64 	%rd365, %rd554, %rd226;
	sub.s64 	%rd551, %rd548, %rd365;
$L__BB32_98:
	add.s64 	%rd367, %rd1, %rd361;
	ld.global.u64 	%rd368, [%rd367];
	mad.lo.s64 	%rd369, %rd368, %rd551, %rd225;
	add.s64 	%rd563, %rd563, %rd369;
	add.s32 	%r211, %r211, -4;
$L__BB32_99:
	setp.eq.s32 	%p20, %r40, 0;
	@%p20 bra 	$L__BB32_113;
	setp.eq.s32 	%p21, %r40, 1;
	@%p21 bra 	$L__BB32_108;
	mul.wide.u32 	%rd371, %r211, 8;
	add.s64 	%rd372, %rd2, %rd371;
	ld.global.u64 	%rd237, [%rd372];
	or.b64  	%rd373, %rd554, %rd237;
	and.b64  	%rd374, %rd373, -4294967296;
	setp.ne.s64 	%p22, %rd374, 0;
	@%p22 bra 	$L__BB32_103;
	cvt.u32.u64 	%r117, %rd237;
	cvt.u32.u64 	%r118, %rd554;
	div.u32 	%r119, %r118, %r117;
	mul.lo.s32 	%r120, %r119, %r117;
	sub.s32 	%r121, %r118, %r120;
	cvt.u64.u32 	%rd555, %r119;
	cvt.u64.u32 	%rd556, %r121;
	bra.uni 	$L__BB32_104;
$L__BB32_103:
	div.s64 	%rd555, %rd554, %rd237;
	mul.lo.s64 	%rd375, %rd555, %rd237;
	sub.s64 	%rd556, %rd554, %rd375;
$L__BB32_104:
	add.s64 	%rd377, %rd1, %rd371;
	ld.global.u64 	%rd378, [%rd377];
	mul.lo.s64 	%rd244, %rd378, %rd556;
	add.s32 	%r46, %r211, -1;
	mul.wide.u32 	%rd379, %r46, 8;
	add.s64 	%rd380, %rd2, %rd379;
	ld.global.u64 	%rd245, [%rd380];
	or.b64  	%rd381, %rd555, %rd245;
	and.b64  	%rd382, %rd381, -4294967296;
	setp.ne.s64 	%p23, %rd382, 0;
	@%p23 bra 	$L__BB32_106;
	cvt.u32.u64 	%r122, %rd245;
	cvt.u32.u64 	%r123, %rd555;
	div.u32 	%r124, %r123, %r122;
	mul.lo.s32 	%r125, %r124, %r122;
	sub.s32 	%r126, %r123, %r125;
	cvt.u64.u32 	%rd554, %r124;
	cvt.u64.u32 	%rd558, %r126;
	bra.uni 	$L__BB32_107;
$L__BB32_106:
	div.s64 	%rd554, %rd555, %rd245;
	mul.lo.s64 	%rd383, %rd554, %rd245;
	sub.s64 	%rd558, %rd555, %rd383;
$L__BB32_107:
	add.s64 	%rd385, %rd1, %rd379;
	ld.global.u64 	%rd386, [%rd385];
	mad.lo.s64 	%rd387, %rd386, %rd558, %rd244;
	add.s64 	%rd563, %rd563, %rd387;
	add.s32 	%r211, %r211, -2;
$L__BB32_108:
	and.b32  	%r127, %r22, 1;
	setp.eq.b32 	%p24, %r127, 1;
	not.pred 	%p25, %p24;
	@%p25 bra 	$L__BB32_113;
	mul.wide.u32 	%rd388, %r211, 8;
	add.s64 	%rd389, %rd2, %rd388;
	ld.global.u64 	%rd256, [%rd389];
	or.b64  	%rd390, %rd554, %rd256;
	and.b64  	%rd391, %rd390, -4294967296;
	setp.ne.s64 	%p26, %rd391, 0;
	@%p26 bra 	$L__BB32_111;
	cvt.u32.u64 	%r128, %rd256;
	cvt.u32.u64 	%r129, %rd554;
	rem.u32 	%r130, %r129, %r128;
	cvt.u64.u32 	%rd562, %r130;
	bra.uni 	$L__BB32_112;
$L__BB32_111:
	rem.s64 	%rd562, %rd554, %rd256;
$L__BB32_112:
	add.s64 	%rd393, %rd1, %rd388;
	ld.global.u64 	%rd394, [%rd393];
	mad.lo.s64 	%rd563, %rd394, %rd562, %rd563;
$L__BB32_113:
	ld.global.u8 	%rs2, [%rd563];
	st.shared.u8 	[%r5], %rs2;
$L__BB32_114:
	bar.sync 	0;
	setp.lt.u32 	%p48, %r213, 66;
	@%p48 bra 	$L__BB32_118;
$L__BB32_115:
	shr.u32 	%r50, %r213, 1;
	setp.ge.u32 	%p49, %r1, %r50;
	@%p49 bra 	$L__BB32_117;
	ld.shared.u8 	%rs6, [%r5];
	add.s32 	%r202, %r5, %r50;
	ld.shared.u8 	%rs7, [%r202];
	min.u16 	%rs8, %rs6, %rs7;
	st.shared.u8 	[%r5], %rs8;
$L__BB32_117:
	bar.sync 	0;
	setp.gt.u32 	%p50, %r213, 131;
	mov.u32 	%r213, %r50;
	@%p50 bra 	$L__BB32_115;
$L__BB32_118:
	setp.gt.u32 	%p51, %r1, 31;
	@%p51 bra 	$L__BB32_121;
	ld.volatile.shared.u8 	%rs9, [%r5];
	ld.volatile.shared.u8 	%rs10, [%r5+32];
	min.u16 	%rs11, %rs9, %rs10;
	st.volatile.shared.u8 	[%r5], %rs11;
	ld.volatile.shared.u8 	%rs12, [%r5];
	ld.volatile.shared.u8 	%rs13, [%r5+16];
	min.u16 	%rs14, %rs12, %rs13;
	st.volatile.shared.u8 	[%r5], %rs14;
	ld.volatile.shared.u8 	%rs15, [%r5];
	ld.volatile.shared.u8 	%rs16, [%r5+8];
	min.u16 	%rs17, %rs15, %rs16;
	st.volatile.shared.u8 	[%r5], %rs17;
	ld.volatile.shared.u8 	%rs18, [%r5];
	ld.volatile.shared.u8 	%rs19, [%r5+4];
	min.u16 	%rs20, %rs18, %rs19;
	st.volatile.shared.u8 	[%r5], %rs20;
	ld.volatile.shared.u8 	%rs21, [%r5];
	ld.volatile.shared.u8 	%rs22, [%r5+2];
	min.u16 	%rs23, %rs21, %rs22;
	st.volatile.shared.u8 	[%r5], %rs23;
	ld.volatile.shared.u8 	%rs24, [%r5];
	ld.volatile.shared.u8 	%rs25, [%r5+1];
	min.u16 	%rs26, %rs24, %rs25;
	st.volatile.shared.u8 	[%r5], %rs26;
	setp.ne.s32 	%p52, %r1, 0;
	@%p52 bra 	$L__BB32_121;
	ld.param.u64 	%rd478, [contiguous_reduce2_u8_param_0];
	ld.shared.u8 	%rs27, [sdata_u8];
	cvt.u64.u32 	%rd473, %r2;
	mov.u32 	%r203, %ctaid.y;
	cvt.u64.u32 	%rd474, %r203;
	mad.lo.s64 	%rd475, %rd265, %rd474, %rd473;
	cvta.to.global.u64 	%rd476, %rd478;
	add.s64 	%rd477, %rd476, %rd475;
	st.global.u8 	[%rd477], %rs27;
$L__BB32_121:
	ret;

}
	// .globl	contiguous_reduce22_u8
.visible .entry contiguous_reduce22_u8(
	.param .u64 .ptr .align 1 contiguous_reduce22_u8_param_0,
	.param .u64 .ptr .align 1 contiguous_reduce22_u8_param_1,
	.param .u64 contiguous_reduce22_u8_param_2,
	.param .u64 contiguous_reduce22_u8_param_3
)
{
	.reg .pred 	%p<8>;
	.reg .b16 	%rs<28>;
	.reg .b32 	%r<17>;
	.reg .b64 	%rd<23>;

	ld.param.u64 	%rd4, [contiguous_reduce22_u8_param_0];
	ld.param.u64 	%rd7, [contiguous_reduce22_u8_param_1];
	ld.param.u64 	%rd5, [contiguous_reduce22_u8_param_2];
	ld.param.u64 	%rd6, [contiguous_reduce22_u8_param_3];
	cvta.to.global.u64 	%rd1, %rd7;
	mov.u32 	%r1, %tid.x;
	mov.u32 	%r2, %ctaid.x;
	mov.u32 	%r16, %ntid.x;
	mul.lo.s32 	%r8, %r2, %r16;
	shl.b32 	%r9, %r8, 1;
	add.s32 	%r4, %r9, %r1;
	mov.u32 	%r10, sdata_u8;
	add.s32 	%r5, %r10, %r1;
	mov.b16 	%rs1, 255;
	st.shared.u8 	[%r5], %rs1;
	add.s32 	%r11, %r4, %r16;
	cvt.u64.u32 	%rd2, %r11;
	setp.le.u64 	%p1, %rd5, %rd2;
	@%p1 bra 	$L__BB33_2;
	cvt.u64.u32 	%rd11, %r4;
	mov.u32 	%r13, %ctaid.y;
	cvt.u64.u32 	%rd12, %r13;
	mul.lo.s64 	%rd13, %rd5, %rd12;
	add.s64 	%rd14, %rd13, %rd11;
	add.s64 	%rd15, %rd1, %rd14;
	ld.global.u8 	%rs3, [%rd15];
	add.s64 	%rd16, %rd13, %rd2;
	add.s64 	%rd17, %rd1, %rd16;
	ld.global.u8 	%rs4, [%rd17];
	min.u16 	%rs5, %rs3, %rs4;
	st.shared.u8 	[%r5], %rs5;
	bra.uni 	$L__BB33_4;
$L__BB33_2:
	cvt.u64.u32 	%rd3, %r4;
	setp.le.u64 	%p2, %rd5, %rd3;
	@%p2 bra 	$L__BB33_4;
	mov.u32 	%r12, %ctaid.y;
	cvt.u64.u32 	%rd8, %r12;
	mad.lo.s64 	%rd9, %rd5, %rd8, %rd3;
	add.s64 	%rd10, %rd1, %rd9;
	ld.global.u8 	%rs2, [%rd10];
	st.shared.u8 	[%r5], %rs2;
$L__BB33_4:
	bar.sync 	0;
	setp.lt.u32 	%p3, %r16, 66;
	@%p3 bra 	$L__BB33_8;
$L__BB33_5:
	shr.u32 	%r7, %r16, 1;
	setp.ge.u32 	%p4, %r1, %r7;
	@%p4 bra 	$L__BB33_7;
	ld.shared.u8 	%rs6, [%r5];
	add.s32 	%r14, %r5, %r7;
	ld.shared.u8 	%rs7, [%r14];
	min.u16 	%rs8, %rs6, %rs7;
	st.shared.u8 	[%r5], %rs8;
$L__BB33_7:
	bar.sync 	0;
	setp.gt.u32 	%p5, %r16, 131;
	mov.u32 	%r16, %r7;
	@%p5 bra 	$L__BB33_5;
$L__BB33_8:
	setp.gt.u32 	%p6, %r1, 31;
	@%p6 bra 	$L__BB33_11;
	ld.volatile.shared.u8 	%rs9, [%r5];
	ld.volatile.shared.u8 	%rs10, [%r5+32];
	min.u16 	%rs11, %rs9, %rs10;
	st.volatile.shared.u8 	[%r5], %rs11;
	ld.volatile.shared.u8 	%rs12, [%r5];
	ld.volatile.shared.u8 	%rs13, [%r5+16];
	min.u16 	%rs14, %rs12, %rs13;
	st.volatile.shared.u8 	[%r5], %rs14;
	ld.volatile.shared.u8 	%rs15, [%r5];
	ld.volatile.shared.u8 	%rs16, [%r5+8];
	min.u16 	%rs17, %rs15, %rs16;
	st.volatile.shared.u8 	[%r5], %rs17;
	ld.volatile.shared.u8 	%rs18, [%r5];
	ld.volatile.shared.u8 	%rs19, [%r5+4];
	min.u16 	%rs20, %rs18, %rs19;
	st.volatile.shared.u8 	[%r5], %rs20;
	ld.volatile.shared.u8 	%rs21, [%r5];
	ld.volatile.shared.u8 	%rs22, [%r5+2];
	min.u16 	%rs23, %rs21, %rs22;
	st.volatile.shared.u8 	[%r5], %rs23;
	ld.volatile.shared.u8 	%rs24, [%r5];
	ld.volatile.shared.u8 	%rs25, [%r5+1];
	min.u16 	%rs26, %rs24, %rs25;
	st.volatile.shared.u8 	[%r5], %rs26;
	setp.ne.s32 	%p7, %r1, 0;
	@%p7 bra 	$L__BB33_11;
	ld.shared.u8 	%rs27, [sdata_u8];
	cvt.u64.u32 	%rd18, %r2;
	mov.u32 	%r15, %ctaid.y;
	cvt.u64.u32 	%rd19, %r15;
	mad.lo.s64 	%rd20, %rd6, %rd19, %rd18;
	cvta.to.global.u64 	%rd21, %rd4;
	add.s64 	%rd22, %rd21, %rd20;
	st.global.u8 	[%rd22], %rs27;
$L__BB33_11:
	ret;

}
	// .globl	contiguous_reduce3_u8
.visible .entry contiguous_reduce3_u8(
	.param .u64 .ptr .align 1 contiguous_reduce3_u8_param_0,
	.param .u64 .ptr .align 1 contiguous_reduce3_u8_param_1,
	.param .u64 .ptr .align 1 contiguous_reduce3_u8_param_2,
	.param .u64 .ptr .align 1 contiguous_reduce3_u8_param_3,
	.param .u64 contiguous_reduce3_u8_param_4,
	.param .u64 contiguous_reduce3_u8_param_5,
	.param .u64 contiguous_reduce3_u8_param_6
)
{
	.reg .pred 	%p<38>;
	.reg .b16 	%rs<60>;
	.reg .b32 	%r<184>;
	.reg .b64 	%rd<306>;

	ld.param.u64 	%rd144, [contiguous_reduce3_u8_param_0];
	ld.param.u64 	%rd145, [contiguous_reduce3_u8_param_1];
	ld.param.u64 	%rd148, [contiguous_reduce3_u8_param_2];
	ld.param.u64 	%rd149, [contiguous_reduce3_u8_param_3];
	ld.param.u64 	%rd146, [contiguous_reduce3_u8_param_4];
	ld.param.u64 	%rd147, [contiguous_reduce3_u8_param_5];
	ld.param.u64 	%rd150, [contiguous_reduce3_u8_param_6];
	cvta.to.global.u64 	%rd1, %rd149;
	cvta.to.global.u64 	%rd2, %rd148;
	mov.u32 	%r1, %tid.y;
	mov.u32 	%r2, %ntid.x;
	mov.u32 	%r3, %tid.x;
	mad.lo.s32 	%r61, %r1, %r2, %r3;
	mov.u32 	%r62, %ctaid.x;
	mad.lo.s32 	%r63, %r62, %r2, %r3;
	mov.u32 	%r4, %ctaid.y;
	mov.u32 	%r5, %ntid.y;
	mad.lo.s32 	%r64, %r4, %r5, %r1;
	mov.u32 	%r65, sdata_u8;
	add.s32 	%r7, %r65, %r61;
	mov.b16 	%rs16, 255;
	st.shared.u8 	[%r7], %rs16;
	cvt.u64.u32 	%rd3, %r63;
	setp.le.u64 	%p1, %rd147, %rd3;
	cvt.u64.u32 	%rd152, %r64;
	setp.le.u64 	%p2, %rd150, %rd152;
	or.pred  	%p3, %p1, %p2;
	@%p3 bra 	$L__BB34_76;
	cvt.u32.u64 	%r66, %rd3;
	cvt.u32.u64 	%r67, %rd147;
	mad.lo.s32 	%r175, %r64, %r67, %r66;
	cvt.u32.u64 	%r9, %rd146;
	add.s32 	%r174, %r9, -1;
	setp.lt.s32 	%p4, %r174, 0;
	mov.b64 	%rd305, 0;
	@%p4 bra 	$L__BB34_59;
	setp.lt.u32 	%p5, %r174, 7;
	mov.b64 	%rd305, 0;
	@%p5 bra 	$L__BB34_30;
	add.s32 	%r170, %r9, -4;
	and.b32  	%r68, %r9, -8;
	neg.s32 	%r169, %r68;
	mov.b64 	%rd305, 0;
$L__BB34_4:
	.pragma "nounroll";
	add.s32 	%r16, %r170, 3;
	cvt.u64.u32 	%rd5, %r175;
	mul.wide.u32 	%rd157, %r16, 8;
	add.s64 	%rd158, %rd2, %rd157;
	ld.global.u64 	%rd6, [%rd158];
	and.b64  	%rd159, %rd6, -4294967296;
	setp.ne.s64 	%p6, %rd159, 0;
	@%p6 bra 	$L__BB34_6;
	cvt.u32.u64 	%r69, %rd6;
	cvt.u32.u64 	%r70, %rd5;
	div.u32 	%r71, %r70, %r69;
	mul.lo.s32 	%r72, %r71, %r69;
	sub.s32 	%r73, %r70, %r72;
	cvt.u64.u32 	%rd270, %r71;
	cvt.u64.u32 	%rd271, %r73;
	bra.uni 	$L__BB34_7;
$L__BB34_6:
	div.s64 	%rd270, %rd5, %rd6;
	mul.lo.s64 	%rd160, %rd270, %rd6;
	sub.s64 	%rd271, %rd5, %rd160;
$L__BB34_7:
	mul.wide.u32 	%rd161, %r16, 8;
	add.s64 	%rd162, %rd1, %rd161;
	ld.global.u64 	%rd163, [%rd162];
	mad.lo.s64 	%rd13, %rd163, %rd271, %rd305;
	add.s32 	%r17, %r170, 2;
	and.b64  	%rd14, %rd270, 4294967295;
	mul.wide.u32 	%rd164, %r17, 8;
	add.s64 	%rd165, %rd2, %rd164;
	ld.global.u64 	%rd15, [%rd165];
	and.b64  	%rd166, %rd15, -4294967296;
	setp.ne.s64 	%p7, %rd166, 0;
	@%p7 bra 	$L__BB34_9;
	cvt.u32.u64 	%r74, %rd15;
	cvt.u32.u64 	%r75, %rd14;
	div.u32 	%r76, %r75, %r74;
	mul.lo.s32 	%r77, %r76, %r74;
	sub.s32 	%r78, %r75, %r77;
	cvt.u64.u32 	%rd272, %r76;
	cvt.u64.u32 	%rd273, %r78;
	bra.uni 	$L__BB34_10;
$L__BB34_9:
	div.s64 	%rd272, %rd14, %rd15;
	mul.lo.s64 	%rd167, %rd272, %rd15;
	sub.s64 	%rd273, %rd14, %rd167;
$L__BB34_10:
	mul.wide.u32 	%rd168, %r17, 8;
	add.s64 	%rd169, %rd1, %rd168;
	ld.global.u64 	%rd170, [%rd169];
	mad.lo.s64 	%rd22, %rd170, %rd273, %rd13;
	add.s32 	%r18, %r170, 1;
	and.b64  	%rd23, %rd272, 4294967295;
	mul.wide.u32 	%rd171, %r18, 8;
	add.s64 	%rd172, %rd2, %rd171;
	ld.global.u64 	%rd24, [%rd172];
	and.b64  	%rd173, %rd24, -4294967296;
	setp.ne.s64 	%p8, %rd173, 0;
	@%p8 bra 	$L__BB34_12;
	cvt.u32.u64 	%r79, %rd24;
	cvt.u32.u64 	%r80, %rd23;
	div.u32 	%r81, %r80, %r79;
	mul.lo.s32 	%r82, %r81, %r79;
	sub.s32 	%r83, %r80, %r82;
	cvt.u64.u32 	%rd274, %r81;
	cvt.u64.u32 	%rd275, %r83;
	bra.uni 	$L__BB34_13;
$L__BB34_12:
	div.s64 	%rd274, %rd23, %rd24;
	mul.lo.s64 	%rd174, %rd274, %rd24;
	sub.s64 	%rd275, %rd23, %rd174;
$L__BB34_13:
	mul.wide.u32 	%rd175, %r18, 8;
	add.s64 	%rd176, %rd1, %rd175;
	ld.global.u64 	%rd177, [%rd176];
	mad.lo.s64 	%rd31, %rd177, %rd275, %rd22;
	and.b64  	%rd32, %rd274, 4294967295;
	mul.wide.u32 	%rd178, %r170, 8;
	add.s64 	%rd179, %rd2, %rd178;
	ld.global.u64 	%rd33, [%rd179];
	and.b64  	%rd180, %rd33, -4294967296;
	setp.ne.s64 	%p9, %rd180, 0;
	@%p9 bra 	$L__BB34_15;
	cvt.u32.u64 	%r84, %rd33;
	cvt.u32.u64 	%r85, %rd32;
	div.u32 	%r86, %r85, %r84;
	mul.lo.s32 	%r87, %r86, %r84;
	sub.s32 	%r88, %r85, %r87;
	cvt.u64.u32 	%rd276, %r86;
	cvt.u64.u32 	%rd277, %r88;
	bra.uni 	$L__BB34_16;
$L__BB34_15:
	div.s64 	%rd276, %rd32, %rd33;
	mul.lo.s64 	%rd181, %rd276, %rd33;
	sub.s64 	%rd277, %rd32, %rd181;
$L__BB34_16:
	mul.wide.u32 	%rd182, %r170, 8;
	add.s64 	%rd183, %rd1, %rd182;
	ld.global.u64 	%rd184, [%rd183];
	mad.lo.s64 	%rd40, %rd184, %rd277, %rd31;
	add.s32 	%r19, %r170, -1;
	and.b64  	%rd41, %rd276, 4294967295;
	mul.wide.u32 	%rd185, %r19, 8;
	add.s64 	%rd186, %rd2, %rd185;
	ld.global.u64 	%rd42, [%rd186];
	and.b64  	%rd187, %rd42, -4294967296;
	setp.ne.s64 	%p10, %rd187, 0;
	@%p10 bra 	$L__BB34_18;
	cvt.u32.u64 	%r89, %rd42;
	cvt.u32.u64 	%r90, %rd41;
	div.u32 	%r91, %r90, %r89;
	mul.lo.s32 	%r92, %r91, %r89;
	sub.s32 	%r93, %r90, %r92;
	cvt.u64.u32 	%rd278, %r91;
	cvt.u64.u32 	%rd279, %r93;
	bra.uni 	$L__BB34_19;
$L__BB34_18:
	div.s64 	%rd278, %rd41, %rd42;
	mul.lo.s64 	%rd188, %rd278, %rd42;
	sub.s64 	%rd279, %rd41, %rd188;
$L__BB34_19:
	mul.wide.u32 	%rd189, %r19, 8;
	add.s64 	%rd190, %rd1, %rd189;
	ld.global.u64 	%rd191, [%rd190];
	mad.lo.s64 	%rd49, %rd191, %rd279, %rd40;
	add.s32 	%r20, %r170, -2;
	and.b64  	%rd50, %rd278, 4294967295;
	mul.wide.u32 	%rd192, %r20, 8;
	add.s64 	%rd193, %rd2, %rd192;
	ld.global.u64 	%rd51, [%rd193];
	and.b64  	%rd194, %rd51, -4294967296;
	setp.ne.s64 	%p11, %rd194, 0;
	@%p11 bra 	$L__BB34_21;
	cvt.u32.u64 	%r94, %rd51;
	cvt.u32.u64 	%r95, %rd50;
	div.u32 	%r96, %r95, %r94;
	mul.lo.s32 	%r97, %r96, %r94;
	sub.s32 	%r98, %r95, %r97;
	cvt.u64.u32 	%rd280, %r96;
	cvt.u64.u32 	%rd281, %r98;
	bra.uni 	$L__BB34_22;
$L__BB34_21:
	div.s64 	%rd280, %rd50, %rd51;
	mul.lo.s64 	%rd195, %rd280, %rd51;
	sub.s64 	%rd281, %rd50, %rd195;
$L__BB34_22:
	mul.wide.u32 	%rd196, %r20, 8;
	add.s64 	%rd197, %rd1, %rd196;
	ld.global.u64 	%rd198, [%rd197];
	mad.lo.s64 	%rd58, %rd198, %rd281, %rd49;
	add.s32 	%r21, %r170, -3;
	and.b64  	%rd59, %rd280, 4294967295;
	mul.wide.u32 	%rd199, %r21, 8;
	add.s64 	%rd200, %rd2, %rd199;
	ld.global.u64 	%rd60, [%rd200];
	and.b64  	%rd201, %rd60, -4294967296;
	setp.ne.s64 	%p12, %rd201, 0;
	@%p12 bra 	$L__BB34_24;
	cvt.u32.u64 	%r99, %rd60;
	cvt.u32.u64 	%r100, %rd59;
	div.u32 	%r101, %r100, %r99;
	mul.lo.s32 	%r102, %r101, %r99;
	sub.s32 	%r103, %r100, %r102;
	cvt.u64.u32 	%rd282, %r101;
	cvt.u64.u32 	%rd283, %r103;
	bra.uni 	$L__BB34_25;
$L__BB34_24:
	div.s64 	%rd282, %rd59, %rd60;
	mul.lo.s64 	%rd202, %rd282, %rd60;
	sub.s64 	%rd283, %rd59, %rd202;
$L__BB34_25:
	mul.wide.u32 	%rd203, %r21, 8;
	add.s64 	%rd204, %rd1, %rd203;
	ld.global.u64 	%rd205, [%rd204];
	mad.lo.s64 	%rd67, %rd205, %rd283, %rd58;
	and.b64  	%rd68, %rd282, 4294967295;
	add.s32 	%r104, %r170, -4;
	mul.wide.u32 	%rd206, %r104, 8;
	add.s64 	%rd207, %rd2, %rd206;
	ld.global.u64 	%rd69, [%rd207];
	and.b64  	%rd208, %rd69, -4294967296;
	setp.ne.s64 	%p13, %rd208, 0;
	@%p13 bra 	$L__BB34_27;
	cvt.u32.u64 	%r105, %rd69;
	cvt.u32.u64 	%r106, %rd68;
	div.u32 	%r107, %r106, %r105;
	mul.lo.s32 	%r108, %r107, %r105;
	sub.s32 	%r109, %r106, %r108;
	cvt.u64.u32 	%rd284, %r107;
	cvt.u64.u32 	%rd285, %r109;
	bra.uni 	$L__BB34_28;
$L__BB34_27:
	div.s64 	%rd284, %rd68, %rd69;
	mul.lo.s64 	%rd209, %rd284, %rd69;
	sub.s64 	%rd285, %rd68, %rd209;
$L__BB34_28:
	mul.wide.u32 	%rd210, %r104, 8;
	add.s64 	%rd211, %rd1, %rd210;
	ld.global.u64 	%rd212, [%rd211];
	mad.lo.s64 	%rd305, %rd212, %rd285, %rd67;
	cvt.u32.u64 	%r175, %rd284;
	add.s32 	%r170, %r170, -8;
	add.s32 	%r169, %r169, 8;
	setp.ne.s32 	%p14, %r169, 0;
	@%p14 bra 	$L__BB34_4;
	add.s32 	%r174, %r170, 3;
$L__BB34_30:
	and.b32  	%r28, %r9, 7;
	setp.eq.s32 	%p15, %r28, 0;
	@%p15 bra 	$L__BB34_59;
	and.b32  	%r29, %r9, 3;
	setp.lt.u32 	%p16, %r28, 4;
	@%p16 bra 	$L__BB34_45;
	cvt.u64.u32 	%rd79, %r175;
	mul.wide.u32 	%rd214, %r174, 8;
	add.s64 	%rd215, %rd2, %rd214;
	ld.global.u64 	%rd80, [%rd215];
	and.b64  	%rd216, %rd80, -4294967296;
	setp.ne.s64 	%p17, %rd216, 0;
	@%p17 bra 	$L__BB34_34;
	cvt.u32.u64 	%r111, %rd80;
	cvt.u32.u64 	%r112, %rd79;
	div.u32 	%r113, %r112, %r111;
	mul.lo.s32 	%r114, %r113, %r111;
	sub.s32 	%r115, %r112, %r114;
	cvt.u64.u32 	%rd288, %r113;
	cvt.u64.u32 	%rd289, %r115;
	bra.uni 	$L__BB34_35;
$L__BB34_34:
	div.s64 	%rd288, %rd79, %rd80;
	mul.lo.s64 	%rd217, %rd288, %rd80;
	sub.s64 	%rd289, %rd79, %rd217;
$L__BB34_35:
	mul.wide.u32 	%rd218, %r174, 8;
	add.s64 	%rd219, %rd1, %rd218;
	ld.global.u64 	%rd220, [%rd219];
	mad.lo.s64 	%rd87, %rd220, %rd289, %rd305;
	add.s32 	%r30, %r174, -1;
	and.b64  	%rd88, %rd288, 4294967295;
	mul.wide.u32 	%rd221, %r30, 8;
	add.s64 	%rd222, %rd2, %rd221;
	ld.global.u64 	%rd89, [%rd222];
	and.b64  	%rd223, %rd89, -4294967296;
	setp.ne.s64 	%p18, %rd223, 0;
	@%p18 bra 	$L__BB34_37;
	cvt.u32.u64 	%r116, %rd89;
	cvt.u32.u64 	%r117, %rd88;
	div.u32 	%r118, %r117, %r116;
	mul.lo.s32 	%r119, %r118, %r116;
	sub.s32 	%r120, %r117, %r119;
	cvt.u64.u32 	%rd290, %r118;
	cvt.u64.u32 	%rd291, %r120;
	bra.uni 	$L__BB34_38;
$L__BB34_37:
	div.s64 	%rd290, %rd88, %rd89;
	mul.lo.s64 	%rd224, %rd290, %rd89;
	sub.s64 	%rd291, %rd88, %rd224;
$L__BB34_38:
	mul.wide.u32 	%rd225, %r30, 8;
	add.s64 	%rd226, %rd1, %rd225;
	ld.global.u64 	%rd227, [%rd226];
	mad.lo.s64 	%rd96, %rd227, %rd291, %rd87;
	add.s32 	%r31, %r174, -2;
	and.b64  	%rd97, %rd290, 4294967295;
	mul.wide.u32 	%rd228, %r31, 8;
	add.s64 	%rd229, %rd2, %rd228;
	ld.global.u64 	%rd98, [%rd229];
	and.b64  	%rd230, %rd98, -4294967296;
	setp.ne.s64 	%p19, %rd230, 0;
	@%p19 bra 	$L__BB34_40;
	cvt.u32.u64 	%r121, %rd98;
	cvt.u32.u64 	%r122, %rd97;
	div.u32 	%r123, %r122, %r121;
	mul.lo.s32 	%r124, %r123, %r121;
	sub.s32 	%r125, %r122, %r124;
	cvt.u64.u32 	%rd292, %r123;
	cvt.u64.u32 	%rd293, %r125;
	bra.uni 	$L__BB34_41;
$L__BB34_40:
	div.s64 	%rd292, %rd97, %rd98;
	mul.lo.s64 	%rd231, %rd292, %rd98;
	sub.s64 	%rd293, %rd97, %rd231;
$L__BB34_41:
	mul.wide.u32 	%rd232, %r31, 8;
	add.s64 	%rd233, %rd1, %rd232;
	ld.global.u64 	%rd234, [%rd233];
	mad.lo.s64 	%rd105, %rd234, %rd293, %rd96;
	add.s32 	%r32, %r174, -3;
	and.b64  	%rd106, %rd292, 4294967295;
	mul.wide.u32 	%rd235, %r32, 8;
	add.s64 	%rd236, %rd2, %rd235;
	ld.global.u64 	%rd107, [%rd236];
	and.b64  	%rd237, %rd107, -4294967296;
	setp.ne.s64 	%p20, %rd237, 0;
	@%p20 bra 	$L__BB34_43;
	cvt.u32.u64 	%r126, %rd107;
	cvt.u32.u64 	%r127, %rd106;
	div.u32 	%r128, %r127, %r126;
	mul.lo.s32 	%r129, %r128, %r126;
	sub.s32 	%r130, %r127, %r129;
	cvt.u64.u32 	%rd294, %r128;
	cvt.u64.u32 	%rd295, %r130;
	bra.uni 	$L__BB34_44;
$L__BB34_43:
	div.s64 	%rd294, %rd106, %rd107;
	mul.lo.s64 	%rd238, %rd294, %rd107;
	sub.s64 	%rd295, %rd106, %rd238;
$L__BB34_44:
	mul.wide.u32 	%rd239, %r32, 8;
	add.s64 	%rd240, %rd1, %rd239;
	ld.global.u64 	%rd241, [%rd240];
	mad.lo.s64 	%rd305, %rd241, %rd295, %rd105;
	cvt.u32.u64 	%r175, %rd294;
	add.s32 	%r174, %r174, -4;
$L__BB34_45:
	setp.eq.s32 	%p21, %r29, 0;
	@%p21 bra 	$L__BB34_59;
	setp.eq.s32 	%p22, %r29, 1;
	@%p22 bra 	$L__BB34_54;
	cvt.u64.u32 	%rd117, %r175;
	mul.wide.u32 	%rd243, %r174, 8;
	add.s64 	%rd244, %rd2, %rd243;
	ld.global.u64 	%rd118, [%rd244];
	and.b64  	%rd245, %rd118, -4294967296;
	setp.ne.s64 	%p23, %rd245, 0;
	@%p23 bra 	$L__BB34_49;
	cvt.u32.u64 	%r131, %rd118;
	cvt.u32.u64 	%r132, %rd117;
	div.u32 	%r133, %r132, %r131;
	mul.lo.s32 	%r134, %r133, %r131;
	sub.s32 	%r135, %r132, %r134;
	cvt.u64.u32 	%rd298, %r133;
	cvt.u64.u32 	%rd299, %r135;
	bra.uni 	$L__BB34_50;
$L__BB34_49:
	div.s64 	%rd298, %rd117, %rd118;
	mul.lo.s64 	%rd246, %rd298, %rd118;
	sub.s64 	%rd299, %rd117, %rd246;
$L__BB34_50:
	add.s64 	%rd248, %rd1, %rd243;
	ld.global.u64 	%rd249, [%rd248];
	mad.lo.s64 	%rd125, %rd249, %rd299, %rd305;
	add.s32 	%r37, %r174, -1;
	and.b64  	%rd126, %rd298, 4294967295;
	mul.wide.u32 	%rd250, %r37, 8;
	add.s64 	%rd251, %rd2, %rd250;
	ld.global.u64 	%rd127, [%rd251];
	and.b64  	%rd252, %rd127, -4294967296;
	setp.ne.s64 	%p24, %rd252, 0;
	@%p24 bra 	$L__BB34_52;
	cvt.u32.u64 	%r136, %rd127;
	cvt.u32.u64 	%r137, %rd126;
	div.u32 	%r138, %r137, %r136;
	mul.lo.s32 	%r139, %r138, %r136;
	sub.s32 	%r140, %r137, %r139;
	cvt.u64.u32 	%rd300, %r138;
	cvt.u64.u32 	%rd301, %r140;
	bra.uni 	$L__BB34_53;
$L__BB34_52:
	div.s64 	%rd300, %rd126, %rd127;
	mul.lo.s64 	%rd253, %rd300, %rd127;
	sub.s64 	%rd301, %rd126, %rd253;
$L__BB34_53:
	add.s64 	%rd255, %rd1, %rd250;
	ld.global.u64 	%rd256, [%rd255];
	mad.lo.s64 	%rd305, %rd256, %rd301, %rd125;
	cvt.u32.u64 	%r175, %rd300;
	add.s32 	%r174, %r174, -2;
$L__BB34_54:
	and.b32  	%r141, %r9, 1;
	setp.eq.b32 	%p25, %r141, 1;
	not.pred 	%p26, %p25;
	@%p26 bra 	$L__BB34_59;
	cvt.u64.u32 	%rd137, %r175;
	mul.wide.u32 	%rd257, %r174, 8;
	add.s64 	%rd258, %rd2, %rd257;
	ld.global.u64 	%rd138, [%rd258];
	and.b64  	%rd259, %rd138, -4294967296;
	setp.ne.s64 	%p27, %rd259, 0;
	@%p27 bra 	$L__BB34_57;
	cvt.u32.u64 	%r142, %rd138;
	cvt.u32.u64 	%r143, %rd137;
	rem.u32 	%r144, %r143, %r142;
	cvt.u64.u32 	%rd304, %r144;
	bra.uni 	$L__BB34_58;
$L__BB34_57:
	rem.s64 	%rd304, %rd137, %rd138;
$L__BB34_58:
	add.s64 	%rd261, %rd1, %rd257;
	ld.global.u64 	%rd262, [%rd261];
	mad.lo.s64 	%rd305, %rd262, %rd304, %rd305;
$L__BB34_59:
	cvta.to.global.u64 	%rd263, %rd145;
	add.s64 	%rd264, %rd263, %rd305;
	ld.global.u8 	%rs17, [%rd264];
	st.shared.u8 	[%r7], %rs17;
	bar.sync 	0;
	setp.ne.s32 	%p28, %r1, 0;
	@%p28 bra 	$L__BB34_76;
	setp.gt.u32 	%p29, %r5, 1;
	@%p29 bra 	$L__BB34_62;
	mov.u32 	%r145, sdata_u8;
	add.s32 	%r146, %r145, %r3;
	ld.shared.u8 	%rs58, [%r146];
	bra.uni 	$L__BB34_75;
$L__BB34_62:
	mov.u32 	%r148, sdata_u8;
	add.s32 	%r42, %r148, %r3;
	ld.shared.u8 	%rs58, [%r42];
	add.s32 	%r43, %r5, -1;
	add.s32 	%r149, %r5, -2;
	and.b32  	%r44, %r43, 7;
	setp.lt.u32 	%p30, %r149, 7;
	mov.b32 	%r182, 1;
	@%p30 bra 	$L__BB34_66;
	and.b32  	%r151, %r43, -8;
	neg.s32 	%r180, %r151;
	add.s32 	%r152, %r3, %r2;
	add.s32 	%r178, %r148, %r152;
	shl.b32 	%r47, %r2, 3;
	mov.b32 	%r179, 0;
$L__BB34_64:
	.pragma "nounroll";
	ld.shared.u8 	%rs19, [%r178];
	and.b16  	%rs20, %rs58, 255;
	min.u16 	%rs21, %rs20, %rs19;
	add.s32 	%r154, %r178, %r2;
	ld.shared.u8 	%rs22, [%r154];
	min.u16 	%rs23, %rs21, %rs22;
	add.s32 	%r155, %r154, %r2;
	ld.shared.u8 	%rs24, [%r155];
	min.u16 	%rs25, %rs23, %rs24;
	add.s32 	%r156, %r155, %r2;
	ld.shared.u8 	%rs26, [%r156];
	min.u16 	%rs27, %rs25, %rs26;
	add.s32 	%r157, %r156, %r2;
	ld.shared.u8 	%rs28, [%r157];
	min.u16 	%rs29, %rs27, %rs28;
	add.s32 	%r158, %r157, %r2;
	ld.shared.u8 	%rs30, [%r158];
	min.u16 	%rs31, %rs29, %rs30;
	add.s32 	%r159, %r158, %r2;
	ld.shared.u8 	%rs32, [%r159];
	min.u16 	%rs33, %rs31, %rs32;
	add.s32 	%r160, %r159, %r2;
	ld.shared.u8 	%rs34, [%r160];
	min.u16 	%rs58, %rs33, %rs34;
	add.s32 	%r180, %r180, 8;
	add.s32 	%r179, %r179, 8;
	add.s32 	%r178, %r178, %r47;
	setp.ne.s32 	%p31, %r180, 0;
	@%p31 bra 	$L__BB34_64;
	add.s32 	%r182, %r179, 1;
$L__BB34_66:
	setp.eq.s32 	%p32, %r44, 0;
	@%p32 bra 	$L__BB34_74;
	and.b32  	%r56, %r43, 3;
	setp.lt.u32 	%p33, %r44, 4;
	@%p33 bra 	$L__BB34_69;
	mad.lo.s32 	%r161, %r182, %r2, %r42;
	ld.shared.u8 	%rs36, [%r161];
	and.b16  	%rs37, %rs58, 255;
	min.u16 	%rs38, %rs37, %rs36;
	add.s32 	%r162, %r161, %r2;
	ld.shared.u8 	%rs39, [%r162];
	min.u16 	%rs40, %rs38, %rs39;
	add.s32 	%r163, %r162, %r2;
	ld.shared.u8 	%rs41, [%r163];
	min.u16 	%rs42, %rs40, %rs41;
	add.s32 	%r164, %r163, %r2;
	ld.shared.u8 	%rs43, [%r164];
	min.u16 	%rs58, %rs42, %rs43;
	add.s32 	%r182, %r182, 4;
$L__BB34_69:
	setp.eq.s32 	%p34, %r56, 0;
	@%p34 bra 	$L__BB34_74;
	setp.eq.s32 	%p35, %r56, 1;
	@%p35 bra 	$L__BB34_72;
	mad.lo.s32 	%r165, %r182, %r2, %r42;
	ld.shared.u8 	%rs45, [%r165];
	and.b16  	%rs46, %rs58, 255;
	min.u16 	%rs47, %rs46, %rs45;
	add.s32 	%r166, %r165, %r2;
	ld.shared.u8 	%rs48, [%r166];
	min.u16 	%rs58, %rs47, %rs48;
	add.s32 	%r182, %r182, 2;
$L__BB34_72:
	and.b32  	%r167, %r43, 1;
	setp.eq.b32 	%p36, %r167, 1;
	not.pred 	%p37, %p36;
	@%p37 bra 	$L__BB34_74;
	mad.lo.s32 	%r168, %r182, %r2, %r42;
	ld.shared.u8 	%rs49, [%r168];
	and.b16  	%rs50, %rs58, 255;
	min.u16 	%rs58, %rs50, %rs49;
$L__BB34_74:
	st.shared.u8 	[%r42], %rs58;
$L__BB34_75:
	cvt.u64.u32 	%rd265, %r4;
	mad.lo.s64 	%rd266, %rd147, %rd265, %rd3;
	cvta.to.global.u64 	%rd267, %rd144;
	add.s64 	%rd268, %rd267, %rd266;
	st.global.u8 	[%rd268], %rs58;
$L__BB34_76:
	ret;

}
	// .globl	contiguous_reduce33_u8
.visible .entry contiguous_reduce33_u8(
	.param .u64 .ptr .align 1 contiguous_reduce33_u8_param_0,
	.param .u64 .ptr .align 1 contiguous_reduce33_u8_param_1,
	.param .u64 contiguous_reduce33_u8_param_2,
	.param .u64 contiguous_reduce33_u8_param_3,
	.param .u64 contiguous_reduce33_u8_param_4
)
{
	.reg .pred 	%p<14>;
	.reg .b16 	%rs<60>;
	.reg .b32 	%r<65>;
	.reg .b64 	%rd<15>;

	ld.param.u64 	%rd2, [contiguous_reduce33_u8_param_0];
	ld.param.u64 	%rd3, [contiguous_reduce33_u8_param_1];
	ld.param.u64 	%rd4, [contiguous_reduce33_u8_param_3];
	ld.param.u64 	%rd5, [contiguous_reduce33_u8_param_4];
	mov.u32 	%r1, %tid.y;
	mov.u32 	%r2, %ntid.x;
	mov.u32 	%r3, %tid.x;
	mad.lo.s32 	%r27, %r1, %r2, %r3;
	mov.u32 	%r28, %ctaid.x;
	mad.lo.s32 	%r29, %r28, %r2, %r3;
	mov.u32 	%r4, %ctaid.y;
	mov.u32 	%r5, %ntid.y;
	mad.lo.s32 	%r30, %r4, %r5, %r1;
	mov.u32 	%r31, sdata_u8;
	add.s32 	%r7, %r31, %r27;
	mov.b16 	%rs16, 255;
	st.shared.u8 	[%r7], %rs16;
	cvt.u64.u32 	%rd1, %r29;
	setp.le.u64 	%p1, %rd4, %rd1;
	cvt.u64.u32 	%rd7, %r30;
	setp.le.u64 	%p2, %rd5, %rd7;
	or.pred  	%p3, %p1, %p2;
	@%p3 bra 	$L__BB35_18;
	cvt.u32.u64 	%r32, %rd1;
	cvta.to.global.u64 	%rd8, %rd3;
	cvt.u32.u64 	%r33, %rd4;
	mad.lo.s32 	%r34, %r30, %r33, %r32;
	cvt.u64.u32 	%rd9, %r34;
	add.s64 	%rd10, %rd8, %rd9;
	ld.global.u8 	%rs17, [%rd10];
	st.shared.u8 	[%r7], %rs17;
	bar.sync 	0;
	setp.ne.s32 	%p4, %r1, 0;
	@%p4 bra 	$L__BB35_18;
	setp.gt.u32 	%p5, %r5, 1;
	@%p5 bra 	$L__BB35_4;
	add.s32 	%r36, %r31, %r3;
	ld.shared.u8 	%rs58, [%r36];
	bra.uni 	$L__BB35_17;
$L__BB35_4:
	add.s32 	%r8, %r31, %r3;
	ld.shared.u8 	%rs58, [%r8];
	add.s32 	%r9, %r5, -1;
	add.s32 	%r39, %r5, -2;
	and.b32  	%r10, %r9, 7;
	setp.lt.u32 	%p6, %r39, 7;
	mov.b32 	%r63, 1;
	@%p6 bra 	$L__BB35_8;
	and.b32  	%r41, %r9, -8;
	neg.s32 	%r61, %r41;
	add.s32 	%r42, %r3, %r2;
	add.s32 	%r59, %r31, %r42;
	shl.b32 	%r13, %r2, 3;
	mov.b32 	%r60, 0;
$L__BB35_6:
	.pragma "nounroll";
	ld.shared.u8 	%rs19, [%r59];
	and.b16  	%rs20, %rs58, 255;
	min.u16 	%rs21, %rs20, %rs19;
	add.s32 	%r44, %r59, %r2;
	ld.shared.u8 	%rs22, [%r44];
	min.u16 	%rs23, %rs21, %rs22;
	add.s32 	%r45, %r44, %r2;
	ld.shared.u8 	%rs24, [%r45];
	min.u16 	%rs25, %rs23, %rs24;
	add.s32 	%r46, %r45, %r2;
	ld.shared.u8 	%rs26, [%r46];
	min.u16 	%rs27, %rs25, %rs26;
	add.s32 	%r47, %r46, %r2;
	ld.shared.u8 	%rs28, [%r47];
	min.u16 	%rs29, %rs27, %rs28;
	add.s32 	%r48, %r47, %r2;
	ld.shared.u8 	%rs30, [%r48];
	min.u16 	%rs31, %rs29, %rs30;
	add.s32 	%r49, %r48, %r2;
	ld.shared.u8 	%rs32, [%r49];
	min.u16 	%rs33, %rs31, %rs32;
	add.s32 	%r50, %r49, %r2;
	ld.shared.u8 	%rs34, [%r50];
	min.u16 	%rs58, %rs33, %rs34;
	add.s32 	%r61, %r61, 8;
	add.s32 	%r60, %r60, 8;
	add.s32 	%r59, %r59, %r13;
	setp.ne.s32 	%p7, %r61, 0;
	@%p7 bra 	$L__BB35_6;
	add.s32 	%r63, %r60, 1;
$L__BB35_8:
	setp.eq.s32 	%p8, %r10, 0;
	@%p8 bra 	$L__BB35_16;
	and.b32  	%r22, %r9, 3;
	setp.lt.u32 	%p9, %r10, 4;
	@%p9 bra 	$L__BB35_11;
	mad.lo.s32 	%r51, %r63, %r2, %r8;
	ld.shared.u8 	%rs36, [%r51];
	and.b16  	%rs37, %rs58, 255;
	min.u16 	%rs38, %rs37, %rs36;
	add.s32 	%r52, %r51, %r2;
	ld.shared.u8 	%rs39, [%r52];
	min.u16 	%rs40, %rs38, %rs39;
	add.s32 	%r53, %r52, %r2;
	ld.shared.u8 	%rs41, [%r53];
	min.u16 	%rs42, %rs40, %rs41;
	add.s32 	%r54, %r53, %r2;
	ld.shared.u8 	%rs43, [%r54];
	min.u16 	%rs58, %rs42, %rs43;
	add.s32 	%r63, %r63, 4;
$L__BB35_11:
	setp.eq.s32 	%p10, %r22, 0;
	@%p10 bra 	$L__BB35_16;
	setp.eq.s32 	%p11, %r22, 1;
	@%p11 bra 	$L__BB35_14;
	mad.lo.s32 	%r55, %r63, %r2, %r8;
	ld.shared.u8 	%rs45, [%r55];
	and.b16  	%rs46, %rs58, 255;
	min.u16 	%rs47, %rs46, %rs45;
	add.s32 	%r56, %r55, %r2;
	ld.shared.u8 	%rs48, [%r56];
	min.u16 	%rs58, %rs47, %rs48;
	add.s32 	%r63, %r63, 2;
$L__BB35_14:
	and.b32  	%r57, %r9, 1;
	setp.eq.b32 	%p12, %r57, 1;
	not.pred 	%p13, %p12;
	@%p13 bra 	$L__BB35_16;
	mad.lo.s32 	%r58, %r63, %r2, %r8;
	ld.shared.u8 	%rs49, [%r58];
	and.b16  	%rs50, %rs58, 255;
	min.u16 	%rs58, %rs50, %rs49;
$L__BB35_16:
	st.shared.u8 	[%r8], %rs58;
$L__BB35_17:
	cvt.u64.u32 	%rd11, %r4;
	mad.lo.s64 	%rd12, %rd4, %rd11, %rd1;
	cvta.to.global.u64 	%rd13, %rd2;
	add.s64 	%rd14, %rd13, %rd12;
	st.global.u8 	[%rd14], %rs58;
$L__BB35_18:
	ret;

}
	// .globl	contiguous_reduce_u16
.visible .entry contiguous_reduce_u16(
	.param .u64 .ptr .align 1 contiguous_reduce_u16_param_0,
	.param .u64 .ptr .align 1 contiguous_reduce_u16_param_1,
	.param .u64 contiguous_reduce_u16_param_2
)
{
	.reg .pred 	%p<8>;
	.reg .b16 	%rs<28>;
	.reg .b32 	%r<16>;
	.reg .b64 	%rd<16>;

	ld.param.u64 	%rd4, [contiguous_reduce_u16_param_0];
	ld.param.u64 	%rd6, [contiguous_reduce_u16_param_1];
	ld.param.u64 	%rd5, [contiguous_reduce_u16_param_2];
	cvta.to.global.u64 	%rd1, %rd6;
	mov.u32 	%r1, %tid.x;
	mov.u32 	%r2, %ctaid.x;
	mov.u32 	%r15, %ntid.x;
	mul.lo.s32 	%r8, %r2, %r15;
	shl.b32 	%r9, %r8, 1;
	add.s32 	%r4, %r9, %r1;
	shl.b32 	%r10, %r1, 1;
	mov.u32 	%r11, sdata_u16;
	add.s32 	%r5, %r11, %r10;
	mov.b16 	%rs1, -1;
	st.shared.u16 	[%r5], %rs1;
	add.s32 	%r12, %r4, %r15;
	cvt.u64.u32 	%rd2, %r12;
	setp.le.u64 	%p1, %rd5, %rd2;
	@%p1 bra 	$L__BB36_2;
	mul.wide.u32 	%rd9, %r4, 2;
	add.s64 	%rd10, %rd1, %rd9;
	ld.global.u16 	%rs3, [%rd10];
	shl.b64 	%rd11, %rd2, 1;
	add.s64 	%rd12, %rd1, %rd11;
	ld.global.u16 	%rs4, [%rd12];
	min.u16 	%rs5, %rs3, %rs4;
	st.shared.u16 	[%r5], %rs5;
	bra.uni 	$L__BB36_4;
$L__BB36_2:
	cvt.u64.u32 	%rd3, %r4;
	setp.le.u64 	%p2, %rd5, %rd3;
	@%p2 bra 	$L__BB36_4;
	shl.b64 	%rd7, %rd3, 1;
	add.s64 	%rd8, %rd1, %rd7;
	ld.global.u16 	%rs2, [%rd8];
	st.shared.u16 	[%r5], %rs2;
$L__BB36_4:
	bar.sync 	0;
	setp.lt.u32 	%p3, %r15, 66;
	@%p3 bra 	$L__BB36_8;
$L__BB36_5:
	shr.u32 	%r7, %r15, 1;
	setp.ge.u32 	%p4, %r1, %r7;
	@%p4 bra 	$L__BB36_7;
	ld.shared.u16 	%rs6, [%r5];
	and.b32  	%r13, %r15, 2046;
	add.s32 	%r14, %r5, %r13;
	ld.shared.u16 	%rs7, [%r14];
	min.u16 	%rs8, %rs6, %rs7;
	st.shared.u16 	[%r5], %rs8;
$L__BB36_7:
	bar.sync 	0;
	setp.gt.u32 	%p5, %r15, 131;
	mov.u32 	%r15, %r7;
	@%p5 bra 	$L__BB36_5;
$L__BB36_8:
	setp.gt.u32 	%p6, %r1, 31;
	@%p6 bra 	$L__BB36_11;
	ld.volatile.shared.u16 	%rs9, [%r5];
	ld.volatile.shared.u16 	%rs10, [%r5+64];
	min.u16 	%rs11, %rs9, %rs10;
	st.volatile.shared.u16 	[%r5], %rs11;
	ld.volatile.shared.u16 	%rs12, [%r5];
	ld.volatile.shared.u16 	%rs13, [%r5+32];
	min.u16 	%rs14, %rs12, %rs13;
	st.volatile.shared.u16 	[%r5], %rs14;
	ld.volatile.shared.u16 	%rs15, [%r5];
	ld.volatile.shared.u16 	%rs16, [%r5+16];
	min.u16 	%rs17, %rs15, %rs16;
	st.volatile.shared.u16 	[%r5], %rs17;
	ld.volatile.shared.u16 	%rs18, [%r5];
	ld.volatile.shared.u16 	%rs19, [%r5+8];
	min.u16 	%rs20, %rs18, %rs19;
	st.volatile.shared.u16 	[%r5], %rs20;
	ld.volatile.shared.u16 	%rs21, [%r5];
	ld.volatile.shared.u16 	%rs22, [%r5+4];
	min.u16 	%rs23, %rs21, %rs22;
	st.volatile.shared.u16 	[%r5], %rs23;
	ld.volatile.shared.u16 	%rs24, [%r5];
	ld.volatile.shared.u16 	%rs25, [%r5+2];
	min.u16 	%rs26, %rs24, %rs25;
	st.volatile.shared.u16 	[%r5], %rs26;
	setp.ne.s32 	%p7, %r1, 0;
	@%p7 bra 	$L__BB36_11;
	ld.shared.u16 	%rs27, [sdata_u16];
	cvta.to.global.u64 	%rd13, %rd4;
	mul.wide.u32 	%rd14, %r2, 2;
	add.s64 	%rd15, %rd13, %rd14;
	st.global.u16 	[%rd15], %rs27;
$L__BB36_11:
	ret;

}
	// .globl	uncontiguous_reduce_u16
.visible .entry uncontiguous_reduce_u16(
	.param .u64 .ptr .align 1 uncontiguous_reduce_u16_param_0,
	.param .u64 .ptr .align 1 uncontiguous_reduce_u16_param_1,
	.param .u64 .ptr .align 1 uncontiguous_reduce_u16_param_2,
	.param .u64 .ptr .align 1 uncontiguous_reduce_u16_param_3,
	.param .u64 uncontiguous_reduce_u16_param_4,
	.param .u64 uncontiguous_reduce_u16_param_5
)
{
	.reg .pred 	%p<53>;
	.reg .b16 	%rs<28>;
	.reg .b32 	%r<212>;
	.reg .b64 	%rd<558>;

	ld.param.u64 	%rd260, [uncontiguous_reduce_u16_param_0];
	ld.param.u64 	%rd263, [uncontiguous_reduce_u16_param_1];
	ld.param.u64 	%rd264, [uncontiguous_reduce_u16_param_2];
	ld.param.u64 	%rd265, [uncontiguous_reduce_u16_param_3];
	ld.param.u64 	%rd261, [uncontiguous_reduce_u16_param_4];
	ld.param.u64 	%rd262, [uncontiguous_reduce_u16_param_5];
	cvta.to.global.u64 	%rd1, %rd265;
	cvta.to.global.u64 	%rd2, %rd264;
	cvta.to.global.u64 	%rd3, %rd263;
	mov.u32 	%r1, %tid.x;
	mov.u32 	%r2, %ctaid.x;
	mov.u32 	%r211, %ntid.x;
	mul.lo.s32 	%r52, %r2, %r211;
	shl.b32 	%r53, %r52, 1;
	add.s32 	%r4, %r53, %r1;
	shl.b32 	%r54, %r1, 1;
	mov.u32 	%r55, sdata_u16;
	add.s32 	%r5, %r55, %r54;
	mov.b16 	%rs1, -1;
	st.shared.u16 	[%r5], %rs1;
	add.s32 	%r56, %r4, %r211;
	cvt.u64.u32 	%rd511, %r56;
	setp.le.u64 	%p1, %rd262, %rd511;
	@%p1 bra 	$L__BB37_54;
	cvt.u32.u64 	%r6, %rd261;
	add.s32 	%r205, %r6, -1;
	setp.lt.s32 	%p27, %r205, 0;
	mov.b64 	%rd515, 0;
	mov.u64 	%rd516, %rd515;
	@%p27 bra 	$L__BB37_53;
	cvt.u64.u32 	%rd512, %r4;
	setp.lt.u32 	%p28, %r205, 3;
	mov.b64 	%rd516, 0;
	mov.u64 	%rd515, %rd516;
	@%p28 bra 	$L__BB37_30;
	add.s32 	%r203, %r6, -2;
	and.b32  	%r132, %r6, -4;
	neg.s32 	%r202, %r132;
	mov.b64 	%rd516, 0;
$L__BB37_4:
	.pragma "nounroll";
	add.s32 	%r12, %r203, 1;
	mul.wide.u32 	%rd397, %r12, 8;
	add.s64 	%rd398, %rd2, %rd397;
	ld.global.u64 	%rd10, [%rd398];
	or.b64  	%rd399, %rd512, %rd10;
	and.b64  	%rd400, %rd399, -4294967296;
	setp.ne.s64 	%p29, %rd400, 0;
	@%p29 bra 	$L__BB37_6;
	cvt.u32.u64 	%r133, %rd10;
	cvt.u32.u64 	%r134, %rd512;
	div.u32 	%r135, %r134, %r133;
	mul.lo.s32 	%r136, %r135, %r133;
	sub.s32 	%r137, %r134, %r136;
	cvt.u64.u32 	%rd477, %r135;
	cvt.u64.u32 	%rd478, %r137;
	bra.uni 	$L__BB37_7;
$L__BB37_6:
	div.s64 	%rd477, %rd512, %rd10;
	mul.lo.s64 	%rd401, %rd477, %rd10;
	sub.s64 	%rd478, %rd512, %rd401;
$L__BB37_7:
	mul.wide.u32 	%rd402, %r12, 8;
	add.s64 	%rd403, %rd1, %rd402;
	ld.global.u64 	%rd17, [%rd403];
	mad.lo.s64 	%rd18, %rd17, %rd478, %rd515;
	or.b64  	%rd404, %rd511, %rd10;
	and.b64  	%rd405, %rd404, -4294967296;
	setp.ne.s64 	%p30, %rd405, 0;
	@%p30 bra 	$L__BB37_9;
	cvt.u32.u64 	%r138, %rd10;
	cvt.u32.u64 	%r139, %rd511;
	div.u32 	%r140, %r139, %r138;
	mul.lo.s32 	%r141, %r140, %r138;
	sub.s32 	%r142, %r139, %r141;
	cvt.u64.u32 	%rd479, %r140;
	cvt.u64.u32 	%rd480, %r142;
	bra.uni 	$L__BB37_10;
$L__BB37_9:
	div.s64 	%rd479, %rd511, %rd10;
	mul.lo.s64 	%rd406, %rd479, %rd10;
	sub.s64 	%rd480, %rd511, %rd406;
$L__BB37_10:
	mad.lo.s64 	%rd25, %rd480, %rd17, %rd516;
	add.s32 	%r13, %r203, -2;
	mul.wide.u32 	%rd407, %r203, 8;
	add.s64 	%rd408, %rd2, %rd407;
	ld.global.u64 	%rd26, [%rd408];
	or.b64  	%rd409, %rd477, %rd26;
	and.b64  	%rd410, %rd409, -4294967296;
	setp.ne.s64 	%p31, %rd410, 0;
	@%p31 bra 	$L__BB37_12;
	cvt.u32.u64 	%r143, %rd26;
	cvt.u32.u64 	%r144, %rd477;
	div.u32 	%r145, %r144, %r143;
	mul.lo.s32 	%r146, %r145, %r143;
	sub.s32 	%r147, %r144, %r146;
	cvt.u64.u32 	%rd481, %r145;
	cvt.u64.u32 	%rd482, %r147;
	bra.uni 	$L__BB37_13;
$L__BB37_12:
	div.s64 	%rd481, %rd477, %rd26;
	mul.lo.s64 	%rd411, %rd481, %rd26;
	sub.s64 	%rd482, %rd477, %rd411;
$L__BB37_13:
	mul.wide.u32 	%rd412, %r203, 8;
	add.s64 	%rd413, %rd1, %rd412;
	ld.global.u64 	%rd33, [%rd413];
	mad.lo.s64 	%rd34, %rd33, %rd482, %rd18;
	or.b64  	%rd414, %rd479, %rd26;
	and.b64  	%rd415, %rd414, -4294967296;
	setp.ne.s64 	%p32, %rd415, 0;
	@%p32 bra 	$L__BB37_15;
	cvt.u32.u64 	%r148, %rd26;
	cvt.u32.u64 	%r149, %rd479;
	div.u32 	%r150, %r149, %r148;
	mul.lo.s32 	%r151, %r150, %r148;
	sub.s32 	%r152, %r149, %r151;
	cvt.u64.u32 	%rd483, %r150;
	cvt.u64.u32 	%rd484, %r152;
	bra.uni 	$L__BB37_16;
$L__BB37_15:
	div.s64 	%rd483, %rd479, %rd26;
	mul.lo.s64 	%rd416, %rd483, %rd26;
	sub.s64 	%rd484, %rd479, %rd416;
$L__BB37_16:
	mad.lo.s64 	%rd41, %rd484, %rd33, %rd25;
	add.s32 	%r14, %r203, -1;
	mul.wide.u32 	%rd417, %r14, 8;
	add.s64 	%rd418, %rd2, %rd417;
	ld.global.u64 	%rd42, [%rd418];
	or.b64  	%rd419, %rd481, %rd42;
	and.b64  	%rd420, %rd419, -4294967296;
	setp.ne.s64 	%p33, %rd420, 0;
	@%p33 bra 	$L__BB37_18;
	cvt.u32.u64 	%r153, %rd42;
	cvt.u32.u64 	%r154, %rd481;
	div.u32 	%r155, %r154, %r153;
	mul.lo.s32 	%r156, %r155, %r153;
	sub.s32 	%r157, %r154, %r156;
	cvt.u64.u32 	%rd485, %r155;
	cvt.u64.u32 	%rd486, %r157;
	bra.uni 	$L__BB37_19;
$L__BB37_18:
	div.s64 	%rd485, %rd481, %rd42;
	mul.lo.s64 	%rd421, %rd485, %rd42;
	sub.s64 	%rd486, %rd481, %rd421;
$L__BB37_19:
	mul.wide.u32 	%rd422, %r14, 8;
	add.s64 	%rd423, %rd1, %rd422;
	ld.global.u64 	%rd49, [%rd423];
	mad.lo.s64 	%rd50, %rd49, %rd486, %rd34;
	or.b64  	%rd424, %rd483, %rd42;
	and.b64  	%rd425, %rd424, -4294967296;
	setp.ne.s64 	%p34, %rd425, 0;
	@%p34 bra 	$L__BB37_21;
	cvt.u32.u64 	%r158, %rd42;
	cvt.u32.u64 	%r159, %rd483;
	div.u32 	%r160, %r159, %r158;
	mul.lo.s32 	%r161, %r160, %r158;
	sub.s32 	%r162, %r159, %r161;
	cvt.u64.u32 	%rd487, %r160;
	cvt.u64.u32 	%rd488, %r162;
	bra.uni 	$L__BB37_22;
$L__BB37_21:
	div.s64 	%rd487, %rd483, %rd42;
	mul.lo.s64 	%rd426, %rd487, %rd42;
	sub.s64 	%rd488, %rd483, %rd426;
$L__BB37_22:
	mad.lo.s64 	%rd57, %rd488, %rd49, %rd41;
	mul.wide.u32 	%rd427, %r13, 8;
	add.s64 	%rd428, %rd2, %rd427;
	ld.global.u64 	%rd58, [%rd428];
	or.b64  	%rd429, %rd485, %rd58;
	and.b64  	%rd430, %rd429, -4294967296;
	setp.ne.s64 	%p35, %rd430, 0;
	@%p35 bra 	$L__BB37_24;
	cvt.u32.u64 	%r163, %rd58;
	cvt.u32.u64 	%r164, %rd485;
	div.u32 	%r165, %r164, %r163;
	mul.lo.s32 	%r166, %r165, %r163;
	sub.s32 	%r167, %r164, %r166;
	cvt.u64.u32 	%rd512, %r165;
	cvt.u64.u32 	%rd490, %r167;
	bra.uni 	$L__BB37_25;
$L__BB37_24:
	div.s64 	%rd512, %rd485, %rd58;
	mul.lo.s64 	%rd431, %rd512, %rd58;
	sub.s64 	%rd490, %rd485, %rd431;
$L__BB37_25:
	mul.wide.u32 	%rd432, %r13, 8;
	add.s64 	%rd433, %rd1, %rd432;
	ld.global.u64 	%rd65, [%rd433];
	mad.lo.s64 	%rd515, %rd65, %rd490, %rd50;
	or.b64  	%rd434, %rd487, %rd58;
	and.b64  	%rd435, %rd434, -4294967296;
	setp.ne.s64 	%p36, %rd435, 0;
	@%p36 bra 	$L__BB37_27;
	cvt.u32.u64 	%r168, %rd58;
	cvt.u32.u64 	%r169, %rd487;
	div.u32 	%r170, %r169, %r168;
	mul.lo.s32 	%r171, %r170, %r168;
	sub.s32 	%r172, %r169, %r171;
	cvt.u64.u32 	%rd511, %r170;
	cvt.u64.u32 	%rd492, %r172;
	bra.uni 	$L__BB37_28;
$L__BB37_27:
	div.s64 	%rd511, %rd487, %rd58;
	mul.lo.s64 	%rd436, %rd511, %rd58;
	sub.s64 	%rd492, %rd487, %rd436;
$L__BB37_28:
	mad.lo.s64 	%rd516, %rd492, %rd65, %rd57;
	add.s32 	%r203, %r203, -4;
	add.s32 	%r202, %r202, 4;
	setp.ne.s32 	%p37, %r202, 0;
	@%p37 bra 	$L__BB37_4;
	add.s32 	%r205, %r203, 1;
$L__BB37_30:
	and.b32  	%r19, %r6, 3;
	setp.eq.s32 	%p38, %r19, 0;
	@%p38 bra 	$L__BB37_53;
	setp.eq.s32 	%p39, %r19, 1;
	@%p39 bra 	$L__BB37_45;
	mul.wide.u32 	%rd438, %r205, 8;
	add.s64 	%rd439, %rd2, %rd438;
	ld.global.u64 	%rd80, [%rd439];
	or.b64  	%rd440, %rd512, %rd80;
	and.b64  	%rd441, %rd440, -4294967296;
	setp.ne.s64 	%p40, %rd441, 0;
	@%p40 bra 	$L__BB37_34;
	cvt.u32.u64 	%r173, %rd80;
	cvt.u32.u64 	%r174, %rd512;
	div.u32 	%r175, %r174, %r173;
	mul.lo.s32 	%r176, %r175, %r173;
	sub.s32 	%r177, %r174, %r176;
	cvt.u64.u32 	%rd499, %r175;
	cvt.u64.u32 	%rd500, %r177;
	bra.uni 	$L__BB37_35;
$L__BB37_34:
	div.s64 	%rd499, %rd512, %rd80;
	mul.lo.s64 	%rd442, %rd499, %rd80;
	sub.s64 	%rd500, %rd512, %rd442;
$L__BB37_35:
	add.s64 	%rd444, %rd1, %rd438;
	ld.global.u64 	%rd87, [%rd444];
	mad.lo.s64 	%rd88, %rd87, %rd500, %rd515;
	or.b64  	%rd445, %rd511, %rd80;
	and.b64  	%rd446, %rd445, -4294967296;
	setp.ne.s64 	%p41, %rd446, 0;
	@%p41 bra 	$L__BB37_37;
	cvt.u32.u64 	%r178, %rd80;
	cvt.u32.u64 	%r179, %rd511;
	div.u32 	%r180, %r179, %r178;
	mul.lo.s32 	%r181, %r180, %r178;
	sub.s32 	%r182, %r179, %r181;
	cvt.u64.u32 	%rd501, %r180;
	cvt.u64.u32 	%rd502, %r182;
	bra.uni 	$L__BB37_38;
$L__BB37_37:
	div.s64 	%rd501, %rd511, %rd80;
	mul.lo.s64 	%rd447, %rd501, %rd80;
	sub.s64 	%rd502, %rd511, %rd447;
$L__BB37_38:
	mad.lo.s64 	%rd95, %rd502, %rd87, %rd516;
	add.s32 	%r20, %r205, -1;
	mul.wide.u32 	%rd448, %r20, 8;
	add.s64 	%rd449, %rd2, %rd448;
	ld.global.u64 	%rd96, [%rd449];
	or.b64  	%rd450, %rd499, %rd96;
	and.b64  	%rd451, %rd450, -4294967296;
	setp.ne.s64 	%p42, %rd451, 0;
	@%p42 bra 	$L__BB37_40;
	cvt.u32.u64 	%r183, %rd96;
	cvt.u32.u64 	%r184, %rd499;
	div.u32 	%r185, %r184, %r183;
	mul.lo.s32 	%r186, %r185, %r183;
	sub.s32 	%r187, %r184, %r186;
	cvt.u64.u32 	%rd512, %r185;
	cvt.u64.u32 	%rd504, %r187;
	bra.uni 	$L__BB37_41;
$L__BB37_40:
	div.s64 	%rd512, %rd499, %rd96;
	mul.lo.s64 	%rd452, %rd512, %rd96;
	sub.s64 	%rd504, %rd499, %rd452;
$L__BB37_41:
	add.s64 	%rd454, %rd1, %rd448;
	ld.global.u64 	%rd103, [%rd454];
	mad.lo.s64 	%rd515, %rd103, %rd504, %rd88;
	or.b64  	%rd455, %rd501, %rd96;
	and.b64  	%rd456, %rd455, -4294967296;
	setp.ne.s64 	%p43, %rd456, 0;
	@%p43 bra 	$L__BB37_43;
	cvt.u32.u64 	%r188, %rd96;
	cvt.u32.u64 	%r189, %rd501;
	div.u32 	%r190, %r189, %r188;
	mul.lo.s32 	%r191, %r190, %r188;
	sub.s32 	%r192, %r189, %r191;
	cvt.u64.u32 	%rd511, %r190;
	cvt.u64.u32 	%rd506, %r192;
	bra.uni 	$L__BB37_44;
$L__BB37_43:
	div.s64 	%rd511, %rd501, %rd96;
	mul.lo.s64 	%rd457, %rd511, %rd96;
	sub.s64 	%rd506, %rd501, %rd457;
$L__BB37_44:
	mad.lo.s64 	%rd516, %rd506, %rd103, %rd95;
	add.s32 	%r205, %r205, -2;
$L__BB37_45:
	and.b32  	%r193, %r6, 1;
	setp.eq.b32 	%p44, %r193, 1;
	not.pred 	%p45, %p44;
	@%p45 bra 	$L__BB37_53;
	mul.wide.u32 	%rd458, %r205, 8;
	add.s64 	%rd459, %rd2, %rd458;
	ld.global.u64 	%rd118, [%rd459];
	or.b64  	%rd460, %rd512, %rd118;
	and.b64  	%rd461, %rd460, -4294967296;
	setp.ne.s64 	%p46, %rd461, 0;
	@%p46 bra 	$L__BB37_48;
	cvt.u32.u64 	%r194, %rd118;
	cvt.u32.u64 	%r195, %rd512;
	rem.u32 	%r196, %r195, %r194;
	cvt.u64.u32 	%rd513, %r196;
	bra.uni 	$L__BB37_49;
$L__BB37_48:
	rem.s64 	%rd513, %rd512, %rd118;
$L__BB37_49:
	add.s64 	%rd463, %rd1, %rd458;
	ld.global.u64 	%rd122, [%rd463];
	mad.lo.s64 	%rd515, %rd122, %rd513, %rd515;
	or.b64  	%rd464, %rd511, %rd118;
	and.b64  	%rd465, %rd464, -4294967296;
	setp.ne.s64 	%p47, %rd465, 0;
	@%p47 bra 	$L__BB37_51;
	cvt.u32.u64 	%r197, %rd118;
	cvt.u32.u64 	%r198, %rd511;
	rem.u32 	%r199, %r198, %r197;
	cvt.u64.u32 	%rd514, %r199;
	bra.uni 	$L__BB37_52;
$L__BB37_51:
	rem.s64 	%rd514, %rd511, %rd118;
$L__BB37_52:
	mad.lo.s64 	%rd516, %rd514, %rd122, %rd516;
$L__BB37_53:
	shl.b64 	%rd466, %rd515, 1;
	add.s64 	%rd467, %rd3, %rd466;
	ld.global.u16 	%rs3, [%rd467];
	shl.b64 	%rd468, %rd516, 1;
	add.s64 	%rd469, %rd3, %rd468;
	ld.global.u16 	%rs4, [%rd469];
	min.u16 	%rs5, %rs3, %rs4;
	st.shared.u16 	[%r5], %rs5;
	bra.uni 	$L__BB37_114;
$L__BB37_54:
	cvt.u64.u32 	%rd548, %r4;
	setp.le.u64 	%p2, %rd262, %rd548;
	@%p2 bra 	$L__BB37_114;
	cvt.u32.u64 	%r23, %rd261;
	add.s32 	%r209, %r23, -1;
	setp.lt.s32 	%p3, %r209, 0;
	mov.b64 	%rd557, 0;
	@%p3 bra 	$L__BB37_113;
	and.b32  	%r25, %r23, 7;
	setp.lt.u32 	%p4, %r209, 7;
	mov.b64 	%rd557, 0;
	@%p4 bra 	$L__BB37_84;
	add.s32 	%r207, %r23, -4;
	and.b32  	%r57, %r23, -8;
	neg.s32 	%r206, %r57;
	mov.b64 	%rd557, 0;
$L__BB37_58:
	.pragma "nounroll";
	add.s32 	%r30, %r207, 3;
	mul.wide.u32 	%rd270, %r30, 8;
	add.s64 	%rd271, %rd2, %rd270;
	ld.global.u64 	%rd133, [%rd271];
	or.b64  	%rd272, %rd548, %rd133;
	and.b64  	%rd273, %rd272, -4294967296;
	setp.ne.s64 	%p5, %rd273, 0;
	@%p5 bra 	$L__BB37_60;
	cvt.u32.u64 	%r58, %rd133;
	cvt.u32.u64 	%r59, %rd548;
	div.u32 	%r60, %r59, %r58;
	mul.lo.s32 	%r61, %r60, %r58;
	sub.s32 	%r62, %r59, %r61;
	cvt.u64.u32 	%rd519, %r60;
	cvt.u64.u32 	%rd520, %r62;
	bra.uni 	$L__BB37_61;
$L__BB37_60:
	div.s64 	%rd519, %rd548, %rd133;
	mul.lo.s64 	%rd274, %rd519, %rd133;
	sub.s64 	%rd520, %rd548, %rd274;
$L__BB37_61:
	add.s64 	%rd276, %rd1, %rd270;
	ld.global.u64 	%rd277, [%rd276];
	mad.lo.s64 	%rd140, %rd277, %rd520, %rd557;
	add.s32 	%r31, %r207, 2;
	mul.wide.u32 	%rd278, %r31, 8;
	add.s64 	%rd279, %rd2, %rd278;
	ld.global.u64 	%rd141, [%rd279];
	or.b64  	%rd280, %rd519, %rd141;
	and.b64  	%rd281, %rd280, -4294967296;
	setp.ne.s64 	%p6, %rd281, 0;
	@%p6 bra 	$L__BB37_63;
	cvt.u32.u64 	%r63, %rd141;
	cvt.u32.u64 	%r64, %rd519;
	div.u32 	%r65, %r64, %r63;
	mul.lo.s32 	%r66, %r65, %r63;
	sub.s32 	%r67, %r64, %r66;
	cvt.u64.u32 	%rd521, %r65;
	cvt.u64.u32 	%rd522, %r67;
	bra.uni 	$L__BB37_64;
$L__BB37_63:
	div.s64 	%rd521, %rd519, %rd141;
	mul.lo.s64 	%rd282, %rd521, %rd141;
	sub.s64 	%rd522, %rd519, %rd282;
$L__BB37_64:
	add.s64 	%rd284, %rd1, %rd278;
	ld.global.u64 	%rd285, [%rd284];
	mad.lo.s64 	%rd148, %rd285, %rd522, %rd140;
	add.s32 	%r32, %r207, 1;
	mul.wide.u32 	%rd286, %r32, 8;
	add.s64 	%rd287, %rd2, %rd286;
	ld.global.u64 	%rd149, [%rd287];
	or.b64  	%rd288, %rd521, %rd149;
	and.b64  	%rd289, %rd288, -4294967296;
	setp.ne.s64 	%p7, %rd289, 0;
	@%p7 bra 	$L__BB37_66;
	cvt.u32.u64 	%r68, %rd149;
	cvt.u32.u64 	%r69, %rd521;
	div.u32 	%r70, %r69, %r68;
	mul.lo.s32 	%r71, %r70, %r68;
	sub.s32 	%r72, %r69, %r71;
	cvt.u64.u32 	%rd523, %r70;
	cvt.u64.u32 	%rd524, %r72;
	bra.uni 	$L__BB37_67;
$L__BB37_66:
	div.s64 	%rd523, %rd521, %rd149;
	mul.lo.s64 	%rd290, %rd523, %rd149;
	sub.s64 	%rd524, %rd521, %rd290;
$L__BB37_67:
	add.s64 	%rd292, %rd1, %rd286;
	ld.global.u64 	%rd293, [%rd292];
	mad.lo.s64 	%rd156, %rd293, %rd524, %rd148;
	add.s32 	%r33, %r207, -4;
	mul.wide.u32 	%rd294, %r207, 8;
	add.s64 	%rd295, %rd2, %rd294;
	ld.global.u64 	%rd157, [%rd295];
	or.b64  	%rd296, %rd523, %rd157;
	and.b64  	%rd297, %rd296, -4294967296;
	setp.ne.s64 	%p8, %rd297, 0;
	@%p8 bra 	$L__BB37_69;
	cvt.u32.u64 	%r73, %rd157;
	cvt.u32.u64 	%r74, %rd523;
	div.u32 	%r75, %r74, %r73;
	mul.lo.s32 	%r76, %r75, %r73;
	sub.s32 	%r77, %r74, %r76;
	cvt.u64.u32 	%rd525, %r75;
	cvt.u64.u32 	%rd526, %r77;
	bra.uni 	$L__BB37_70;
$L__BB37_69:
	div.s64 	%rd525, %rd523, %rd157;
	mul.lo.s64 	%rd298, %rd525, %rd157;
	sub.s64 	%rd526, %rd523, %rd298;
$L__BB37_70:
	add.s64 	%rd300, %rd1, %rd294;
	ld.global.u64 	%rd301, [%rd300];
	mad.lo.s64 	%rd164, %rd301, %rd526, %rd156;
	add.s32 	%r34, %r207, -1;
	mul.wide.u32 	%rd302, %r34, 8;
	add.s64 	%rd303, %rd2, %rd302;
	ld.global.u64 	%rd165, [%rd303];
	or.b64  	%rd304, %rd525, %rd165;
	and.b64  	%rd305, %rd304, -4294967296;
	setp.ne.s64 	%p9, %rd305, 0;
	@%p9 bra 	$L__BB37_72;
	cvt.u32.u64 	%r78, %rd165;
	cvt.u32.u64 	%r79, %rd525;
	div.u32 	%r80, %r79, %r78;
	mul.lo.s32 	%r81, %r80, %r78;
	sub.s32 	%r82, %r79, %r81;
	cvt.u64.u32 	%rd527, %r80;
	cvt.u64.u32 	%rd528, %r82;
	bra.uni 	$L__BB37_73;
$L__BB37_72:
	div.s64 	%rd527, %rd525, %rd165;
	mul.lo.s64 	%rd306, %rd527, %rd165;
	sub.s64 	%rd528, %rd525, %rd306;
$L__BB37_73:
	add.s64 	%rd308, %rd1, %rd302;
	ld.global.u64 	%rd309, [%rd308];
	mad.lo.s64 	%rd172, %rd309, %rd528, %rd164;
	add.s32 	%r35, %r207, -2;
	mul.wide.u32 	%rd310, %r35, 8;
	add.s64 	%rd311, %rd2, %rd310;
	ld.global.u64 	%rd173, [%rd311];
	or.b64  	%rd312, %rd527, %rd173;
	and.b64  	%rd313, %rd312, -4294967296;
	setp.ne.s64 	%p10, %rd313, 0;
	@%p10 bra 	$L__BB37_75;
	cvt.u32.u64 	%r83, %rd173;
	cvt.u32.u64 	%r84, %rd527;
	div.u32 	%r85, %r84, %r83;
	mul.lo.s32 	%r86, %r85, %r83;
	sub.s32 	%r87, %r84, %r86;
	cvt.u64.u32 	%rd529, %r85;
	cvt.u64.u32 	%rd530, %r87;
	bra.uni 	$L__BB37_76;
$L__BB37_75:
	div.s64 	%rd529, %rd527, %rd173;
	mul.lo.s64 	%rd314, %rd529, %rd173;
	sub.s64 	%rd530, %rd527, %rd314;
$L__BB37_76:
	add.s64 	%rd316, %rd1, %rd310;
	ld.global.u64 	%rd317, [%rd316];
	mad.lo.s64 	%rd180, %rd317, %rd530, %rd172;
	add.s32 	%r36, %r207, -3;
	mul.wide.u32 	%rd318, %r36, 8;
	add.s64 	%rd319, %rd2, %rd318;
	ld.global.u64 	%rd181, [%rd319];
	or.b64  	%rd320, %rd529, %rd181;
	and.b64  	%rd321, %rd320, -4294967296;
	setp.ne.s64 	%p11, %rd321, 0;
	@%p11 bra 	$L__BB37_78;
	cvt.u32.u64 	%r88, %rd181;
	cvt.u32.u64 	%r89, %rd529;
	div.u32 	%r90, %r89, %r88;
	mul.lo.s32 	%r91, %r90, %r88;
	sub.s32 	%r92, %r89, %r91;
	cvt.u64.u32 	%rd531, %r90;
	cvt.u64.u32 	%rd532, %r92;
	bra.uni 	$L__BB37_79;
$L__BB37_78:
	div.s64 	%rd531, %rd529, %rd181;
	mul.lo.s64 	%rd322, %rd531, %rd181;
	sub.s64 	%rd532, %rd529, %rd322;
$L__BB37_79:
	add.s64 	%rd324, %rd1, %rd318;
	ld.global.u64 	%rd325, [%rd324];
	mad.lo.s64 	%rd188, %rd325, %rd532, %rd180;
	mul.wide.u32 	%rd326, %r33, 8;
	add.s64 	%rd327, %rd2, %rd326;
	ld.global.u64 	%rd189, [%rd327];
	or.b64  	%rd328, %rd531, %rd189;
	and.b64  	%rd329, %rd328, -4294967296;
	setp.ne.s64 	%p12, %rd329, 0;
	@%p12 bra 	$L__BB37_81;
	cvt.u32.u64 	%r93, %rd189;
	cvt.u32.u64 	%r94, %rd531;
	div.u32 	%r95, %r94, %r93;
	mul.lo.s32 	%r96, %r95, %r93;
	sub.s32 	%r97, %r94, %r96;
	cvt.u64.u32 	%rd548, %r95;
	cvt.u64.u32 	%rd534, %r97;
	bra.uni 	$L__BB37_82;
$L__BB37_81:
	div.s64 	%rd548, %rd531, %rd189;
	mul.lo.s64 	%rd330, %rd548, %rd189;
	sub.s64 	%rd534, %rd531, %rd330;
$L__BB37_82:
	add.s64 	%rd332, %rd1, %rd326;
	ld.global.u64 	%rd333, [%rd332];
	mad.lo.s64 	%rd557, %rd333, %rd534, %rd188;
	add.s32 	%r207, %r207, -8;
	add.s32 	%r206, %r206, 8;
	setp.ne.s32 	%p13, %r206, 0;
	@%p13 bra 	$L__BB37_58;
	add.s32 	%r209, %r207, 3;
$L__BB37_84:
	setp.eq.s32 	%p14, %r25, 0;
	@%p14 bra 	$L__BB37_113;
	and.b32  	%r41, %r23, 3;
	setp.lt.u32 	%p15, %r25, 4;
	@%p15 bra 	$L__BB37_99;
	mul.wide.u32 	%rd335, %r209, 8;
	add.s64 	%rd336, %rd2, %rd335;
	ld.global.u64 	%rd200, [%rd336];
	or.b64  	%rd337, %rd548, %rd200;
	and.b64  	%rd338, %rd337, -4294967296;
	setp.ne.s64 	%p16, %rd338, 0;
	@%p16 bra 	$L__BB37_88;
	cvt.u32.u64 	%r98, %rd200;
	cvt.u32.u64 	%r99, %rd548;
	div.u32 	%r100, %r99, %r98;
	mul.lo.s32 	%r101, %r100, %r98;
	sub.s32 	%r102, %r99, %r101;
	cvt.u64.u32 	%rd538, %r100;
	cvt.u64.u32 	%rd539, %r102;
	bra.uni 	$L__BB37_89;
$L__BB37_88:
	div.s64 	%rd538, %rd548, %rd200;
	mul.lo.s64 	%rd339, %rd538, %rd200;
	sub.s64 	%rd539, %rd548, %rd339;
$L__BB37_89:
	add.s64 	%rd341, %rd1, %rd335;
	ld.global.u64 	%rd342, [%rd341];
	mad.lo.s64 	%rd207, %rd342, %rd539, %rd557;
	add.s32 	%r42, %r209, -1;
	mul.wide.u32 	%rd343, %r42, 8;
	add.s64 	%rd344, %rd2, %rd343;
	ld.global.u64 	%rd208, [%rd344];
	or.b64  	%rd345, %rd538, %rd208;
	and.b64  	%rd346, %rd345, -4294967296;
	setp.ne.s64 	%p17, %rd346, 0;
	@%p17 bra 	$L__BB37_91;
	cvt.u32.u64 	%r103, %rd208;
	cvt.u32.u64 	%r104, %rd538;
	div.u32 	%r105, %r104, %r103;
	mul.lo.s32 	%r106, %r105, %r103;
	sub.s32 	%r107, %r104, %r106;
	cvt.u64.u32 	%rd540, %r105;
	cvt.u64.u32 	%rd541, %r107;
	bra.uni 	$L__BB37_92;
$L__BB37_91:
	div.s64 	%rd540, %rd538, %rd208;
	mul.lo.s64 	%rd347, %rd540, %rd208;
	sub.s64 	%rd541, %rd538, %rd347;
$L__BB37_92:
	add.s64 	%rd349, %rd1, %rd343;
	ld.global.u64 	%rd350, [%rd349];
	mad.lo.s64 	%rd215, %rd350, %rd541, %rd207;
	add.s32 	%r43, %r209, -2;
	mul.wide.u32 	%rd351, %r43, 8;
	add.s64 	%rd352, %rd2, %rd351;
	ld.global.u64 	%rd216, [%rd352];
	or.b64  	%rd353, %rd540, %rd216;
	and.b64  	%rd354, %rd353, -4294967296;
	setp.ne.s64 	%p18, %rd354, 0;
	@%p18 bra 	$L__BB37_94;
	cvt.u32.u64 	%r108, %rd216;
	cvt.u32.u64 	%r109, %rd540;
	div.u32 	%r110, %r109, %r108;
	mul.lo.s32 	%r111, %r110, %r108;
	sub.s32 	%r112, %r109, %r111;
	cvt.u64.u32 	%rd542, %r110;
	cvt.u64.u32 	%rd543, %r112;
	bra.uni 	$L__BB37_95;
$L__BB37_94:
	div.s64 	%rd542, %rd540, %rd216;
	mul.lo.s64 	%rd355, %rd542, %rd216;
	sub.s64 	%rd543, %rd540, %rd355;
$L__BB37_95:
	add.s64 	%rd357, %rd1, %rd351;
	ld.global.u64 	%rd358, [%rd357];
	mad.lo.s64 	%rd223, %rd358, %rd543, %rd215;
	add.s32 	%r44, %r209, -3;
	mul.wide.u32 	%rd359, %r44, 8;
	add.s64 	%rd360, %rd2, %rd359;
	ld.global.u64 	%rd224, [%rd360];
	or.b64  	%rd361, %rd542, %rd224;
	and.b64  	%rd362, %rd361, -4294967296;
	setp.ne.s64 	%p19, %rd362, 0;
	@%p19 bra 	$L__BB37_97;
	cvt.u32.u64 	%r113, %rd224;
	cvt.u32.u64 	%r114, %rd542;
	div.u32 	%r115, %r114, %r113;
	mul.lo.s32 	%r116, %r115, %r113;
	sub.s32 	%r117, %r114, %r116;
	cvt.u64.u32 	%rd548, %r115;
	cvt.u64.u32 	%rd545, %r117;
	bra.uni 	$L__BB37_98;
$L__BB37_97:
	div.s64 	%rd548, %rd542, %rd224;
	mul.lo.s64 	%rd363, %rd548, %rd224;
	sub.s64 	%rd545, %rd542, %rd363;
$L__BB37_98:
	add.s64 	%rd365, %rd1, %rd359;
	ld.global.u64 	%rd366, [%rd365];
	mad.lo.s64 	%rd557, %rd366, %rd545, %rd223;
	add.s32 	%r209, %r209, -4;
$L__BB37_99:
	setp.eq.s32 	%p20, %r41, 0;
	@%p20 bra 	$L__BB37_113;
	setp.eq.s32 	%p21, %r41, 1;
	@%p21 bra 	$L__BB37_108;
	mul.wide.u32 	%rd368, %r209, 8;
	add.s64 	%rd369, %rd2, %rd368;
	ld.global.u64 	%rd235, [%rd369];
	or.b64  	%rd370, %rd548, %rd235;
	and.b64  	%rd371, %rd370, -4294967296;
	setp.ne.s64 	%p22, %rd371, 0;
	@%p22 bra 	$L__BB37_103;
	cvt.u32.u64 	%r118, %rd235;
	cvt.u32.u64 	%r119, %rd548;
	div.u32 	%r120, %r119, %r118;
	mul.lo.s32 	%r121, %r120, %r118;
	sub.s32 	%r122, %r119, %r121;
	cvt.u64.u32 	%rd549, %r120;
	cvt.u64.u32 	%rd550, %r122;
	bra.uni 	$L__BB37_104;
$L__BB37_103:
	div.s64 	%rd549, %rd548, %rd235;
	mul.lo.s64 	%rd372, %rd549, %rd235;
	sub.s64 	%rd550, %rd548, %rd372;
$L__BB37_104:
	add.s64 	%rd374, %rd1, %rd368;
	ld.global.u64 	%rd375, [%rd374];
	mad.lo.s64 	%rd242, %rd375, %rd550, %rd557;
	add.s32 	%r47, %r209, -1;
	mul.wide.u32 	%rd376, %r47, 8;
	add.s64 	%rd377, %rd2, %rd376;
	ld.global.u64 	%rd243, [%rd377];
	or.b64  	%rd378, %rd549, %rd243;
	and.b64  	%rd379, %rd378, -4294967296;
	setp.ne.s64 	%p23, %rd379, 0;
	@%p23 bra 	$L__BB37_106;
	cvt.u32.u64 	%r123, %rd243;
	cvt.u32.u64 	%r124, %rd549;
	div.u32 	%r125, %r124, %r123;
	mul.lo.s32 	%r126, %r125, %r123;
	sub.s32 	%r127, %r124, %r126;
	cvt.u64.u32 	%rd548, %r125;
	cvt.u64.u32 	%rd552, %r127;
	bra.uni 	$L__BB37_107;
$L__BB37_106:
	div.s64 	%rd548, %rd549, %rd243;
	mul.lo.s64 	%rd380, %rd548, %rd243;
	sub.s64 	%rd552, %rd549, %rd380;
$L__BB37_107:
	add.s64 	%rd382, %rd1, %rd376;
	ld.global.u64 	%rd383, [%rd382];
	mad.lo.s64 	%rd557, %rd383, %rd552, %rd242;
	add.s32 	%r209, %r209, -2;
$L__BB37_108:
	and.b32  	%r128, %r23, 1;
	setp.eq.b32 	%p24, %r128, 1;
	not.pred 	%p25, %p24;
	@%p25 bra 	$L__BB37_113;
	mul.wide.u32 	%rd384, %r209, 8;
	add.s64 	%rd385, %rd2, %rd384;
	ld.global.u64 	%rd254, [%rd385];
	or.b64  	%rd386, %rd548, %rd254;
	and.b64  	%rd387, %rd386, -4294967296;
	setp.ne.s64 	%p26, %rd387, 0;
	@%p26 bra 	$L__BB37_111;
	cvt.u32.u64 	%r129, %rd254;
	cvt.u32.u64 	%r130, %rd548;
	rem.u32 	%r131, %r130, %r129;
	cvt.u64.u32 	%rd556, %r131;
	bra.uni 	$L__BB37_112;
$L__BB37_111:
	rem.s64 	%rd556, %rd548, %rd254;
$L__BB37_112:
	add.s64 	%rd389, %rd1, %rd384;
	ld.global.u64 	%rd390, [%rd389];
	mad.lo.s64 	%rd557, %rd390, %rd556, %rd557;
$L__BB37_113:
	shl.b64 	%rd391, %rd557, 1;
	add.s64 	%rd392, %rd3, %rd391;
	ld.global.u16 	%rs2, [%rd392];
	st.shared.u16 	[%r5], %rs2;
$L__BB37_114:
	bar.sync 	0;
	setp.lt.u32 	%p48, %r211, 66;
	@%p48 bra 	$L__BB37_118;
$L__BB37_115:
	shr.u32 	%r51, %r211, 1;
	setp.ge.u32 	%p49, %r1, %r51;
	@%p49 bra 	$L__BB37_117;
	ld.shared.u16 	%rs6, [%r5];
	and.b32  	%r200, %r211, 2046;
	add.s32 	%r201, %r5, %r200;
	ld.shared.u16 	%rs7, [%r201];
	min.u16 	%rs8, %rs6, %rs7;
	st.shared.u16 	[%r5], %rs8;
$L__BB37_117:
	bar.sync 	0;
	setp.gt.u32 	%p50, %r211, 131;
	mov.u32 	%r211, %r51;
	@%p50 bra 	$L__BB37_115;
$L__BB37_118:
	setp.gt.u32 	%p51, %r1, 31;
	@%p51 bra 	$L__BB37_121;
	ld.volatile.shared.u16 	%rs9, [%r5];
	ld.volatile.shared.u16 	%rs10, [%r5+64];
	min.u16 	%rs11, %rs9, %rs10;
	st.volatile.shared.u16 	[%r5], %rs11;
	ld.volatile.shared.u16 	%rs12, [%r5];
	ld.volatile.shared.u16 	%rs13, [%r5+32];
	min.u16 	%rs14, %rs12, %rs13;
	st.volatile.shared.u16 	[%r5], %rs14;
	ld.volatile.shared.u16 	%rs15, [%r5];
	ld.volatile.shared.u16 	%rs16, [%r5+16];
	min.u16 	%rs17, %rs15, %rs16;
	st.volatile.shared.u16 	[%r5], %rs17;
	ld.volatile.shared.u16 	%rs18, [%r5];
	ld.volatile.shared.u16 	%rs19, [%r5+8];
	min.u16 	%rs20, %rs18, %rs19;
	st.volatile.shared.u16 	[%r5], %rs20;
	ld.volatile.shared.u16 	%rs21, [%r5];
	ld.volatile.shared.u16 	%rs22, [%r5+4];
	min.u16 	%rs23, %rs21, %rs22;
	st.volatile.shared.u16 	[%r5], %rs23;
	ld.volatile.shared.u16 	%rs24, [%r5];
	ld.volatile.shared.u16 	%rs25, [%r5+2];
	min.u16 	%rs26, %rs24, %rs25;
	st.volatile.shared.u16 	[%r5], %rs26;
	setp.ne.s32 	%p52, %r1, 0;
	@%p52 bra 	$L__BB37_121;
	ld.shared.u16 	%rs27, [sdata_u16];
	cvta.to.global.u64 	%rd470, %rd260;
	mul.wide.u32 	%rd471, %r2, 2;
	add.s64 	%rd472, %rd470, %rd471;
	st.global.u16 	[%rd472], %rs27;
$L__BB37_121:
	ret;

}
	// .globl	contiguous_reduce2_u16
.visible .entry contiguous_reduce2_u16(
	.param .u64 .ptr .align 1 contiguous_reduce2_u16_param_0,
	.param .u64 .ptr .align 1 contiguous_reduce2_u16_param_1,
	.param .u64 .ptr .align 1 contiguous_reduce2_u16_param_2,
	.param .u64 .ptr .align 1 contiguous_reduce2_u16_param_3,
	.param .u64 contiguous_reduce2_u16_param_4,
	.param .u64 contiguous_reduce2_u16_param_5,
	.param .u64 contiguous_reduce2_u16_param_6
)
{
	.reg .pred 	%p<53>;
	.reg .b16 	%rs<28>;
	.reg .b32 	%r<216>;
	.reg .b64 	%rd<572>;

	ld.param.u64 	%rd266, [contiguous_reduce2_u16_param_1];
	ld.param.u64 	%rd267, [contiguous_reduce2_u16_param_2];
	ld.param.u64 	%rd268, [contiguous_reduce2_u16_param_3];
	ld.param.u64 	%rd263, [contiguous_reduce2_u16_param_4];
	ld.param.u64 	%rd264, [contiguous_reduce2_u16_param_5];
	ld.param.u64 	%rd265, [contiguous_reduce2_u16_param_6];
	cvta.to.global.u64 	%rd1, %rd268;
	cvta.to.global.u64 	%rd2, %rd267;
	cvta.to.global.u64 	%rd571, %rd266;
	mov.u32 	%r1, %tid.x;
	mov.u32 	%r2, %ctaid.x;
	mov.u32 	%r215, %ntid.x;
	mul.lo.s32 	%r51, %r2, %r215;
	shl.b32 	%r52, %r51, 1;
	add.s32 	%r4, %r52, %r1;
	shl.b32 	%r53, %r1, 1;
	mov.u32 	%r54, sdata_u16;
	add.s32 	%r5, %r54, %r53;
	mov.b16 	%rs1, -1;
	st.shared.u16 	[%r5], %rs1;
	add.s32 	%r55, %r4, %r215;
	cvt.u64.u32 	%rd4, %r55;
	setp.le.u64 	%p1, %rd264, %rd4;
	@%p1 bra 	$L__BB38_54;
	cvt.u64.u32 	%rd401, %r4;
	mov.u32 	%r132, %ctaid.y;
	cvt.u64.u32 	%rd402, %r132;
	mul.lo.s64 	%rd403, %rd264, %rd402;
	add.s64 	%rd525, %rd403, %rd401;
	add.s64 	%rd523, %rd403, %rd4;
	cvt.u32.u64 	%r6, %rd263;
	add.s32 	%r209, %r6, -1;
	setp.lt.s32 	%p27, %r209, 0;
	mov.b64 	%rd529, 0;
	mov.u64 	%rd530, %rd529;
	@%p27 bra 	$L__BB38_53;
	setp.lt.u32 	%p28, %r209, 3;
	mov.b64 	%rd530, 0;
	mov.u64 	%rd529, %rd530;
	@%p28 bra 	$L__BB38_30;
	add.s32 	%r207, %r6, -2;
	and.b32  	%r133, %r6, -4;
	neg.s32 	%r206, %r133;
	mov.b64 	%rd530, 0;
$L__BB38_4:
	.pragma "nounroll";
	add.s32 	%r12, %r207, 1;
	mul.wide.u32 	%rd407, %r12, 8;
	add.s64 	%rd408, %rd2, %rd407;
	ld.global.u64 	%rd11, [%rd408];
	or.b64  	%rd409, %rd525, %rd11;
	and.b64  	%rd410, %rd409, -4294967296;
	setp.ne.s64 	%p29, %rd410, 0;
	@%p29 bra 	$L__BB38_6;
	cvt.u32.u64 	%r134, %rd11;
	cvt.u32.u64 	%r135, %rd525;
	div.u32 	%r136, %r135, %r134;
	mul.lo.s32 	%r137, %r136, %r134;
	sub.s32 	%r138, %r135, %r137;
	cvt.u64.u32 	%rd491, %r136;
	cvt.u64.u32 	%rd492, %r138;
	bra.uni 	$L__BB38_7;
$L__BB38_6:
	div.s64 	%rd491, %rd525, %rd11;
	mul.lo.s64 	%rd411, %rd491, %rd11;
	sub.s64 	%rd492, %rd525, %rd411;
$L__BB38_7:
	mul.wide.u32 	%rd412, %r12, 8;
	add.s64 	%rd413, %rd1, %rd412;
	ld.global.u64 	%rd18, [%rd413];
	mad.lo.s64 	%rd19, %rd18, %rd492, %rd529;
	or.b64  	%rd414, %rd523, %rd11;
	and.b64  	%rd415, %rd414, -4294967296;
	setp.ne.s64 	%p30, %rd415, 0;
	@%p30 bra 	$L__BB38_9;
	cvt.u32.u64 	%r139, %rd11;
	cvt.u32.u64 	%r140, %rd523;
	div.u32 	%r141, %r140, %r139;
	mul.lo.s32 	%r142, %r141, %r139;
	sub.s32 	%r143, %r140, %r142;
	cvt.u64.u32 	%rd493, %r141;
	cvt.u64.u32 	%rd494, %r143;
	bra.uni 	$L__BB38_10;
$L__BB38_9:
	div.s64 	%rd493, %rd523, %rd11;
	mul.lo.s64 	%rd416, %rd493, %rd11;
	sub.s64 	%rd494, %rd523, %rd416;
$L__BB38_10:
	mad.lo.s64 	%rd26, %rd494, %rd18, %rd530;
	mul.wide.u32 	%rd417, %r207, 8;
	add.s64 	%rd418, %rd2, %rd417;
	ld.global.u64 	%rd27, [%rd418];
	or.b64  	%rd419, %rd491, %rd27;
	and.b64  	%rd420, %rd419, -4294967296;
	setp.ne.s64 	%p31, %rd420, 0;
	@%p31 bra 	$L__BB38_12;
	cvt.u32.u64 	%r144, %rd27;
	cvt.u32.u64 	%r145, %rd491;
	div.u32 	%r146, %r145, %r144;
	mul.lo.s32 	%r147, %r146, %r144;
	sub.s32 	%r148, %r145, %r147;
	cvt.u64.u32 	%rd495, %r146;
	cvt.u64.u32 	%rd496, %r148;
	bra.uni 	$L__BB38_13;
$L__BB38_12:
	div.s64 	%rd495, %rd491, %rd27;
	mul.lo.s64 	%rd421, %rd495, %rd27;
	sub.s64 	%rd496, %rd491, %rd421;
$L__BB38_13:
	mul.wide.u32 	%rd422, %r207, 8;
	add.s64 	%rd423, %rd1, %rd422;
	ld.global.u64 	%rd34, [%rd423];
	mad.lo.s64 	%rd35, %rd34, %rd496, %rd19;
	or.b64  	%rd424, %rd493, %rd27;
	and.b64  	%rd425, %rd424, -4294967296;
	setp.ne.s64 	%p32, %rd425, 0;
	@%p32 bra 	$L__BB38_15;
	cvt.u32.u64 	%r149, %rd27;
	cvt.u32.u64 	%r150, %rd493;
	div.u32 	%r151, %r150, %r149;
	mul.lo.s32 	%r152, %r151, %r149;
	sub.s32 	%r153, %r150, %r152;
	cvt.u64.u32 	%rd497, %r151;
	cvt.u64.u32 	%rd498, %r153;
	bra.uni 	$L__BB38_16;
$L__BB38_15:
	div.s64 	%rd497, %rd493, %rd27;
	mul.lo.s64 	%rd426, %rd497, %rd27;
	sub.s64 	%rd498, %rd493, %rd426;
$L__BB38_16:
	mad.lo.s64 	%rd42, %rd498, %rd34, %rd26;
	add.s32 	%r13, %r207, -1;
	mul.wide.u32 	%rd427, %r13, 8;
	add.s64 	%rd428, %rd2, %rd427;
	ld.global.u64 	%rd43, [%rd428];
	or.b64  	%rd429, %rd495, %rd43;
	and.b64  	%rd430, %rd429, -4294967296;
	setp.ne.s64 	%p33, %rd430, 0;
	@%p33 bra 	$L__BB38_18;
	cvt.u32.u64 	%r154, %rd43;
	cvt.u32.u64 	%r155, %rd495;
	div.u32 	%r156, %r155, %r154;
	mul.lo.s32 	%r157, %r156, %r154;
	sub.s32 	%r158, %r155, %r157;
	cvt.u64.u32 	%rd499, %r156;
	cvt.u64.u32 	%rd500, %r158;
	bra.uni 	$L__BB38_19;
$L__BB38_18:
	div.s64 	%rd499, %rd495, %rd43;
	mul.lo.s64 	%rd431, %rd499, %rd43;
	sub.s64 	%rd500, %rd495, %rd431;
$L__BB38_19:
	mul.wide.u32 	%rd432, %r13, 8;
	add.s64 	%rd433, %rd1, %rd432;
	ld.global.u64 	%rd50, [%rd433];
	mad.lo.s64 	%rd51, %rd50, %rd500, %rd35;
	or.b64  	%rd434, %rd497, %rd43;
	and.b64  	%rd435, %rd434, -4294967296;
	setp.ne.s64 	%p34, %rd435, 0;
	@%p34 bra 	$L__BB38_21;
	cvt.u32.u64 	%r159, %rd43;
	cvt.u32.u64 	%r160, %rd497;
	div.u32 	%r161, %r160, %r159;
	mul.lo.s32 	%r162, %r161, %r159;
	sub.s32 	%r163, %r160, %r162;
	cvt.u64.u32 	%rd501, %r161;
	cvt.u64.u32 	%rd502, %r163;
	bra.uni 	$L__BB38_22;
$L__BB38_21:
	div.s64 	%rd501, %rd497, %rd43;
	mul.lo.s64 	%rd436, %rd501, %rd43;
	sub.s64 	%rd502, %rd497, %rd436;
$L__BB38_22:
	mad.lo.s64 	%rd58, %rd502, %rd50, %rd42;
	add.s32 	%r164, %r207, -2;
	mul.wide.u32 	%rd437, %r164, 8;
	add.s64 	%rd438, %rd2, %rd437;
	ld.global.u64 	%rd59, [%rd438];
	or.b64  	%rd439, %rd499, %rd59;
	and.b64  	%rd440, %rd439, -4294967296;
	setp.ne.s64 	%p35, %rd440, 0;
	@%p35 bra 	$L__BB38_24;
	cvt.u32.u64 	%r165, %rd59;
	cvt.u32.u64 	%r166, %rd499;
	div.u32 	%r167, %r166, %r165;
	mul.lo.s32 	%r168, %r167, %r165;
	sub.s32 	%r169, %r166, %r168;
	cvt.u64.u32 	%rd525, %r167;
	cvt.u64.u32 	%rd504, %r169;
	bra.uni 	$L__BB38_25;
$L__BB38_24:
	div.s64 	%rd525, %rd499, %rd59;
	mul.lo.s64 	%rd441, %rd525, %rd59;
	sub.s64 	%rd504, %rd499, %rd441;
$L__BB38_25:
	mul.wide.u32 	%rd442, %r164, 8;
	add.s64 	%rd443, %rd1, %rd442;
	ld.global.u64 	%rd66, [%rd443];
	mad.lo.s64 	%rd529, %rd66, %rd504, %rd51;
	or.b64  	%rd444, %rd501, %rd59;
	and.b64  	%rd445, %rd444, -4294967296;
	setp.ne.s64 	%p36, %rd445, 0;
	@%p36 bra 	$L__BB38_27;
	cvt.u32.u64 	%r171, %rd59;
	cvt.u32.u64 	%r172, %rd501;
	div.u32 	%r173, %r172, %r171;
	mul.lo.s32 	%r174, %r173, %r171;
	sub.s32 	%r175, %r172, %r174;
	cvt.u64.u32 	%rd523, %r173;
	cvt.u64.u32 	%rd506, %r175;
	bra.uni 	$L__BB38_28;
$L__BB38_27:
	div.s64 	%rd523, %rd501, %rd59;
	mul.lo.s64 	%rd446, %rd523, %rd59;
	sub.s64 	%rd506, %rd501, %rd446;
$L__BB38_28:
	mad.lo.s64 	%rd530, %rd506, %rd66, %rd58;
	add.s32 	%r207, %r207, -4;
	add.s32 	%r206, %r206, 4;
	setp.ne.s32 	%p37, %r206, 0;
	@%p37 bra 	$L__BB38_4;
	add.s32 	%r209, %r207, 1;
$L__BB38_30:
	and.b32  	%r18, %r6, 3;
	setp.eq.s32 	%p38, %r18, 0;
	@%p38 bra 	$L__BB38_53;
	setp.eq.s32 	%p39, %r18, 1;
	@%p39 bra 	$L__BB38_45;
	mul.wide.u32 	%rd448, %r209, 8;
	add.s64 	%rd449, %rd2, %rd448;
	ld.global.u64 	%rd81, [%rd449];
	or.b64  	%rd450, %rd525, %rd81;
	and.b64  	%rd451, %rd450, -4294967296;
	setp.ne.s64 	%p40, %rd451, 0;
	@%p40 bra 	$L__BB38_34;
	cvt.u32.u64 	%r176, %rd81;
	cvt.u32.u64 	%r177, %rd525;
	div.u32 	%r178, %r177, %r176;
	mul.lo.s32 	%r179, %r178, %r176;
	sub.s32 	%r180, %r177, %r179;
	cvt.u64.u32 	%rd513, %r178;
	cvt.u64.u32 	%rd514, %r180;
	bra.uni 	$L__BB38_35;
$L__BB38_34:
	div.s64 	%rd513, %rd525, %rd81;
	mul.lo.s64 	%rd452, %rd513, %rd81;
	sub.s64 	%rd514, %rd525, %rd452;
$L__BB38_35:
	add.s64 	%rd454, %rd1, %rd448;
	ld.global.u64 	%rd88, [%rd454];
	mad.lo.s64 	%rd89, %rd88, %rd514, %rd529;
	or.b64  	%rd455, %rd523, %rd81;
	and.b64  	%rd456, %rd455, -4294967296;
	setp.ne.s64 	%p41, %rd456, 0;
	@%p41 bra 	$L__BB38_37;
	cvt.u32.u64 	%r181, %rd81;
	cvt.u32.u64 	%r182, %rd523;
	div.u32 	%r183, %r182, %r181;
	mul.lo.s32 	%r184, %r183, %r181;
	sub.s32 	%r185, %r182, %r184;
	cvt.u64.u32 	%rd515, %r183;
	cvt.u64.u32 	%rd516, %r185;
	bra.uni 	$L__BB38_38;
$L__BB38_37:
	div.s64 	%rd515, %rd523, %rd81;
	mul.lo.s64 	%rd457, %rd515, %rd81;
	sub.s64 	%rd516, %rd523, %rd457;
$L__BB38_38:
	mad.lo.s64 	%rd96, %rd516, %rd88, %rd530;
	add.s32 	%r19, %r209, -1;
	mul.wide.u32 	%rd458, %r19, 8;
	add.s64 	%rd459, %rd2, %rd458;
	ld.global.u64 	%rd97, [%rd459];
	or.b64  	%rd460, %rd513, %rd97;
	and.b64  	%rd461, %rd460, -4294967296;
	setp.ne.s64 	%p42, %rd461, 0;
	@%p42 bra 	$L__BB38_40;
	cvt.u32.u64 	%r186, %rd97;
	cvt.u32.u64 	%r187, %rd513;
	div.u32 	%r188, %r187, %r186;
	mul.lo.s32 	%r189, %r188, %r186;
	sub.s32 	%r190, %r187, %r189;
	cvt.u64.u32 	%rd525, %r188;
	cvt.u64.u32 	%rd518, %r190;
	bra.uni 	$L__BB38_41;
$L__BB38_40:
	div.s64 	%rd525, %rd513, %rd97;
	mul.lo.s64 	%rd462, %rd525, %rd97;
	sub.s64 	%rd518, %rd513, %rd462;
$L__BB38_41:
	add.s64 	%rd464, %rd1, %rd458;
	ld.global.u64 	%rd104, [%rd464];
	mad.lo.s64 	%rd529, %rd104, %rd518, %rd89;
	or.b64  	%rd465, %rd515, %rd97;
	and.b64  	%rd466, %rd465, -4294967296;
	setp.ne.s64 	%p43, %rd466, 0;
	@%p43 bra 	$L__BB38_43;
	cvt.u32.u64 	%r191, %rd97;
	cvt.u32.u64 	%r192, %rd515;
	div.u32 	%r193, %r192, %r191;
	mul.lo.s32 	%r194, %r193, %r191;
	sub.s32 	%r195, %r192, %r194;
	cvt.u64.u32 	%rd523, %r193;
	cvt.u64.u32 	%rd520, %r195;
	bra.uni 	$L__BB38_44;
$L__BB38_43:
	div.s64 	%rd523, %rd515, %rd97;
	mul.lo.s64 	%rd467, %rd523, %rd97;
	sub.s64 	%rd520, %rd515, %rd467;
$L__BB38_44:
	mad.lo.s64 	%rd530, %rd520, %rd104, %rd96;
	add.s32 	%r209, %r209, -2;
$L__BB38_45:
	and.b32  	%r196, %r6, 1;
	setp.eq.b32 	%p44, %r196, 1;
	not.pred 	%p45, %p44;
	@%p45 bra 	$L__BB38_53;
	mul.wide.u32 	%rd468, %r209, 8;
	add.s64 	%rd469, %rd2, %rd468;
	ld.global.u64 	%rd119, [%rd469];
	or.b64  	%rd470, %rd525, %rd119;
	and.b64  	%rd471, %rd470, -4294967296;
	setp.ne.s64 	%p46, %rd471, 0;
	@%p46 bra 	$L__BB38_48;
	cvt.u32.u64 	%r197, %rd119;
	cvt.u32.u64 	%r198, %rd525;
	rem.u32 	%r199, %r198, %r197;
	cvt.u64.u32 	%rd527, %r199;
	bra.uni 	$L__BB38_49;
$L__BB38_48:
	rem.s64 	%rd527, %rd525, %rd119;
$L__BB38_49:
	add.s64 	%rd473, %rd1, %rd468;
	ld.global.u64 	%rd123, [%rd473];
	mad.lo.s64 	%rd529, %rd123, %rd527, %rd529;
	or.b64  	%rd474, %rd523, %rd119;
	and.b64  	%rd475, %rd474, -4294967296;
	setp.ne.s64 	%p47, %rd475, 0;
	@%p47 bra 	$L__BB38_51;
	cvt.u32.u64 	%r200, %rd119;
	cvt.u32.u64 	%r201, %rd523;
	rem.u32 	%r202, %r201, %r200;
	cvt.u64.u32 	%rd528, %r202;
	bra.uni 	$L__BB38_52;
$L__BB38_51:
	rem.s64 	%rd528, %rd523, %rd119;
$L__BB38_52:
	mad.lo.s64 	%rd530, %rd528, %rd123, %rd530;
$L__BB38_53:
	shl.b64 	%rd476, %rd529, 1;
	add.s64 	%rd477, %rd571, %rd476;
	ld.global.u16 	%rs3, [%rd477];
	shl.b64 	%rd478, %rd530, 1;
	add.s64 	%rd479, %rd571, %rd478;
	ld.global.u16 	%rs4, [%rd479];
	min.u16 	%rs5, %rs3, %rs4;
	st.shared.u16 	[%r5], %rs5;
	bra.uni 	$L__BB38_114;
$L__BB38_54:
	cvt.u64.u32 	%rd131, %r4;
	setp.le.u64 	%p2, %rd264, %rd131;
	@%p2 bra 	$L__BB38_114;
	mov.u32 	%r56, %ctaid.y;
	cvt.u64.u32 	%rd269, %r56;
	mad.lo.s64 	%rd562, %rd264, %rd269, %rd131;
	cvt.u32.u64 	%r22, %rd263;
	add.s32 	%r213, %r22, -1;
	setp.lt.s32 	%p3, %r213, 0;
	@%p3 bra 	$L__BB38_113;
	and.b32  	%r24, %r22, 7;
	setp.lt.u32 	%p4, %r213, 7;
	@%p4 bra 	$L__BB38_84;
	add.s32 	%r211, %r22, -4;
	and.b32  	%r57, %r22, -8;
	neg.s32 	%r210, %r57;
$L__BB38_58:
	.pragma "nounroll";
	add.s32 	%r29, %r211, 3;
	mul.wide.u32 	%rd271, %r29, 8;
	add.s64 	%rd272, %rd2, %rd271;
	ld.global.u64 	%rd135, [%rd272];
	or.b64  	%rd273, %rd562, %rd135;
	and.b64  	%rd274, %rd273, -4294967296;
	setp.ne.s64 	%p5, %rd274, 0;
	@%p5 bra 	$L__BB38_60;
	cvt.u32.u64 	%r58, %rd135;
	cvt.u32.u64 	%r59, %rd562;
	div.u32 	%r60, %r59, %r58;
	mul.lo.s32 	%r61, %r60, %r58;
	sub.s32 	%r62, %r59, %r61;
	cvt.u64.u32 	%rd533, %r60;
	cvt.u64.u32 	%rd534, %r62;
	bra.uni 	$L__BB38_61;
$L__BB38_60:
	div.s64 	%rd533, %rd562, %rd135;
	mul.lo.s64 	%rd275, %rd533, %rd135;
	sub.s64 	%rd534, %rd562, %rd275;
$L__BB38_61:
	add.s64 	%rd277, %rd1, %rd271;
	ld.global.u64 	%rd278, [%rd277];
	mul.lo.s64 	%rd142, %rd278, %rd534;
	add.s32 	%r30, %r211, 2;
	mul.wide.u32 	%rd279, %r30, 8;
	add.s64 	%rd280, %rd2, %rd279;
	ld.global.u64 	%rd143, [%rd280];
	or.b64  	%rd281, %rd533, %rd143;
	and.b64  	%rd282, %rd281, -4294967296;
	setp.ne.s64 	%p6, %rd282, 0;
	@%p6 bra 	$L__BB38_63;
	cvt.u32.u64 	%r63, %rd143;
	cvt.u32.u64 	%r64, %rd533;
	div.u32 	%r65, %r64, %r63;
	mul.lo.s32 	%r66, %r65, %r63;
	sub.s32 	%r67, %r64, %r66;
	cvt.u64.u32 	%rd535, %r65;
	cvt.u64.u32 	%rd536, %r67;
	bra.uni 	$L__BB38_64;
$L__BB38_63:
	div.s64 	%rd535, %rd533, %rd143;
	mul.lo.s64 	%rd283, %rd535, %rd143;
	sub.s64 	%rd536, %rd533, %rd283;
$L__BB38_64:
	add.s64 	%rd285, %rd1, %rd279;
	ld.global.u64 	%rd286, [%rd285];
	mad.lo.s64 	%rd150, %rd286, %rd536, %rd142;
	add.s32 	%r31, %r211, 1;
	mul.wide.u32 	%rd287, %r31, 8;
	add.s64 	%rd288, %rd2, %rd287;
	ld.global.u64 	%rd151, [%rd288];
	or.b64  	%rd289, %rd535, %rd151;
	and.b64  	%rd290, %rd289, -4294967296;
	setp.ne.s64 	%p7, %rd290, 0;
	@%p7 bra 	$L__BB38_66;
	cvt.u32.u64 	%r68, %rd151;
	cvt.u32.u64 	%r69, %rd535;
	div.u32 	%r70, %r69, %r68;
	mul.lo.s32 	%r71, %r70, %r68;
	sub.s32 	%r72, %r69, %r71;
	cvt.u64.u32 	%rd537, %r70;
	cvt.u64.u32 	%rd538, %r72;
	bra.uni 	$L__BB38_67;
$L__BB38_66:
	div.s64 	%rd537, %rd535, %rd151;
	mul.lo.s64 	%rd291, %rd537, %rd151;
	sub.s64 	%rd538, %rd535, %rd291;
$L__BB38_67:
	add.s64 	%rd293, %rd1, %rd287;
	ld.global.u64 	%rd294, [%rd293];
	mad.lo.s64 	%rd158, %rd294, %rd538, %rd150;
	add.s32 	%r32, %r211, -4;
	mul.wide.u32 	%rd295, %r211, 8;
	add.s64 	%rd296, %rd2, %rd295;
	ld.global.u64 	%rd159, [%rd296];
	or.b64  	%rd297, %rd537, %rd159;
	and.b64  	%rd298, %rd297, -4294967296;
	setp.ne.s64 	%p8, %rd298, 0;
	@%p8 bra 	$L__BB38_69;
	cvt.u32.u64 	%r73, %rd159;
	cvt.u32.u64 	%r74, %rd537;
	div.u32 	%r75, %r74, %r73;
	mul.lo.s32 	%r76, %r75, %r73;
	sub.s32 	%r77, %r74, %r76;
	cvt.u64.u32 	%rd539, %r75;
	cvt.u64.u32 	%rd540, %r77;
	bra.uni 	$L__BB38_70;
$L__BB38_69:
	div.s64 	%rd539, %rd537, %rd159;
	mul.lo.s64 	%rd299, %rd539, %rd159;
	sub.s64 	%rd540, %rd537, %rd299;
$L__BB38_70:
	add.s64 	%rd301, %rd1, %rd295;
	ld.global.u64 	%rd302, [%rd301];
	mad.lo.s64 	%rd166, %rd302, %rd540, %rd158;
	add.s32 	%r33, %r211, -1;
	mul.wide.u32 	%rd303, %r33, 8;
	add.s64 	%rd304, %rd2, %rd303;
	ld.global.u64 	%rd167, [%rd304];
	or.b64  	%rd305, %rd539, %rd167;
	and.b64  	%rd306, %rd305, -4294967296;
	setp.ne.s64 	%p9, %rd306, 0;
	@%p9 bra 	$L__BB38_72;
	cvt.u32.u64 	%r78, %rd167;
	cvt.u32.u64 	%r79, %rd539;
	div.u32 	%r80, %r79, %r78;
	mul.lo.s32 	%r81, %r80, %r78;
	sub.s32 	%r82, %r79, %r81;
	cvt.u64.u32 	%rd541, %r80;
	cvt.u64.u32 	%rd542, %r82;
	bra.uni 	$L__BB38_73;
$L__BB38_72:
	div.s64 	%rd541, %rd539, %rd167;
	mul.lo.s64 	%rd307, %rd541, %rd167;
	sub.s64 	%rd542, %rd539, %rd307;
$L__BB38_73:
	add.s64 	%rd309, %rd1, %rd303;
	ld.global.u64 	%rd310, [%rd309];
	mad.lo.s64 	%rd174, %rd310, %rd542, %rd166;
	add.s32 	%r34, %r211, -2;
	mul.wide.u32 	%rd311, %r34, 8;
	add.s64 	%rd312, %rd2, %rd311;
	ld.global.u64 	%rd175, [%rd312];
	or.b64  	%rd313, %rd541, %rd175;
	and.b64  	%rd314, %rd313, -4294967296;
	setp.ne.s64 	%p10, %rd314, 0;
	@%p10 bra 	$L__BB38_75;
	cvt.u32.u64 	%r83, %rd175;
	cvt.u32.u64 	%r84, %rd541;
	div.u32 	%r85, %r84, %r83;
	mul.lo.s32 	%r86, %r85, %r83;
	sub.s32 	%r87, %r84, %r86;
	cvt.u64.u32 	%rd543, %r85;
	cvt.u64.u32 	%rd544, %r87;
	bra.uni 	$L__BB38_76;
$L__BB38_75:
	div.s64 	%rd543, %rd541, %rd175;
	mul.lo.s64 	%rd315, %rd543, %rd175;
	sub.s64 	%rd544, %rd541, %rd315;
$L__BB38_76:
	add.s64 	%rd317, %rd1, %rd311;
	ld.global.u64 	%rd318, [%rd317];
	mad.lo.s64 	%rd182, %rd318, %rd544, %rd174;
	add.s32 	%r35, %r211, -3;
	mul.wide.u32 	%rd319, %r35, 8;
	add.s64 	%rd320, %rd2, %rd319;
	ld.global.u64 	%rd183, [%rd320];
	or.b64  	%rd321, %rd543, %rd183;
	and.b64  	%rd322, %rd321, -4294967296;
	setp.ne.s64 	%p11, %rd322, 0;
	@%p11 bra 	$L__BB38_78;
	cvt.u32.u64 	%r88, %rd183;
	cvt.u32.u64 	%r89, %rd543;
	div.u32 	%r90, %r89, %r88;
	mul.lo.s32 	%r91, %r90, %r88;
	sub.s32 	%r92, %r89, %r91;
	cvt.u64.u32 	%rd545, %r90;
	cvt.u64.u32 	%rd546, %r92;
	bra.uni 	$L__BB38_79;
$L__BB38_78:
	div.s64 	%rd545, %rd543, %rd183;
	mul.lo.s64 	%rd323, %rd545, %rd183;
	sub.s64 	%rd546, %rd543, %rd323;
$L__BB38_79:
	add.s64 	%rd325, %rd1, %rd319;
	ld.global.u64 	%rd326, [%rd325];
	mad.lo.s64 	%rd190, %rd326, %rd546, %rd182;
	mul.wide.u32 	%rd327, %r32, 8;
	add.s64 	%rd328, %rd2, %rd327;
	ld.global.u64 	%rd191, [%rd328];
	or.b64  	%rd329, %rd545, %rd191;
	and.b64  	%rd330, %rd329, -4294967296;
	setp.ne.s64 	%p12, %rd330, 0;
	@%p12 bra 	$L__BB38_81;
	cvt.u32.u64 	%r93, %rd191;
	cvt.u32.u64 	%r94, %rd545;
	div.u32 	%r95, %r94, %r93;
	mul.lo.s32 	%r96, %r95, %r93;
	sub.s32 	%r97, %r94, %r96;
	cvt.u64.u32 	%rd562, %r95;
	cvt.u64.u32 	%rd548, %r97;
	bra.uni 	$L__BB38_82;
$L__BB38_81:
	div.s64 	%rd562, %rd545, %rd191;
	mul.lo.s64 	%rd331, %rd562, %rd191;
	sub.s64 	%rd548, %rd545, %rd331;
$L__BB38_82:
	add.s64 	%rd333, %rd1, %rd327;
	ld.global.u64 	%rd334, [%rd333];
	mad.lo.s64 	%rd335, %rd334, %rd548, %rd190;
	shl.b64 	%rd336, %rd335, 1;
	add.s64 	%rd571, %rd571, %rd336;
	add.s32 	%r211, %r211, -8;
	add.s32 	%r210, %r210, 8;
	setp.ne.s32 	%p13, %r210, 0;
	@%p13 bra 	$L__BB38_58;
	add.s32 	%r213, %r211, 3;
$L__BB38_84:
	setp.eq.s32 	%p14, %r24, 0;
	@%p14 bra 	$L__BB38_113;
	and.b32  	%r40, %r22, 3;
	setp.lt.u32 	%p15, %r24, 4;
	@%p15 bra 	$L__BB38_99;
	mul.wide.u32 	%rd338, %r213, 8;
	add.s64 	%rd339, %rd2, %rd338;
	ld.global.u64 	%rd202, [%rd339];
	or.b64  	%rd340, %rd562, %rd202;
	and.b64  	%rd341, %rd340, -4294967296;
	setp.ne.s64 	%p16, %rd341, 0;
	@%p16 bra 	$L__BB38_88;
	cvt.u32.u64 	%r98, %rd202;
	cvt.u32.u64 	%r99, %rd562;
	div.u32 	%r100, %r99, %r98;
	mul.lo.s32 	%r101, %r100, %r98;
	sub.s32 	%r102, %r99, %r101;
	cvt.u64.u32 	%rd552, %r100;
	cvt.u64.u32 	%rd553, %r102;
	bra.uni 	$L__BB38_89;
$L__BB38_88:
	div.s64 	%rd552, %rd562, %rd202;
	mul.lo.s64 	%rd342, %rd552, %rd202;
	sub.s64 	%rd553, %rd562, %rd342;
$L__BB38_89:
	add.s64 	%rd344, %rd1, %rd338;
	ld.global.u64 	%rd345, [%rd344];
	mul.lo.s64 	%rd209, %rd345, %rd553;
	add.s32 	%r41, %r213, -1;
	mul.wide.u32 	%rd346, %r41, 8;
	add.s64 	%rd347, %rd2, %rd346;
	ld.global.u64 	%rd210, [%rd347];
	or.b64  	%rd348, %rd552, %rd210;
	and.b64  	%rd349, %rd348, -4294967296;
	setp.ne.s64 	%p17, %rd349, 0;
	@%p17 bra 	$L__BB38_91;
	cvt.u32.u64 	%r103, %rd210;
	cvt.u32.u64 	%r104, %rd552;
	div.u32 	%r105, %r104, %r103;
	mul.lo.s32 	%r106, %r105, %r103;
	sub.s32 	%r107, %r104, %r106;
	cvt.u64.u32 	%rd554, %r105;
	cvt.u64.u32 	%rd555, %r107;
	bra.uni 	$L__BB38_92;
$L__BB38_91:
	div.s64 	%rd554, %rd552, %rd210;
	mul.lo.s64 	%rd350, %rd554, %rd210;
	sub.s64 	%rd555, %rd552, %rd350;
$L__BB38_92:
	add.s64 	%rd352, %rd1, %rd346;
	ld.global.u64 	%rd353, [%rd352];
	mad.lo.s64 	%rd217, %rd353, %rd555, %rd209;
	add.s32 	%r42, %r213, -2;
	mul.wide.u32 	%rd354, %r42, 8;
	add.s64 	%rd355, %rd2, %rd354;
	ld.global.u64 	%rd218, [%rd355];
	or.b64  	%rd356, %rd554, %rd218;
	and.b64  	%rd357, %rd356, -4294967296;
	setp.ne.s64 	%p18, %rd357, 0;
	@%p18 bra 	$L__BB38_94;
	cvt.u32.u64 	%r108, %rd218;
	cvt.u32.u64 	%r109, %rd554;
	div.u32 	%r110, %r109, %r108;
	mul.lo.s32 	%r111, %r110, %r108;
	sub.s32 	%r112, %r109, %r111;
	cvt.u64.u32 	%rd556, %r110;
	cvt.u64.u32 	%rd557, %r112;
	bra.uni 	$L__BB38_95;
$L__BB38_94:
	div.s64 	%rd556, %rd554, %rd218;
	mul.lo.s64 	%rd358, %rd556, %rd218;
	sub.s64 	%rd557, %rd554, %rd358;
$L__BB38_95:
	add.s64 	%rd360, %rd1, %rd354;
	ld.global.u64 	%rd361, [%rd360];
	mad.lo.s64 	%rd225, %rd361, %rd557, %rd217;
	add.s32 	%r43, %r213, -3;
	mul.wide.u32 	%rd362, %r43, 8;
	add.s64 	%rd363, %rd2, %rd362;
	ld.global.u64 	%rd226, [%rd363];
	or.b64  	%rd364, %rd556, %rd226;
	and.b64  	%rd365, %rd364, -4294967296;
	setp.ne.s64 	%p19, %rd365, 0;
	@%p19 bra 	$L__BB38_97;
	cvt.u32.u64 	%r113, %rd226;
	cvt.u32.u64 	%r114, %rd556;
	div.u32 	%r115, %r114, %r113;
	mul.lo.s32 	%r116, %r115, %r113;
	sub.s32 	%r117, %r114, %r116;
	cvt.u64.u32 	%rd562, %r115;
	cvt.u64.u32 	%rd559, %r117;
	bra.uni 	$L__BB38_98;
$L__BB38_97:
	div.s64 	%rd562, %rd556, %rd226;
	mul.lo.s64 	%rd366, %rd562, %rd226;
	sub.s64 	%rd559, %rd556, %rd366;
$L__BB38_98:
	add.s64 	%rd368, %rd1, %rd362;
	ld.global.u64 	%rd369, [%rd368];
	mad.lo.s64 	%rd370, %rd369, %rd559, %rd225;
	shl.b64 	%rd371, %rd370, 1;
	add.s64 	%rd571, %rd571, %rd371;
	add.s32 	%r213, %r213, -4;
$L__BB38_99:
	setp.eq.s32 	%p20, %r40, 0;
	@%p20 bra 	$L__BB38_113;
	setp.eq.s32 	%p21, %r40, 1;
	@%p21 bra 	$L__BB38_108;
	mul.wide.u32 	%rd373, %r213, 8;
	add.s64 	%rd374, %rd2, %rd373;
	ld.global.u64 	%rd237, [%rd374];
	or.b64  	%rd375, %rd562, %rd237;
	and.b64  	%rd376, %rd375, -4294967296;
	setp.ne.s64 	%p22, %rd376, 0;
	@%p22 bra 	$L__BB38_103;
	cvt.u32.u64 	%r118, %rd237;
	cvt.u32.u64 	%r119, %rd562;
	div.u32 	%r120, %r119, %r118;
	mul.lo.s32 	%r121, %r120, %r118;
	sub.s32 	%r122, %r119, %r121;
	cvt.u64.u32 	%rd563, %r120;
	cvt.u64.u32 	%rd564, %r122;
	bra.uni 	$L__BB38_104;
$L__BB38_103:
	div.s64 	%rd563, %rd562, %rd237;
	mul.lo.s64 	%rd377, %rd563, %rd237;
	sub.s64 	%rd564, %rd562, %rd377;
$L__BB38_104:
	add.s64 	%rd379, %rd1, %rd373;
	ld.global.u64 	%rd380, [%rd379];
	mul.lo.s64 	%rd244, %rd380, %rd564;
	add.s32 	%r46, %r213, -1;
	mul.wide.u32 	%rd381, %r46, 8;
	add.s64 	%rd382, %rd2, %rd381;
	ld.global.u64 	%rd245, [%rd382];
	or.b64  	%rd383, %rd563, %rd245;
	and.b64  	%rd384, %rd383, -4294967296;
	setp.ne.s64 	%p23, %rd384, 0;
	@%p23 bra 	$L__BB38_106;
	cvt.u32.u64 	%r123, %rd245;
	cvt.u32.u64 	%r124, %rd563;
	div.u32 	%r125, %r124, %r123;
	mul.lo.s32 	%r126, %r125, %r123;
	sub.s32 	%r127, %r124, %r126;
	cvt.u64.u32 	%rd562, %r125;
	cvt.u64.u32 	%rd566, %r127;
	bra.uni 	$L__BB38_107;
$L__BB38_106:
	div.s64 	%rd562, %rd563, %rd245;
	mul.lo.s64 	%rd385, %rd562, %rd245;
	sub.s64 	%rd566, %rd563, %rd385;
$L__BB38_107:
	add.s64 	%rd387, %rd1, %rd381;
	ld.global.u64 	%rd388, [%rd387];
	mad.lo.s64 	%rd389, %rd388, %rd566, %rd244;
	shl.b64 	%rd390, %rd389, 1;
	add.s64 	%rd571, %rd571, %rd390;
	add.s32 	%r213, %r213, -2;
$L__BB38_108:
	and.b32  	%r128, %r22, 1;
	setp.eq.b32 	%p24, %r128, 1;
	not.pred 	%p25, %p24;
	@%p25 bra 	$L__BB38_113;
	mul.wide.u32 	%rd391, %r213, 8;
	add.s64 	%rd392, %rd2, %rd391;
	ld.global.u64 	%rd256, [%rd392];
	or.b64  	%rd393, %rd562, %rd256;
	and.b64  	%rd394, %rd393, -4294967296;
	setp.ne.s64 	%p26, %rd394, 0;
	@%p26 bra 	$L__BB38_111;
	cvt.u32.u64 	%r129, %rd256;
	cvt.u32.u64 	%r130, %rd562;
	rem.u32 	%r131, %r130, %r129;
	cvt.u64.u32 	%rd570, %r131;
	bra.uni 	$L__BB38_112;
$L__BB38_111:
	rem.s64 	%rd570, %rd562, %rd256;
$L__BB38_112:
	add.s64 	%rd396, %rd1, %rd391;
	ld.global.u64 	%rd397, [%rd396];
	mul.lo.s64 	%rd398, %rd397, %rd570;
	shl.b64 	%rd399, %rd398, 1;
	add.s64 	%rd571, %rd571, %rd399;
$L__BB38_113:
	ld.global.u16 	%rs2, [%rd571];
	st.shared.u16 	[%r5], %rs2;
$L__BB38_114:
	bar.sync 	0;
	setp.lt.u32 	%p48, %r215, 66;
	@%p48 bra 	$L__BB38_118;
$L__BB38_115:
	shr.u32 	%r50, %r215, 1;
	setp.ge.u32 	%p49, %r1, %r50;
	@%p49 bra 	$L__BB38_117;
	ld.shared.u16 	%rs6, [%r5];
	and.b32  	%r203, %r215, 2046;
	add.s32 	%r204, %r5, %r203;
	ld.shared.u16 	%rs7, [%r204];
	min.u16 	%rs8, %rs6, %rs7;
	st.shared.u16 	[%r5], %rs8;
$L__BB38_117:
	bar.sync 	0;
	setp.gt.u32 	%p50, %r215, 131;
	mov.u32 	%r215, %r50;
	@%p50 bra 	$L__BB38_115;
$L__BB38_118:
	setp.gt.u32 	%p51, %r1, 31;
	@%p51 bra 	$L__BB38_121;
	ld.volatile.shared.u16 	%rs9, [%r5];
	ld.volatile.shared.u16 	%rs10, [%r5+64];
	min.u16 	%rs11, %rs9, %rs10;
	st.volatile.shared.u16 	[%r5], %rs11;
	ld.volatile.shared.u16 	%rs12, [%r5];
	ld.volatile.shared.u16 	%rs13, [%r5+32];
	min.u16 	%rs14, %rs12, %rs13;
	st.volatile.shared.u16 	[%r5], %rs14;
	ld.volatile.shared.u16 	%rs15, [%r5];
	ld.volatile.shared.u16 	%rs16, [%r5+16];
	min.u16 	%rs17, %rs15, %rs16;
	st.volatile.shared.u16 	[%r5], %rs17;
	ld.volatile.shared.u16 	%rs18, [%r5];
	ld.volatile.shared.u16 	%rs19, [%r5+8];
	min.u16 	%rs20, %rs18, %rs19;
	st.volatile.shared.u16 	[%r5], %rs20;
	ld.volatile.shared.u16 	%rs21, [%r5];
	ld.volatile.shared.u16 	%rs22, [%r5+4];
	min.u16 	%rs23, %rs21, %rs22;
	st.volatile.shared.u16 	[%r5], %rs23;
	ld.volatile.shared.u16 	%rs24, [%r5];
	ld.volatile.shared.u16 	%rs25, [%r5+2];
	min.u16 	%rs26, %rs24, %rs25;
	st.volatile.shared.u16 	[%r5], %rs26;
	setp.ne.s32 	%p52, %r1, 0;
	@%p52 bra 	$L__BB38_121;
	ld.param.u64 	%rd486, [contiguous_reduce2_u16_param_0];
	ld.shared.u16 	%rs27, [sdata_u16];
	cvt.u64.u32 	%rd480, %r2;
	mov.u32 	%r205, %ctaid.y;
	cvt.u64.u32 	%rd481, %r205;
	mad.lo.s64 	%rd482, %rd265, %rd481, %rd480;
	cvta.to.global.u64 	%rd483, %rd486;
	shl.b64 	%rd484, %rd482, 1;
	add.s64 	%rd485, %rd483, %rd484;
	st.global.u16 	[%rd485], %rs27;
$L__BB38_121:
	ret;

}
	// .globl	contiguous_reduce22_u16
.visible .entry contiguous_reduce22_u16(
	.param .u64 .ptr .align 1 contiguous_reduce22_u16_param_0,
	.param .u64 .ptr .align 1 contiguous_reduce22_u16_param_1,
	.param .u64 contiguous_reduce22_u16_param_2,
	.param .u64 contiguous_reduce22_u16_param_3
)
{
	.reg .pred 	%p<8>;
	.reg .b16 	%rs<28>;
	.reg .b32 	%r<19>;
	.reg .b64 	%rd<27>;

	ld.param.u64 	%rd4, [contiguous_reduce22_u16_param_0];
	ld.param.u64 	%rd7, [contiguous_reduce22_u16_param_1];
	ld.param.u64 	%rd5, [contiguous_reduce22_u16_param_2];
	ld.param.u64 	%rd6, [contiguous_reduce22_u16_param_3];
	cvta.to.global.u64 	%rd1, %rd7;
	mov.u32 	%r1, %tid.x;
	mov.u32 	%r2, %ctaid.x;
	mov.u32 	%r18, %ntid.x;
	mul.lo.s32 	%r8, %r2, %r18;
	shl.b32 	%r9, %r8, 1;
	add.s32 	%r4, %r9, %r1;
	shl.b32 	%r10, %r1, 1;
	mov.u32 	%r11, sdata_u16;
	add.s32 	%r5, %r11, %r10;
	mov.b16 	%rs1, -1;
	st.shared.u16 	[%r5], %rs1;
	add.s32 	%r12, %r4, %r18;
	cvt.u64.u32 	%rd2, %r12;
	setp.le.u64 	%p1, %rd5, %rd2;
	@%p1 bra 	$L__BB39_2;
	cvt.u64.u32 	%rd12, %r4;
	mov.u32 	%r14, %ctaid.y;
	cvt.u64.u32 	%rd13, %r14;
	mul.lo.s64 	%rd14, %rd5, %rd13;
	add.s64 	%rd15, %rd14, %rd12;
	shl.b64 	%rd16, %rd15, 1;
	add.s64 	%rd17, %rd1, %rd16;
	ld.global.u16 	%rs3, [%rd17];
	add.s64 	%rd18, %rd14, %rd2;
	shl.b64 	%rd19, %rd18, 1;
	add.s64 	%rd20, %rd1, %rd19;
	ld.global.u16 	%rs4, [%rd20];
	min.u16 	%rs5, %rs3, %rs4;
	st.shared.u16 	[%r5], %rs5;
	bra.uni 	$L__BB39_4;
$L__BB39_2:
	cvt.u64.u32 	%rd3, %r4;
	setp.le.u64 	%p2, %rd5, %rd3;
	@%p2 bra 	$L__BB39_4;
	mov.u32 	%r13, %ctaid.y;
	cvt.u64.u32 	%rd8, %r13;
	mad.lo.s64 	%rd9, %rd5, %rd8, %rd3;
	shl.b64 	%rd10, %rd9, 1;
	add.s64 	%rd11, %rd1, %rd10;
	ld.global.u16 	%rs2, [%rd11];
	st.shared.u16 	[%r5], %rs2;
$L__BB39_4:
	bar.sync 	0;
	setp.lt.u32 	%p3, %r18, 66;
	@%p3 bra 	$L__BB39_8;
$L__BB39_5:
	shr.u32 	%r7, %r18, 1;
	setp.ge.u32 	%p4, %r1, %r7;
	@%p4 bra 	$L__BB39_7;
	ld.shared.u16 	%rs6, [%r5];
	and.b32  	%r15, %r18, 2046;
	add.s32 	%r16, %r5, %r15;
	ld.shared.u16 	%rs7, [%r16];
	min.u16 	%rs8, %rs6, %rs7;
	st.shared.u16 	[%r5], %rs8;
$L__BB39_7:
	bar.sync 	0;
	setp.gt.u32 	%p5, %r18, 131;
	mov.u32 	%r18, %r7;
	@%p5 bra 	$L__BB39_5;
$L__BB39_8:
	setp.gt.u32 	%p6, %r1, 31;
	@%p6 bra 	$L__BB39_11;
	ld.volatile.shared.u16 	%rs9, [%r5];
	ld.volatile.shared.u16 	%rs10, [%r5+64];
	min.u16 	%rs11, %rs9, %rs10;
	st.volatile.shared.u16 	[%r5], %rs11;
	ld.volatile.shared.u16 	%rs12, [%r5];
	ld.volatile.shared.u16 	%rs13, [%r5+32];
	min.u16 	%rs14, %rs12, %rs13;
	st.volatile.shared.u16 	[%r5], %rs14;
	ld.volatile.shared.u16 	%rs15, [%r5];
	ld.volatile.shared.u16 	%rs16, [%r5+16];
	min.u16 	%rs17, %rs15, %rs16;
	st.volatile.shared.u16 	[%r5], %rs17;
	ld.volatile.shared.u16 	%rs18, [%r5];
	ld.volatile.shared.u16 	%rs19, [%r5+8];
	min.u16 	%rs20, %rs18, %rs19;
	st.volatile.shared.u16 	[%r5], %rs20;
	ld.volatile.shared.u16 	%rs21, [%r5];
	ld.volatile.shared.u16 	%rs22, [%r5+4];
	min.u16 	%rs23, %rs21, %rs22;
	st.volatile.shared.u16 	[%r5], %rs23;
	ld.volatile.shared.u16 	%rs24, [%r5];
	ld.volatile.shared.u16 	%rs25, [%r5+2];
	min.u16 	%rs26, %rs24, %rs25;
	st.volatile.shared.u16 	[%r5], %rs26;
	setp.ne.s32 	%p7, %r1, 0;
	@%p7 bra 	$L__BB39_11;
	ld.shared.u16 	%rs27, [sdata_u16];
	cvt.u64.u32 	%rd21, %r2;
	mov.u32 	%r17, %ctaid.y;
	cvt.u64.u32 	%rd22, %r17;
	mad.lo.s64 	%rd23, %rd6, %rd22, %rd21;
	cvta.to.global.u64 	%rd24, %rd4;
	shl.b64 	%rd25, %rd23, 1;
	add.s64 	%rd26, %rd24, %rd25;
	st.global.u16 	[%rd26], %rs27;
$L__BB39_11:
	ret;

}
	// .globl	contiguous_reduce3_u16
.visible .entry contiguous_reduce3_u16(
	.param .u64 .ptr .align 1 contiguous_reduce3_u16_param_0,
	.param .u64 .ptr .align 1 contiguous_reduce3_u16_param_1,
	.param .u64 .ptr .align 1 contiguous_reduce3_u16_param_2,
	.param .u64 .ptr .align 1 contiguous_reduce3_u16_param_3,
	.param .u64 contiguous_reduce3_u16_param_4,
	.param .u64 contiguous_reduce3_u16_param_5,
	.param .u64 contiguous_reduce3_u16_param_6
)
{
	.reg .pred 	%p<38>;
	.reg .b16 	%rs<56>;
	.reg .b32 	%r<204>;
	.reg .b64 	%rd<308>;

	ld.param.u64 	%rd144, [contiguous_reduce3_u16_param_0];
	ld.param.u64 	%rd145, [contiguous_reduce3_u16_param_1];
	ld.param.u64 	%rd148, [contiguous_reduce3_u16_param_2];
	ld.param.u64 	%rd149, [contiguous_reduce3_u16_param_3];
	ld.param.u64 	%rd146, [contiguous_reduce3_u16_param_4];
	ld.param.u64 	%rd147, [contiguous_reduce3_u16_param_5];
	ld.param.u64 	%rd150, [contiguous_reduce3_u16_param_6];
	cvta.to.global.u64 	%rd1, %rd149;
	cvta.to.global.u64 	%rd2, %rd148;
	mov.u32 	%r1, %tid.y;
	mov.u32 	%r2, %ntid.x;
	mov.u32 	%r3, %tid.x;
	mad.lo.s32 	%r64, %r1, %r2, %r3;
	mov.u32 	%r65, %ctaid.x;
	mad.lo.s32 	%r66, %r65, %r2, %r3;
	mov.u32 	%r4, %ctaid.y;
	mov.u32 	%r5, %ntid.y;
	mad.lo.s32 	%r67, %r4, %r5, %r1;
	shl.b32 	%r68, %r64, 1;
	mov.u32 	%r69, sdata_u16;
	add.s32 	%r7, %r69, %r68;
	mov.b16 	%rs16, -1;
	st.shared.u16 	[%r7], %rs16;
	cvt.u64.u32 	%rd3, %r66;
	setp.le.u64 	%p1, %rd147, %rd3;
	cvt.u64.u32 	%rd152, %r67;
	setp.le.u64 	%p2, %rd150, %rd152;
	or.pred  	%p3, %p1, %p2;
	@%p3 bra 	$L__BB40_76;
	cvt.u32.u64 	%r70, %rd3;
	cvt.u32.u64 	%r71, %rd147;
	mad.lo.s32 	%r194, %r67, %r71, %r70;
	cvt.u32.u64 	%r9, %rd146;
	add.s32 	%r193, %r9, -1;
	setp.lt.s32 	%p4, %r193, 0;
	mov.b64 	%rd307, 0;
	@%p4 bra 	$L__BB40_59;
	setp.lt.u32 	%p5, %r193, 7;
	mov.b64 	%rd307, 0;
	@%p5 bra 	$L__BB40_30;
	add.s32 	%r189, %r9, -4;
	and.b32  	%r72, %r9, -8;
	neg.s32 	%r188, %r72;
	mov.b64 	%rd307, 0;
$L__BB40_4:
	.pragma "nounroll";
	add.s32 	%r16, %r189, 3;
	cvt.u64.u32 	%rd5, %r194;
	mul.wide.u32 	%rd157, %r16, 8;
	add.s64 	%rd158, %rd2, %rd157;
	ld.global.u64 	%rd6, [%rd158];
	and.b64  	%rd159, %rd6, -4294967296;
	setp.ne.s64 	%p6, %rd159, 0;
	@%p6 bra 	$L__BB40_6;
	cvt.u32.u64 	%r73, %rd6;
	cvt.u32.u64 	%r74, %rd5;
	div.u32 	%r75, %r74, %r73;
	mul.lo.s32 	%r76, %r75, %r73;
	sub.s32 	%r77, %r74, %r76;
	cvt.u64.u32 	%rd272, %r75;
	cvt.u64.u32 	%rd273, %r77;
	bra.uni 	$L__BB40_7;
$L__BB40_6:
	div.s64 	%rd272, %rd5, %rd6;
	mul.lo.s64 	%rd160, %rd272, %rd6;
	sub.s64 	%rd273, %rd5, %rd160;
$L__BB40_7:
	mul.wide.u32 	%rd161, %r16, 8;
	add.s64 	%rd162, %rd1, %rd161;
	ld.global.u64 	%rd163, [%rd162];
	mad.lo.s64 	%rd13, %rd163, %rd273, %rd307;
	add.s32 	%r17, %r189, 2;
	and.b64  	%rd14, %rd272, 4294967295;
	mul.wide.u32 	%rd164, %r17, 8;
	add.s64 	%rd165, %rd2, %rd164;
	ld.global.u64 	%rd15, [%rd165];
	and.b64  	%rd166, %rd15, -4294967296;
	setp.ne.s64 	%p7, %rd166, 0;
	@%p7 bra 	$L__BB40_9;
	cvt.u32.u64 	%r78, %rd15;
	cvt.u32.u64 	%r79, %rd14;
	div.u32 	%r80, %r79, %r78;
	mul.lo.s32 	%r81, %r80, %r78;
	sub.s32 	%r82, %r79, %r81;
	cvt.u64.u32 	%rd274, %r80;
	cvt.u64.u32 	%rd275, %r82;
	bra.uni 	$L__BB40_10;
$L__BB40_9:
	div.s64 	%rd274, %rd14, %rd15;
	mul.lo.s64 	%rd167, %rd274, %rd15;
	sub.s64 	%rd275, %rd14, %rd167;
$L__BB40_10:
	mul.wide.u32 	%rd168, %r17, 8;
	add.s64 	%rd169, %rd1, %rd168;
	ld.global.u64 	%rd170, [%rd169];
	mad.lo.s64 	%rd22, %rd170, %rd275, %rd13;
	add.s32 	%r18, %r189, 1;
	and.b64  	%rd23, %rd274, 4294967295;
	mul.wide.u32 	%rd171, %r18, 8;
	add.s64 	%rd172, %rd2, %rd171;
	ld.global.u64 	%rd24, [%rd172];
	and.b64  	%rd173, %rd24, -4294967296;
	setp.ne.s64 	%p8, %rd173, 0;
	@%p8 bra 	$L__BB40_12;
	cvt.u32.u64 	%r83, %rd24;
	cvt.u32.u64 	%r84, %rd23;
	div.u32 	%r85, %r84, %r83;
	mul.lo.s32 	%r86, %r85, %r83;
	sub.s32 	%r87, %r84, %r86;
	cvt.u64.u32 	%rd276, %r85;
	cvt.u64.u32 	%rd277, %r87;
	bra.uni 	$L__BB40_13;
$L__BB40_12:
	div.s64 	%rd276, %rd23, %rd24;
	mul.lo.s64 	%rd174, %rd276, %rd24;
	sub.s64 	%rd277, %rd23, %rd174;
$L__BB40_13:
	mul.wide.u32 	%rd175, %r18, 8;
	add.s64 	%rd176, %rd1, %rd175;
	ld.global.u64 	%rd177, [%rd176];
	mad.lo.s64 	%rd31, %rd177, %rd277, %rd22;
	and.b64  	%rd32, %rd276, 4294967295;
	mul.wide.u32 	%rd178, %r189, 8;
	add.s64 	%rd179, %rd2, %rd178;
	ld.global.u64 	%rd33, [%rd179];
	and.b64  	%rd180, %rd33, -4294967296;
	setp.ne.s64 	%p9, %rd180, 0;
	@%p9 bra 	$L__BB40_15;
	cvt.u32.u64 	%r88, %rd33;
	cvt.u32.u64 	%r89, %rd32;
	div.u32 	%r90, %r89, %r88;
	mul.lo.s32 	%r91, %r90, %r88;
	sub.s32 	%r92, %r89, %r91;
	cvt.u64.u32 	%rd278, %r90;
	cvt.u64.u32 	%rd279, %r92;
	bra.uni 	$L__BB40_16;
$L__BB40_15:
	div.s64 	%rd278, %rd32, %rd33;
	mul.lo.s64 	%rd181, %rd278, %rd33;
	sub.s64 	%rd279, %rd32, %rd181;
$L__BB40_16:
	mul.wide.u32 	%rd182, %r189, 8;
	add.s64 	%rd183, %rd1, %rd182;
	ld.global.u64 	%rd184, [%rd183];
	mad.lo.s64 	%rd40, %rd184, %rd279, %rd31;
	add.s32 	%r19, %r189, -1;
	and.b64  	%rd41, %rd278, 4294967295;
	mul.wide.u32 	%rd185, %r19, 8;
	add.s64 	%rd186, %rd2, %rd185;
	ld.global.u64 	%rd42, [%rd186];
	and.b64  	%rd187, %rd42, -4294967296;
	setp.ne.s64 	%p10, %rd187, 0;
	@%p10 bra 	$L__BB40_18;
	cvt.u32.u64 	%r93, %rd42;
	cvt.u32.u64 	%r94, %rd41;
	div.u32 	%r95, %r94, %r93;
	mul.lo.s32 	%r96, %r95, %r93;
	sub.s32 	%r97, %r94, %r96;
	cvt.u64.u32 	%rd280, %r95;
	cvt.u64.u32 	%rd281, %r97;
	bra.uni 	$L__BB40_19;
$L__BB40_18:
	div.s64 	%rd280, %rd41, %rd42;
	mul.lo.s64 	%rd188, %rd280, %rd42;
	sub.s64 	%rd281, %rd41, %rd188;
$L__BB40_19:
	mul.wide.u32 	%rd189, %r19, 8;
	add.s64 	%rd190, %rd1, %rd189;
	ld.global.u64 	%rd191, [%rd190];
	mad.lo.s64 	%rd49, %rd191, %rd281, %rd40;
	add.s32 	%r20, %r189, -2;
	and.b64  	%rd50, %rd280, 4294967295;
	mul.wide.u32 	%rd192, %r20, 8;
	add.s64 	%rd193, %rd2, %rd192;
	ld.global.u64 	%rd51, [%rd193];
	and.b64  	%rd194, %rd51, -4294967296;
	setp.ne.s64 	%p11, %rd194, 0;
	@%p11 bra 	$L__BB40_21;
	cvt.u32.u64 	%r98, %rd51;
	cvt.u32.u64 	%r99, %rd50;
	div.u32 	%r100, %r99, %r98;
	mul.lo.s32 	%r101, %r100, %r98;
	sub.s32 	%r102, %r99, %r101;
	cvt.u64.u32 	%rd282, %r100;
	cvt.u64.u32 	%rd283, %r102;
	bra.uni 	$L__BB40_22;
$L__BB40_21:
	div.s64 	%rd282, %rd50, %rd51;
	mul.lo.s64 	%rd195, %rd282, %rd51;
	sub.s64 	%rd283, %rd50, %rd195;
$L__BB40_22:
	mul.wide.u32 	%rd196, %r20, 8;
	add.s64 	%rd197, %rd1, %rd196;
	ld.global.u64 	%rd198, [%rd197];
	mad.lo.s64 	%rd58, %rd198, %rd283, %rd49;
	add.s32 	%r21, %r189, -3;
	and.b64  	%rd59, %rd282, 4294967295;
	mul.wide.u32 	%rd199, %r21, 8;
	add.s64 	%rd200, %rd2, %rd199;
	ld.global.u64 	%rd60, [%rd200];
	and.b64  	%rd201, %rd60, -4294967296;
	setp.ne.s64 	%p12, %rd201, 0;
	@%p12 bra 	$L__BB40_24;
	cvt.u32.u64 	%r103, %rd60;
	cvt.u32.u64 	%r104, %rd59;
	div.u32 	%r105, %r104, %r103;
	mul.lo.s32 	%r106, %r105, %r103;
	sub.s32 	%r107, %r104, %r106;
	cvt.u64.u32 	%rd284, %r105;
	cvt.u64.u32 	%rd285, %r107;
	bra.uni 	$L__BB40_25;
$L__BB40_24:
	div.s64 	%rd284, %rd59, %rd60;
	mul.lo.s64 	%rd202, %rd284, %rd60;
	sub.s64 	%rd285, %rd59, %rd202;
$L__BB40_25:
	mul.wide.u32 	%rd203, %r21, 8;
	add.s64 	%rd204, %rd1, %rd203;
	ld.global.u64 	%rd205, [%rd204];
	mad.lo.s64 	%rd67, %rd205, %rd285, %rd58;
	and.b64  	%rd68, %rd284, 4294967295;
	add.s32 	%r108, %r189, -4;
	mul.wide.u32 	%rd206, %r108, 8;
	add.s64 	%rd207, %rd2, %rd206;
	ld.global.u64 	%rd69, [%rd207];
	and.b64  	%rd208, %rd69, -4294967296;
	setp.ne.s64 	%p13, %rd208, 0;
	@%p13 bra 	$L__BB40_27;
	cvt.u32.u64 	%r109, %rd69;
	cvt.u32.u64 	%r110, %rd68;
	div.u32 	%r111, %r110, %r109;
	mul.lo.s32 	%r112, %r111, %r109;
	sub.s32 	%r113, %r110, %r112;
	cvt.u64.u32 	%rd286, %r111;
	cvt.u64.u32 	%rd287, %r113;
	bra.uni 	$L__BB40_28;
$L__BB40_27:
	div.s64 	%rd286, %rd68, %rd69;
	mul.lo.s64 	%rd209, %rd286, %rd69;
	sub.s64 	%rd287, %rd68, %rd209;
$L__BB40_28:
	mul.wide.u32 	%rd210, %r108, 8;
	add.s64 	%rd211, %rd1, %rd210;
	ld.global.u64 	%rd212, [%rd211];
	mad.lo.s64 	%rd307, %rd212, %rd287, %rd67;
	cvt.u32.u64 	%r194, %rd286;
	add.s32 	%r189, %r189, -8;
	add.s32 	%r188, %r188, 8;
	setp.ne.s32 	%p14, %r188, 0;
	@%p14 bra 	$L__BB40_4;
	add.s32 	%r193, %r189, 3;
$L__BB40_30:
	and.b32  	%r28, %r9, 7;
	setp.eq.s32 	%p15, %r28, 0;
	@%p15 bra 	$L__BB40_59;
	and.b32  	%r29, %r9, 3;
	setp.lt.u32 	%p16, %r28, 4;
	@%p16 bra 	$L__BB40_45;
	cvt.u64.u32 	%rd79, %r194;
	mul.wide.u32 	%rd214, %r193, 8;
	add.s64 	%rd215, %rd2, %rd214;
	ld.global.u64 	%rd80, [%rd215];
	and.b64  	%rd216, %rd80, -4294967296;
	setp.ne.s64 	%p17, %rd216, 0;
	@%p17 bra 	$L__BB40_34;
	cvt.u32.u64 	%r115, %rd80;
	cvt.u32.u64 	%r116, %rd79;
	div.u32 	%r117, %r116, %r115;
	mul.lo.s32 	%r118, %r117, %r115;
	sub.s32 	%r119, %r116, %r118;
	cvt.u64.u32 	%rd290, %r117;
	cvt.u64.u32 	%rd291, %r119;
	bra.uni 	$L__BB40_35;
$L__BB40_34:
	div.s64 	%rd290, %rd79, %rd80;
	mul.lo.s64 	%rd217, %rd290, %rd80;
	sub.s64 	%rd291, %rd79, %rd217;
$L__BB40_35:
	mul.wide.u32 	%rd218, %r193, 8;
	add.s64 	%rd219, %rd1, %rd218;
	ld.global.u64 	%rd220, [%rd219];
	mad.lo.s64 	%rd87, %rd220, %rd291, %rd307;
	add.s32 	%r30, %r193, -1;
	and.b64  	%rd88, %rd290, 4294967295;
	mul.wide.u32 	%rd221, %r30, 8;
	add.s64 	%rd222, %rd2, %rd221;
	ld.global.u64 	%rd89, [%rd222];
	and.b64  	%rd223, %rd89, -4294967296;
	setp.ne.s64 	%p18, %rd223, 0;
	@%p18 bra 	$L__BB40_37;
	cvt.u32.u64 	%r120, %rd89;
	cvt.u32.u64 	%r121, %rd88;
	div.u32 	%r122, %r121, %r120;
	mul.lo.s32 	%r123, %r122, %r120;
	sub.s32 	%r124, %r121, %r123;
	cvt.u64.u32 	%rd292, %r122;
	cvt.u64.u32 	%rd293, %r124;
	bra.uni 	$L__BB40_38;
$L__BB40_37:
	div.s64 	%rd292, %rd88, %rd89;
	mul.lo.s64 	%rd224, %rd292, %rd89;
	sub.s64 	%rd293, %rd88, %rd224;
$L__BB40_38:
	mul.wide.u32 	%rd225, %r30, 8;
	add.s64 	%rd226, %rd1, %rd225;
	ld.global.u64 	%rd227, [%rd226];
	mad.lo.s64 	%rd96, %rd227, %rd293, %rd87;
	add.s32 	%r31, %r193, -2;
	and.b64  	%rd97, %rd292, 4294967295;
	mul.wide.u32 	%rd228, %r31, 8;
	add.s64 	%rd229, %rd2, %rd228;
	ld.global.u64 	%rd98, [%rd229];
	and.b64  	%rd230, %rd98, -4294967296;
	setp.ne.s64 	%p19, %rd230, 0;
	@%p19 bra 	$L__BB40_40;
	cvt.u32.u64 	%r125, %rd98;
	cvt.u32.u64 	%r126, %rd97;
	div.u32 	%r127, %r126, %r125;
	mul.lo.s32 	%r128, %r127, %r125;
	sub.s32 	%r129, %r126, %r128;
	cvt.u64.u32 	%rd294, %r127;
	cvt.u64.u32 	%rd295, %r129;
	bra.uni 	$L__BB40_41;
$L__BB40_40:
	div.s64 	%rd294, %rd97, %rd98;
	mul.lo.s64 	%rd231, %rd294, %rd98;
	sub.s64 	%rd295, %rd97, %rd231;
$L__BB40_41:
	mul.wide.u32 	%rd232, %r31, 8;
	add.s64 	%rd233, %rd1, %rd232;
	ld.global.u64 	%rd234, [%rd233];
	mad.lo.s64 	%rd105, %rd234, %rd295, %rd96;
	add.s32 	%r32, %r193, -3;
	and.b64  	%rd106, %rd294, 4294967295;
	mul.wide.u32 	%rd235, %r32, 8;
	add.s64 	%rd236, %rd2, %rd235;
	ld.global.u64 	%rd107, [%rd236];
	and.b64  	%rd237, %rd107, -4294967296;
	setp.ne.s64 	%p20, %rd237, 0;
	@%p20 bra 	$L__BB40_43;
	cvt.u32.u64 	%r130, %rd107;
	cvt.u32.u64 	%r131, %rd106;
	div.u32 	%r132, %r131, %r130;
	mul.lo.s32 	%r133, %r132, %r130;
	sub.s32 	%r134, %r131, %r133;
	cvt.u64.u32 	%rd296, %r132;
	cvt.u64.u32 	%rd297, %r134;
	bra.uni 	$L__BB40_44;
$L__BB40_43:
	div.s64 	%rd296, %rd106, %rd107;
	mul.lo.s64 	%rd238, %rd296, %rd107;
	sub.s64 	%rd297, %rd106, %rd238;
$L__BB40_44:
	mul.wide.u32 	%rd239, %r32, 8;
	add.s64 	%rd240, %rd1, %rd239;
	ld.global.u64 	%rd241, [%rd240];
	mad.lo.s64 	%rd307, %rd241, %rd297, %rd105;
	cvt.u32.u64 	%r194, %rd296;
	add.s32 	%r193, %r193, -4;
$L__BB40_45:
	setp.eq.s32 	%p21, %r29, 0;
	@%p21 bra 	$L__BB40_59;
	setp.eq.s32 	%p22, %r29, 1;
	@%p22 bra 	$L__BB40_54;
	cvt.u64.u32 	%rd117, %r194;
	mul.wide.u32 	%rd243, %r193, 8;
	add.s64 	%rd244, %rd2, %rd243;
	ld.global.u64 	%rd118, [%rd244];
	and.b64  	%rd245, %rd118, -4294967296;
	setp.ne.s64 	%p23, %rd245, 0;
	@%p23 bra 	$L__BB40_49;
	cvt.u32.u64 	%r135, %rd118;
	cvt.u32.u64 	%r136, %rd117;
	div.u32 	%r137, %r136, %r135;
	mul.lo.s32 	%r138, %r137, %r135;
	sub.s32 	%r139, %r136, %r138;
	cvt.u64.u32 	%rd300, %r137;
	cvt.u64.u32 	%rd301, %r139;
	bra.uni 	$L__BB40_50;
$L__BB40_49:
	div.s64 	%rd300, %rd117, %rd118;
	mul.lo.s64 	%rd246, %rd300, %rd118;
	sub.s64 	%rd301, %rd117, %rd246;
$L__BB40_50:
	add.s64 	%rd248, %rd1, %rd243;
	ld.global.u64 	%rd249, [%rd248];
	mad.lo.s64 	%rd125, %rd249, %rd301, %rd307;
	add.s32 	%r37, %r193, -1;
	and.b64  	%rd126, %rd300, 4294967295;
	mul.wide.u32 	%rd250, %r37, 8;
	add.s64 	%rd251, %rd2, %rd250;
	ld.global.u64 	%rd127, [%rd251];
	and.b64  	%rd252, %rd127, -4294967296;
	setp.ne.s64 	%p24, %rd252, 0;
	@%p24 bra 	$L__BB40_52;
	cvt.u32.u64 	%r140, %rd127;
	cvt.u32.u64 	%r141, %rd126;
	div.u32 	%r142, %r141, %r140;
	mul.lo.s32 	%r143, %r142, %r140;
	sub.s32 	%r144, %r141, %r143;
	cvt.u64.u32 	%rd302, %r142;
	cvt.u64.u32 	%rd303, %r144;
	bra.uni 	$L__BB40_53;
$L__BB40_52:
	div.s64 	%rd302, %rd126, %rd127;
	mul.lo.s64 	%rd253, %rd302, %rd127;
	sub.s64 	%rd303, %rd126, %rd253;
$L__BB40_53:
	add.s64 	%rd255, %rd1, %rd250;
	ld.global.u64 	%rd256, [%rd255];
	mad.lo.s64 	%rd307, %rd256, %rd303, %rd125;
	cvt.u32.u64 	%r194, %rd302;
	add.s32 	%r193, %r193, -2;
$L__BB40_54:
	and.b32  	%r145, %r9, 1;
	setp.eq.b32 	%p25, %r145, 1;
	not.pred 	%p26, %p25;
	@%p26 bra 	$L__BB40_59;
	cvt.u64.u32 	%rd137, %r194;
	mul.wide.u32 	%rd257, %r193, 8;
	add.s64 	%rd258, %rd2, %rd257;
	ld.global.u64 	%rd138, [%rd258];
	and.b64  	%rd259, %rd138, -4294967296;
	setp.ne.s64 	%p27, %rd259, 0;
	@%p27 bra 	$L__BB40_57;
	cvt.u32.u64 	%r146, %rd138;
	cvt.u32.u64 	%r147, %rd137;
	rem.u32 	%r148, %r147, %r146;
	cvt.u64.u32 	%rd306, %r148;
	bra.uni 	$L__BB40_58;
$L__BB40_57:
	rem.s64 	%rd306, %rd137, %rd138;
$L__BB40_58:
	add.s64 	%rd261, %rd1, %rd257;
	ld.global.u64 	%rd262, [%rd261];
	mad.lo.s64 	%rd307, %rd262, %rd306, %rd307;
$L__BB40_59:
	cvta.to.global.u64 	%rd263, %rd145;
	shl.b64 	%rd264, %rd307, 1;
	add.s64 	%rd265, %rd263, %rd264;
	ld.global.u16 	%rs17, [%rd265];
	st.shared.u16 	[%r7], %rs17;
	bar.sync 	0;
	setp.ne.s32 	%p28, %r1, 0;
	@%p28 bra 	$L__BB40_76;
	setp.gt.u32 	%p29, %r5, 1;
	@%p29 bra 	$L__BB40_62;
	shl.b32 	%r149, %r3, 1;
	mov.u32 	%r150, sdata_u16;
	add.s32 	%r151, %r150, %r149;
	ld.shared.u16 	%rs54, [%r151];
	bra.uni 	$L__BB40_75;
$L__BB40_62:
	shl.b32 	%r153, %r3, 1;
	mov.u32 	%r154, sdata_u16;
	add.s32 	%r42, %r154, %r153;
	ld.shared.u16 	%rs54, [%r42];
	add.s32 	%r43, %r5, -1;
	add.s32 	%r155, %r5, -2;
	and.b32  	%r44, %r43, 7;
	setp.lt.u32 	%p30, %r155, 7;
	mov.b32 	%r202, 1;
	@%p30 bra 	$L__BB40_66;
	and.b32  	%r158, %r43, -8;
	neg.s32 	%r199, %r158;
	shl.b32 	%r46, %r2, 1;
	add.s32 	%r160, %r153, %r46;
	add.s32 	%r197, %r154, %r160;
	shl.b32 	%r48, %r2, 4;
	mov.b32 	%r200, 1;
	mov.b32 	%r198, 0;
$L__BB40_64:
	.pragma "nounroll";
	mul.lo.s32 	%r162, %r200, %r2;
	shl.b32 	%r163, %r162, 1;
	add.s32 	%r164, %r42, %r163;
	ld.shared.u16 	%rs19, [%r197];
	min.u16 	%rs20, %rs54, %rs19;
	add.s32 	%r165, %r164, %r46;
	ld.shared.u16 	%rs21, [%r165];
	min.u16 	%rs22, %rs20, %rs21;
	add.s32 	%r166, %r165, %r46;
	ld.shared.u16 	%rs23, [%r166];
	min.u16 	%rs24, %rs22, %rs23;
	add.s32 	%r167, %r166, %r46;
	ld.shared.u16 	%rs25, [%r167];
	min.u16 	%rs26, %rs24, %rs25;
	add.s32 	%r168, %r167, %r46;
	ld.shared.u16 	%rs27, [%r168];
	min.u16 	%rs28, %rs26, %rs27;
	add.s32 	%r169, %r168, %r46;
	ld.shared.u16 	%rs29, [%r169];
	min.u16 	%rs30, %rs28, %rs29;
	add.s32 	%r170, %r169, %r46;
	ld.shared.u16 	%rs31, [%r170];
	min.u16 	%rs32, %rs30, %rs31;
	add.s32 	%r171, %r170, %r46;
	ld.shared.u16 	%rs33, [%r171];
	min.u16 	%rs54, %rs32, %rs33;
	add.s32 	%r200, %r200, 8;
	add.s32 	%r199, %r199, 8;
	add.s32 	%r198, %r198, 8;
	add.s32 	%r197, %r197, %r48;
	setp.ne.s32 	%p31, %r199, 0;
	@%p31 bra 	$L__BB40_64;
	add.s32 	%r202, %r198, 1;
$L__BB40_66:
	setp.eq.s32 	%p32, %r44, 0;
	@%p32 bra 	$L__BB40_74;
	and.b32  	%r59, %r43, 3;
	setp.lt.u32 	%p33, %r44, 4;
	@%p33 bra 	$L__BB40_69;
	mul.lo.s32 	%r172, %r202, %r2;
	shl.b32 	%r173, %r172, 1;
	add.s32 	%r174, %r42, %r173;
	ld.shared.u16 	%rs35, [%r174];
	min.u16 	%rs36, %rs54, %rs35;
	shl.b32 	%r175, %r2, 1;
	add.s32 	%r176, %r174, %r175;
	ld.shared.u16 	%rs37, [%r176];
	min.u16 	%rs38, %rs36, %rs37;
	add.s32 	%r177, %r176, %r175;
	ld.shared.u16 	%rs39, [%r177];
	min.u16 	%rs40, %rs38, %rs39;
	add.s32 	%r178, %r177, %r175;
	ld.shared.u16 	%rs41, [%r178];
	min.u16 	%rs54, %rs40, %rs41;
	add.s32 	%r202, %r202, 4;
$L__BB40_69:
	setp.eq.s32 	%p34, %r59, 0;
	@%p34 bra 	$L__BB40_74;
	setp.eq.s32 	%p35, %r59, 1;
	@%p35 bra 	$L__BB40_72;
	mul.lo.s32 	%r179, %r202, %r2;
	shl.b32 	%r180, %r179, 1;
	add.s32 	%r181, %r42, %r180;
	ld.shared.u16 	%rs43, [%r181];
	min.u16 	%rs44, %rs54, %rs43;
	shl.b32 	%r182, %r2, 1;
	add.s32 	%r183, %r181, %r182;
	ld.shared.u16 	%rs45, [%r183];
	min.u16 	%rs54, %rs44, %rs45;
	add.s32 	%r202, %r202, 2;
$L__BB40_72:
	and.b32  	%r184, %r43, 1;
	setp.eq.b32 	%p36, %r184, 1;
	not.pred 	%p37, %p36;
	@%p37 bra 	$L__BB40_74;
	mul.lo.s32 	%r185, %r202, %r2;
	shl.b32 	%r186, %r185, 1;
	add.s32 	%r187, %r42, %r186;
	ld.shared.u16 	%rs46, [%r187];
	min.u16 	%rs54, %rs54, %rs46;
$L__BB40_74:
	st.shared.u16 	[%r42], %rs54;
$L__BB40_75:
	cvt.u64.u32 	%rd266, %r4;
	mad.lo.s64 	%rd267, %rd147, %rd266, %rd3;
	cvta.to.global.u64 	%rd268, %rd144;
	shl.b64 	%rd269, %rd267, 1;
	add.s64 	%rd270, %rd268, %rd269;
	st.global.u16 	[%rd270], %rs54;
$L__BB40_76:
	ret;

}
	// .globl	contiguous_reduce33_u16
.visible .entry contiguous_reduce33_u16(
	.param .u64 .ptr .align 1 contiguous_reduce33_u16_param_0,
	.param .u64 .ptr .align 1 contiguous_reduce33_u16_param_1,
	.param .u64 contiguous_reduce33_u16_param_2,
	.param .u64 contiguous_reduce33_u16_param_3,
	.param .u64 contiguous_reduce33_u16_param_4
)
{
	.reg .pred 	%p<14>;
	.reg .b16 	%rs<56>;
	.reg .b32 	%r<85>;
	.reg .b64 	%rd<16>;

	ld.param.u64 	%rd2, [contiguous_reduce33_u16_param_0];
	ld.param.u64 	%rd3, [contiguous_reduce33_u16_param_1];
	ld.param.u64 	%rd4, [contiguous_reduce33_u16_param_3];
	ld.param.u64 	%rd5, [contiguous_reduce33_u16_param_4];
	mov.u32 	%r1, %tid.y;
	mov.u32 	%r2, %ntid.x;
	mov.u32 	%r3, %tid.x;
	mad.lo.s32 	%r30, %r1, %r2, %r3;
	mov.u32 	%r31, %ctaid.x;
	mad.lo.s32 	%r32, %r31, %r2, %r3;
	mov.u32 	%r4, %ctaid.y;
	mov.u32 	%r5, %ntid.y;
	mad.lo.s32 	%r33, %r4, %r5, %r1;
	shl.b32 	%r34, %r30, 1;
	mov.u32 	%r35, sdata_u16;
	add.s32 	%r7, %r35, %r34;
	mov.b16 	%rs16, -1;
	st.shared.u16 	[%r7], %rs16;
	cvt.u64.u32 	%rd1, %r32;
	setp.le.u64 	%p1, %rd4, %rd1;
	cvt.u64.u32 	%rd7, %r33;
	setp.le.u64 	%p2, %rd5, %rd7;
	or.pred  	%p3, %p1, %p2;
	@%p3 bra 	$L__BB41_18;
	cvt.u32.u64 	%r36, %rd1;
	cvta.to.global.u64 	%rd8, %rd3;
	cvt.u32.u64 	%r37, %rd4;
	mad.lo.s32 	%r38, %r33, %r37, %r36;
	mul.wide.u32 	%rd9, %r38, 2;
	add.s64 	%rd10, %rd8, %rd9;
	ld.global.u16 	%rs17, [%rd10];
	st.shared.u16 	[%r7], %rs17;
	bar.sync 	0;
	setp.ne.s32 	%p4, %r1, 0;
	@%p4 bra 	$L__BB41_18;
	setp.gt.u32 	%p5, %r5, 1;
	@%p5 bra 	$L__BB41_4;
	shl.b32 	%r39, %r3, 1;
	add.s32 	%r41, %r35, %r39;
	ld.shared.u16 	%rs54, [%r41];
	bra.uni 	$L__BB41_17;
$L__BB41_4:
	shl.b32 	%r43, %r3, 1;
	add.s32 	%r8, %r35, %r43;
	ld.shared.u16 	%rs54, [%r8];
	add.s32 	%r9, %r5, -1;
	add.s32 	%r45, %r5, -2;
	and.b32  	%r10, %r9, 7;
	setp.lt.u32 	%p6, %r45, 7;
	mov.b32 	%r83, 1;
	@%p6 bra 	$L__BB41_8;
	and.b32  	%r48, %r9, -8;
	neg.s32 	%r80, %r48;
	shl.b32 	%r12, %r2, 1;
	add.s32 	%r50, %r43, %r12;
	add.s32 	%r78, %r35, %r50;
	shl.b32 	%r14, %r2, 4;
	mov.b32 	%r81, 1;
	mov.b32 	%r79, 0;
$L__BB41_6:
	.pragma "nounroll";
	mul.lo.s32 	%r52, %r81, %r2;
	shl.b32 	%r53, %r52, 1;
	add.s32 	%r54, %r8, %r53;
	ld.shared.u16 	%rs19, [%r78];
	min.u16 	%rs20, %rs54, %rs19;
	add.s32 	%r55, %r54, %r12;
	ld.shared.u16 	%rs21, [%r55];
	min.u16 	%rs22, %rs20, %rs21;
	add.s32 	%r56, %r55, %r12;
	ld.shared.u16 	%rs23, [%r56];
	min.u16 	%rs24, %rs22, %rs23;
	add.s32 	%r57, %r56, %r12;
	ld.shared.u16 	%rs25, [%r57];
	min.u16 	%rs26, %rs24, %rs25;
	add.s32 	%r58, %r57, %r12;
	ld.shared.u16 	%rs27, [%r58];
	min.u16 	%rs28, %rs26, %rs27;
	add.s32 	%r59, %r58, %r12;
	ld.shared.u16 	%rs29, [%r59];
	min.u16 	%rs30, %rs28, %rs29;
	add.s32 	%r60, %r59, %r12;
	ld.shared.u16 	%rs31, [%r60];
	min.u16 	%rs32, %rs30, %rs31;
	add.s32 	%r61, %r60, %r12;
	ld.shared.u16 	%rs33, [%r61];
	min.u16 	%rs54, %rs32, %rs33;
	add.s32 	%r81, %r81, 8;
	add.s32 	%r80, %r80, 8;
	add.s32 	%r79, %r79, 8;
	add.s32 	%r78, %r78, %r14;
	setp.ne.s32 	%p7, %r80, 0;
	@%p7 bra 	$L__BB41_6;
	add.s32 	%r83, %r79, 1;
$L__BB41_8:
	setp.eq.s32 	%p8, %r10, 0;
	@%p8 bra 	$L__BB41_16;
	and.b32  	%r25, %r9, 3;
	setp.lt.u32 	%p9, %r10, 4;
	@%p9 bra 	$L__BB41_11;
	mul.lo.s32 	%r62, %r83, %r2;
	shl.b32 	%r63, %r62, 1;
	add.s32 	%r64, %r8, %r63;
	ld.shared.u16 	%rs35, [%r64];
	min.u16 	%rs36, %rs54, %rs35;
	shl.b32 	%r65, %r2, 1;
	add.s32 	%r66, %r64, %r65;
	ld.shared.u16 	%rs37, [%r66];
	min.u16 	%rs38, %rs36, %rs37;
	add.s32 	%r67, %r66, %r65;
	ld.shared.u16 	%rs39, [%r67];
	min.u16 	%rs40, %rs38, %rs39;
	add.s32 	%r68, %r67, %r65;
	ld.shared.u16 	%rs41, [%r68];
	min.u16 	%rs54, %rs40, %rs41;
	add.s32 	%r83, %r83, 4;
$L__BB41_11:
	setp.eq.s32 	%p10, %r25, 0;
	@%p10 bra 	$L__BB41_16;
	setp.eq.s32 	%p11, %r25, 1;
	@%p11 bra 	$L__BB41_14;
	mul.lo.s32 	%r69, %r83, %r2;
	shl.b32 	%r70, %r69, 1;
	add.s32 	%r71, %r8, %r70;
	ld.shared.u16 	%rs43, [%r71];
	min.u16 	%rs44, %rs54, %rs43;
	shl.b32 	%r72, %r2, 1;
	add.s32 	%r73, %r71, %r72;
	ld.shared.u16 	%rs45, [%r73];
	min.u16 	%rs54, %rs44, %rs45;
	add.s32 	%r83, %r83, 2;
$L__BB41_14:
	and.b32  	%r74, %r9, 1;
	setp.eq.b32 	%p12, %r74, 1;
	not.pred 	%p13, %p12;
	@%p13 bra 	$L__BB41_16;
	mul.lo.s32 	%r75, %r83, %r2;
	shl.b32 	%r76, %r75, 1;
	add.s32 	%r77, %r8, %r76;
	ld.shared.u16 	%rs46, [%r77];
	min.u16 	%rs54, %rs54, %rs46;
$L__BB41_16:
	st.shared.u16 	[%r8], %rs54;
$L__BB41_17:
	cvt.u64.u32 	%rd11, %r4;
	mad.lo.s64 	%rd12, %rd4, %rd11, %rd1;
	cvta.to.global.u64 	%rd13, %rd2;
	shl.b64 	%rd14, %rd12, 1;
	add.s64 	%rd15, %rd13, %rd14;
	st.global.u16 	[%rd15], %rs54;
$L__BB41_18:
	ret;

}
	// .globl	contiguous_reduce_u32
.visible .entry contiguous_reduce_u32(
	.param .u64 .ptr .align 1 contiguous_reduce_u32_param_0,
	.param .u64 .ptr .align 1 contiguous_reduce_u32_param_1,
	.param .u64 contiguous_reduce_u32_param_2
)
{
	.reg .pred 	%p<8>;
	.reg .b32 	%r<43>;
	.reg .b64 	%rd<16>;

	ld.param.u64 	%rd4, [contiguous_reduce_u32_param_0];
	ld.param.u64 	%rd6, [contiguous_reduce_u32_param_1];
	ld.param.u64 	%rd5, [contiguous_reduce_u32_param_2];
	cvta.to.global.u64 	%rd1, %rd6;
	mov.u32 	%r1, %tid.x;
	mov.u32 	%r2, %ctaid.x;
	mov.u32 	%r42, %ntid.x;
	mul.lo.s32 	%r8, %r2, %r42;
	shl.b32 	%r9, %r8, 1;
	add.s32 	%r4, %r9, %r1;
	shl.b32 	%r10, %r1, 2;
	mov.u32 	%r11, sdata_u32;
	add.s32 	%r5, %r11, %r10;
	mov.b32 	%r12, -1;
	st.shared.u32 	[%r5], %r12;
	add.s32 	%r13, %r4, %r42;
	cvt.u64.u32 	%rd2, %r13;
	setp.le.u64 	%p1, %rd5, %rd2;
	@%p1 bra 	$L__BB42_2;
	mul.wide.u32 	%rd9, %r4, 4;
	add.s64 	%rd10, %rd1, %rd9;
	ld.global.u32 	%r15, [%rd10];
	shl.b64 	%rd11, %rd2, 2;
	add.s64 	%rd12, %rd1, %rd11;
	ld.global.u32 	%r16, [%rd12];
	min.u32 	%r17, %r15, %r16;
	st.shared.u32 	[%r5], %r17;
	bra.uni 	$L__BB42_4;
$L__BB42_2:
	cvt.u64.u32 	%rd3, %r4;
	setp.le.u64 	%p2, %rd5, %rd3;
	@%p2 bra 	$L__BB42_4;
	shl.b64 	%rd7, %rd3, 2;
	add.s64 	%rd8, %rd1, %rd7;
	ld.global.u32 	%r14, [%rd8];
	st.shared.u32 	[%r5], %r14;
$L__BB42_4:
	bar.sync 	0;
	setp.lt.u32 	%p3, %r42, 66;
	@%p3 bra 	$L__BB42_8;
$L__BB42_5:
	shr.u32 	%r7, %r42, 1;
	setp.ge.u32 	%p4, %r1, %r7;
	@%p4 bra 	$L__BB42_7;
	ld.shared.u32 	%r18, [%r5];
	shl.b32 	%r19, %r7, 2;
	add.s32 	%r20, %r5, %r19;
	ld.shared.u32 	%r21, [%r20];
	min.u32 	%r22, %r18, %r21;
	st.shared.u32 	[%r5], %r22;
$L__BB42_7:
	bar.sync 	0;
	setp.gt.u32 	%p5, %r42, 131;
	mov.u32 	%r42, %r7;
	@%p5 bra 	$L__BB42_5;
$L__BB42_8:
	setp.gt.u32 	%p6, %r1, 31;
	@%p6 bra 	$L__BB42_11;
	ld.volatile.shared.u32 	%r23, [%r5];
	ld.volatile.shared.u32 	%r24, [%r5+128];
	min.u32 	%r25, %r23, %r24;
	st.volatile.shared.u32 	[%r5], %r25;
	ld.volatile.shared.u32 	%r26, [%r5];
	ld.volatile.shared.u32 	%r27, [%r5+64];
	min.u32 	%r28, %r26, %r27;
	st.volatile.shared.u32 	[%r5], %r28;
	ld.volatile.shared.u32 	%r29, [%r5];
	ld.volatile.shared.u32 	%r30, [%r5+32];
	min.u32 	%r31, %r29, %r30;
	st.volatile.shared.u32 	[%r5], %r31;
	ld.volatile.shared.u32 	%r32, [%r5];
	ld.volatile.shared.u32 	%r33, [%r5+16];
	min.u32 	%r34, %r32, %r33;
	st.volatile.shared.u32 	[%r5], %r34;
	ld.volatile.shared.u32 	%r35, [%r5];
	ld.volatile.shared.u32 	%r36, [%r5+8];
	min.u32 	%r37, %r35, %r36;
	st.volatile.shared.u32 	[%r5], %r37;
	ld.volatile.shared.u32 	%r38, [%r5];
	ld.volatile.shared.u32 	%r39, [%r5+4];
	min.u32 	%r40, %r38, %r39;
	st.volatile.shared.u32 	[%r5], %r40;
	setp.ne.s32 	%p7, %r1, 0;
	@%p7 bra 	$L__BB42_11;
	ld.shared.u32 	%r41, [sdata_u32];
	cvta.to.global.u64 	%rd13, %rd4;
	mul.wide.u32 	%rd14, %r2, 4;
	add.s64 	%rd15, %rd13, %rd14;
	st.global.u32 	[%rd15], %r41;
$L__BB42_11:
	ret;

}
	// .globl	uncontiguous_reduce_u32
.visible .entry uncontiguous_reduce_u32(
	.param .u64 .ptr .align 1 uncontiguous_reduce_u32_param_0,
	.param .u64 .ptr .align 1 uncontiguous_reduce_u32_param_1,
	.param .u64 .ptr .align 1 uncontiguous_reduce_u32_param_2,
	.param .u64 .ptr .align 1 uncontiguous_reduce_u32_param_3,
	.param .u64 uncontiguous_reduce_u32_param_4,
	.param .u64 uncontiguous_reduce_u32_param_5
)
{
	.reg .pred 	%p<53>;
	.reg .b32 	%r<239>;
	.reg .b64 	%rd<558>;

	ld.param.u64 	%rd260, [uncontiguous_reduce_u32_param_0];
	ld.param.u64 	%rd263, [uncontiguous_reduce_u32_param_1];
	ld.param.u64 	%rd264, [uncontiguous_reduce_u32_param_2];
	ld.param.u64 	%rd265, [uncontiguous_reduce_u32_param_3];
	ld.param.u64 	%rd261, [uncontiguous_reduce_u32_param_4];
	ld.param.u64 	%rd262, [uncontiguous_reduce_u32_param_5];
	cvta.to.global.u64 	%rd1, %rd265;
	cvta.to.global.u64 	%rd2, %rd264;
	cvta.to.global.u64 	%rd3, %rd263;
	mov.u32 	%r1, %tid.x;
	mov.u32 	%r2, %ctaid.x;
	mov.u32 	%r238, %ntid.x;
	mul.lo.s32 	%r52, %r2, %r238;
	shl.b32 	%r53, %r52, 1;
	add.s32 	%r4, %r53, %r1;
	shl.b32 	%r54, %r1, 2;
	mov.u32 	%r55, sdata_u32;
	add.s32 	%r5, %r55, %r54;
	mov.b32 	%r56, -1;
	st.shared.u32 	[%r5], %r56;
	add.s32 	%r57, %r4, %r238;
	cvt.u64.u32 	%rd511, %r57;
	setp.le.u64 	%p1, %rd262, %rd511;
	@%p1 bra 	$L__BB43_54;
	cvt.u32.u64 	%r6, %rd261;
	add.s32 	%r232, %r6, -1;
	setp.lt.s32 	%p27, %r232, 0;
	mov.b64 	%rd515, 0;
	mov.u64 	%rd516, %rd515;
	@%p27 bra 	$L__BB43_53;
	cvt.u64.u32 	%rd512, %r4;
	setp.lt.u32 	%p28, %r232, 3;
	mov.b64 	%rd516, 0;
	mov.u64 	%rd515, %rd516;
	@%p28 bra 	$L__BB43_30;
	add.s32 	%r230, %r6, -2;
	and.b32  	%r134, %r6, -4;
	neg.s32 	%r229, %r134;
	mov.b64 	%rd516, 0;
$L__BB43_4:
	.pragma "nounroll";
	add.s32 	%r12, %r230, 1;
	mul.wide.u32 	%rd397, %r12, 8;
	add.s64 	%rd398, %rd2, %rd397;
	ld.global.u64 	%rd10, [%rd398];
	or.b64  	%rd399, %rd512, %rd10;
	and.b64  	%rd400, %rd399, -4294967296;
	setp.ne.s64 	%p29, %rd400, 0;
	@%p29 bra 	$L__BB43_6;
	cvt.u32.u64 	%r135, %rd10;
	cvt.u32.u64 	%r136, %rd512;
	div.u32 	%r137, %r136, %r135;
	mul.lo.s32 	%r138, %r137, %r135;
	sub.s32 	%r139, %r136, %r138;
	cvt.u64.u32 	%rd477, %r137;
	cvt.u64.u32 	%rd478, %r139;
	bra.uni 	$L__BB43_7;
$L__BB43_6:
	div.s64 	%rd477, %rd512, %rd10;
	mul.lo.s64 	%rd401, %rd477, %rd10;
	sub.s64 	%rd478, %rd512, %rd401;
$L__BB43_7:
	mul.wide.u32 	%rd402, %r12, 8;
	add.s64 	%rd403, %rd1, %rd402;
	ld.global.u64 	%rd17, [%rd403];
	mad.lo.s64 	%rd18, %rd17, %rd478, %rd515;
	or.b64  	%rd404, %rd511, %rd10;
	and.b64  	%rd405, %rd404, -4294967296;
	setp.ne.s64 	%p30, %rd405, 0;
	@%p30 bra 	$L__BB43_9;
	cvt.u32.u64 	%r140, %rd10;
	cvt.u32.u64 	%r141, %rd511;
	div.u32 	%r142, %r141, %r140;
	mul.lo.s32 	%r143, %r142, %r140;
	sub.s32 	%r144, %r141, %r143;
	cvt.u64.u32 	%rd479, %r142;
	cvt.u64.u32 	%rd480, %r144;
	bra.uni 	$L__BB43_10;
$L__BB43_9:
	div.s64 	%rd479, %rd511, %rd10;
	mul.lo.s64 	%rd406, %rd479, %rd10;
	sub.s64 	%rd480, %rd511, %rd406;
$L__BB43_10:
	mad.lo.s64 	%rd25, %rd480, %rd17, %rd516;
	add.s32 	%r13, %r230, -2;
	mul.wide.u32 	%rd407, %r230, 8;
	add.s64 	%rd408, %rd2, %rd407;
	ld.global.u64 	%rd26, [%rd408];
	or.b64  	%rd409, %rd477, %rd26;
	and.b64  	%rd410, %rd409, -4294967296;
	setp.ne.s64 	%p31, %rd410, 0;
	@%p31 bra 	$L__BB43_12;
	cvt.u32.u64 	%r145, %rd26;
	cvt.u32.u64 	%r146, %rd477;
	div.u32 	%r147, %r146, %r145;
	mul.lo.s32 	%r148, %r147, %r145;
	sub.s32 	%r149, %r146, %r148;
	cvt.u64.u32 	%rd481, %r147;
	cvt.u64.u32 	%rd482, %r149;
	bra.uni 	$L__BB43_13;
$L__BB43_12:
	div.s64 	%rd481, %rd477, %rd26;
	mul.lo.s64 	%rd411, %rd481, %rd26;
	sub.s64 	%rd482, %rd477, %rd411;
$L__BB43_13:
	mul.wide.u32 	%rd412, %r230, 8;
	add.s64 	%rd413, %rd1, %rd412;
	ld.global.u64 	%rd33, [%rd413];
	mad.lo.s64 	%rd34, %rd33, %rd482, %rd18;
	or.b64  	%rd414, %rd479, %rd26;
	and.b64  	%rd415, %rd414, -4294967296;
	setp.ne.s64 	%p32, %rd415, 0;
	@%p32 bra 	$L__BB43_15;
	cvt.u32.u64 	%r150, %rd26;
	cvt.u32.u64 	%r151, %rd479;
	div.u32 	%r152, %r151, %r150;
	mul.lo.s32 	%r153, %r152, %r150;
	sub.s32 	%r154, %r151, %r153;
	cvt.u64.u32 	%rd483, %r152;
	cvt.u64.u32 	%rd484, %r154;
	bra.uni 	$L__BB43_16;
$L__BB43_15:
	div.s64 	%rd483, %rd479, %rd26;
	mul.lo.s64 	%rd416, %rd483, %rd26;
	sub.s64 	%rd484, %rd479, %rd416;
$L__BB43_16:
	mad.lo.s64 	%rd41, %rd484, %rd33, %rd25;
	add.s32 	%r14, %r230, -1;
	mul.wide.u32 	%rd417, %r14, 8;
	add.s64 	%rd418, %rd2, %rd417;
	ld.global.u64 	%rd42, [%rd418];
	or.b64  	%rd419, %rd481, %rd42;
	and.b64  	%rd420, %rd419, -4294967296;
	setp.ne.s64 	%p33, %rd420, 0;
	@%p33 bra 	$L__BB43_18;
	cvt.u32.u64 	%r155, %rd42;
	cvt.u32.u64 	%r156, %rd481;
	div.u32 	%r157, %r156, %r155;
	mul.lo.s32 	%r158, %r157, %r155;
	sub.s32 	%r159, %r156, %r158;
	cvt.u64.u32 	%rd485, %r157;
	cvt.u64.u32 	%rd486, %r159;
	bra.uni 	$L__BB43_19;
$L__BB43_18:
	div.s64 	%rd485, %rd481, %rd42;
	mul.lo.s64 	%rd421, %rd485, %rd42;
	sub.s64 	%rd486, %rd481, %rd421;
$L__BB43_19:
	mul.wide.u32 	%rd422, %r14, 8;
	add.s64 	%rd423, %rd1, %rd422;
	ld.global.u64 	%rd49, [%rd423];
	mad.lo.s64 	%rd50, %rd49, %rd486, %rd34;
	or.b64  	%rd424, %rd483, %rd42;
	and.b64  	%rd425, %rd424, -4294967296;
	setp.ne.s64 	%p34, %rd425, 0;
	@%p34 bra 	$L__BB43_21;
	cvt.u32.u64 	%r160, %rd42;
	cvt.u32.u64 	%r161, %rd483;
	div.u32 	%r162, %r161, %r160;
	mul.lo.s32 	%r163, %r162, %r160;
	sub.s32 	%r164, %r161, %r163;
	cvt.u64.u32 	%rd487, %r162;
	cvt.u64.u32 	%rd488, %r164;
	bra.uni 	$L__BB43_22;
$L__BB43_21:
	div.s64 	%rd487, %rd483, %rd42;
	mul.lo.s64 	%rd426, %rd487, %rd42;
	sub.s64 	%rd488, %rd483, %rd426;
$L__BB43_22:
	mad.lo.s64 	%rd57, %rd488, %rd49, %rd41;
	mul.wide.u32 	%rd427, %r13, 8;
	add.s64 	%rd428, %rd2, %rd427;
	ld.global.u64 	%rd58, [%rd428];
	or.b64  	%rd429, %rd485, %rd58;
	and.b64  	%rd430, %rd429, -4294967296;
	setp.ne.s64 	%p35, %rd430, 0;
	@%p35 bra 	$L__BB43_24;
	cvt.u32.u64 	%r165, %rd58;
	cvt.u32.u64 	%r166, %rd485;
	div.u32 	%r167, %r166, %r165;
	mul.lo.s32 	%r168, %r167, %r165;
	sub.s32 	%r169, %r166, %r168;
	cvt.u64.u32 	%rd512, %r167;
	cvt.u64.u32 	%rd490, %r169;
	bra.uni 	$L__BB43_25;
$L__BB43_24:
	div.s64 	%rd512, %rd485, %rd58;
	mul.lo.s64 	%rd431, %rd512, %rd58;
	sub.s64 	%rd490, %rd485, %rd431;
$L__BB43_25:
	mul.wide.u32 	%rd432, %r13, 8;
	add.s64 	%rd433, %rd1, %rd432;
	ld.global.u64 	%rd65, [%rd433];
	mad.lo.s64 	%rd515, %rd65, %rd490, %rd50;
	or.b64  	%rd434, %rd487, %rd58;
	and.b64  	%rd435, %rd434, -4294967296;
	setp.ne.s64 	%p36, %rd435, 0;
	@%p36 bra 	$L__BB43_27;
	cvt.u32.u64 	%r170, %rd58;
	cvt.u32.u64 	%r171, %rd487;
	div.u32 	%r172, %r171, %r170;
	mul.lo.s32 	%r173, %r172, %r170;
	sub.s32 	%r174, %r171, %r173;
	cvt.u64.u32 	%rd511, %r172;
	cvt.u64.u32 	%rd492, %r174;
	bra.uni 	$L__BB43_28;
$L__BB43_27:
	div.s64 	%rd511, %rd487, %rd58;
	mul.lo.s64 	%rd436, %rd511, %rd58;
	sub.s64 	%rd492, %rd487, %rd436;
$L__BB43_28:
	mad.lo.s64 	%rd516, %rd492, %rd65, %rd57;
	add.s32 	%r230, %r230, -4;
	add.s32 	%r229, %r229, 4;
	setp.ne.s32 	%p37, %r229, 0;
	@%p37 bra 	$L__BB43_4;
	add.s32 	%r232, %r230, 1;
$L__BB43_30:
	and.b32  	%r19, %r6, 3;
	setp.eq.s32 	%p38, %r19, 0;
	@%p38 bra 	$L__BB43_53;
	setp.eq.s32 	%p39, %r19, 1;
	@%p39 bra 	$L__BB43_45;
	mul.wide.u32 	%rd438, %r232, 8;
	add.s64 	%rd439, %rd2, %rd438;
	ld.global.u64 	%rd80, [%rd439];
	or.b64  	%rd440, %rd512, %rd80;
	and.b64  	%rd441, %rd440, -4294967296;
	setp.ne.s64 	%p40, %rd441, 0;
	@%p40 bra 	$L__BB43_34;
	cvt.u32.u64 	%r175, %rd80;
	cvt.u32.u64 	%r176, %rd512;
	div.u32 	%r177, %r176, %r175;
	mul.lo.s32 	%r178, %r177, %r175;
	sub.s32 	%r179, %r176, %r178;
	cvt.u64.u32 	%rd499, %r177;
	cvt.u64.u32 	%rd500, %r179;
	bra.uni 	$L__BB43_35;
$L__BB43_34:
	div.s64 	%rd499, %rd512, %rd80;
	mul.lo.s64 	%rd442, %rd499, %rd80;
	sub.s64 	%rd500, %rd512, %rd442;
$L__BB43_35:
	add.s64 	%rd444, %rd1, %rd438;
	ld.global.u64 	%rd87, [%rd444];
	mad.lo.s64 	%rd88, %rd87, %rd500, %rd515;
	or.b64  	%rd445, %rd511, %rd80;
	and.b64  	%rd446, %rd445, -4294967296;
	setp.ne.s64 	%p41, %rd446, 0;
	@%p41 bra 	$L__BB43_37;
	cvt.u32.u64 	%r180, %rd80;
	cvt.u32.u64 	%r181, %rd511;
	div.u32 	%r182, %r181, %r180;
	mul.lo.s32 	%r183, %r182, %r180;
	sub.s32 	%r184, %r181, %r183;
	cvt.u64.u32 	%rd501, %r182;
	cvt.u64.u32 	%rd502, %r184;
	bra.uni 	$L__BB43_38;
$L__BB43_37:
	div.s64 	%rd501, %rd511, %rd80;
	mul.lo.s64 	%rd447, %rd501, %rd80;
	sub.s64 	%rd502, %rd511, %rd447;
$L__BB43_38:
	mad.lo.s64 	%rd95, %rd502, %rd87, %rd516;
	add.s32 	%r20, %r232, -1;
	mul.wide.u32 	%rd448, %r20, 8;
	add.s64 	%rd449, %rd2, %rd448;
	ld.global.u64 	%rd96, [%rd449];
	or.b64  	%rd450, %rd499, %rd96;
	and.b64  	%rd451, %rd450, -4294967296;
	setp.ne.s64 	%p42, %rd451, 0;
	@%p42 bra 	$L__BB43_40;
	cvt.u32.u64 	%r185, %rd96;
	cvt.u32.u64 	%r186, %rd499;
	div.u32 	%r187, %r186, %r185;
	mul.lo.s32 	%r188, %r187, %r185;
	sub.s32 	%r189, %r186, %r188;
	cvt.u64.u32 	%rd512, %r187;
	cvt.u64.u32 	%rd504, %r189;
	bra.uni 	$L__BB43_41;
$L__BB43_40:
	div.s64 	%rd512, %rd499, %rd96;
	mul.lo.s64 	%rd452, %rd512, %rd96;
	sub.s64 	%rd504, %rd499, %rd452;
$L__BB43_41:
	add.s64 	%rd454, %rd1, %rd448;
	ld.global.u64 	%rd103, [%rd454];
	mad.lo.s64 	%rd515, %rd103, %rd504, %rd88;
	or.b64  	%rd455, %rd501, %rd96;
	and.b64  	%rd456, %rd455, -4294967296;
	setp.ne.s64 	%p43, %rd456, 0;
	@%p43 bra 	$L__BB43_43;
	cvt.u32.u64 	%r190, %rd96;
	cvt.u32.u64 	%r191, %rd501;
	div.u32 	%r192, %r191, %r190;
	mul.lo.s32 	%r193, %r192, %r190;
	sub.s32 	%r194, %r191, %r193;
	cvt.u64.u32 	%rd511, %r192;
	cvt.u64.u32 	%rd506, %r194;
	bra.uni 	$L__BB43_44;
$L__BB43_43:
	div.s64 	%rd511, %rd501, %rd96;
	mul.lo.s64 	%rd457, %rd511, %rd96;
	sub.s64 	%rd506, %rd501, %rd457;
$L__BB43_44:
	mad.lo.s64 	%rd516, %rd506, %rd103, %rd95;
	add.s32 	%r232, %r232, -2;
$L__BB43_45:
	and.b32  	%r195, %r6, 1;
	setp.eq.b32 	%p44, %r195, 1;
	not.pred 	%p45, %p44;
	@%p45 bra 	$L__BB43_53;
	mul.wide.u32 	%rd458, %r232, 8;
	add.s64 	%rd459, %rd2, %rd458;
	ld.global.u64 	%rd118, [%rd459];
	or.b64  	%rd460, %rd512, %rd118;
	and.b64  	%rd461, %rd460, -4294967296;
	setp.ne.s64 	%p46, %rd461, 0;
	@%p46 bra 	$L__BB43_48;
	cvt.u32.u64 	%r196, %rd118;
	cvt.u32.u64 	%r197, %rd512;
	rem.u32 	%r198, %r197, %r196;
	cvt.u64.u32 	%rd513, %r198;
	bra.uni 	$L__BB43_49;
$L__BB43_48:
	rem.s64 	%rd513, %rd512, %rd118;
$L__BB43_49:
	add.s64 	%rd463, %rd1, %rd458;
	ld.global.u64 	%rd122, [%rd463];
	mad.lo.s64 	%rd515, %rd122, %rd513, %rd515;
	or.b64  	%rd464, %rd511, %rd118;
	and.b64  	%rd465, %rd464, -4294967296;
	setp.ne.s64 	%p47, %rd465, 0;
	@%p47 bra 	$L__BB43_51;
	cvt.u32.u64 	%r199, %rd118;
	cvt.u32.u64 	%r200, %rd511;
	rem.u32 	%r201, %r200, %r199;
	cvt.u64.u32 	%rd514, %r201;
	bra.uni 	$L__BB43_52;
$L__BB43_51:
	rem.s64 	%rd514, %rd511, %rd118;
$L__BB43_52:
	mad.lo.s64 	%rd516, %rd514, %rd122, %rd516;
$L__BB43_53:
	shl.b64 	%rd466, %rd515, 2;
	add.s64 	%rd467, %rd3, %rd466;
	ld.global.u32 	%r202, [%rd467];
	shl.b64 	%rd468, %rd516, 2;
	add.s64 	%rd469, %rd3, %rd468;
	ld.global.u32 	%r203, [%rd469];
	min.u32 	%r204, %r202, %r203;
	st.shared.u32 	[%r5], %r204;
	bra.uni 	$L__BB43_114;
$L__BB43_54:
	cvt.u64.u32 	%rd548, %r4;
	setp.le.u64 	%p2, %rd262, %rd548;
	@%p2 bra 	$L__BB43_114;
	cvt.u32.u64 	%r23, %rd261;
	add.s32 	%r236, %r23, -1;
	setp.lt.s32 	%p3, %r236, 0;
	mov.b64 	%rd557, 0;
	@%p3 bra 	$L__BB43_113;
	and.b32  	%r25, %r23, 7;
	setp.lt.u32 	%p4, %r236, 7;
	mov.b64 	%rd557, 0;
	@%p4 bra 	$L__BB43_84;
	add.s32 	%r234, %r23, -4;
	and.b32  	%r58, %r23, -8;
	neg.s32 	%r233, %r58;
	mov.b64 	%rd557, 0;
$L__BB43_58:
	.pragma "nounroll";
	add.s32 	%r30, %r234, 3;
	mul.wide.u32 	%rd270, %r30, 8;
	add.s64 	%rd271, %rd2, %rd270;
	ld.global.u64 	%rd133, [%rd271];
	or.b64  	%rd272, %rd548, %rd133;
	and.b64  	%rd273, %rd272, -4294967296;
	setp.ne.s64 	%p5, %rd273, 0;
	@%p5 bra 	$L__BB43_60;
	cvt.u32.u64 	%r59, %rd133;
	cvt.u32.u64 	%r60, %rd548;
	div.u32 	%r61, %r60, %r59;
	mul.lo.s32 	%r62, %r61, %r59;
	sub.s32 	%r63, %r60, %r62;
	cvt.u64.u32 	%rd519, %r61;
	cvt.u64.u32 	%rd520, %r63;
	bra.uni 	$L__BB43_61;
$L__BB43_60:
	div.s64 	%rd519, %rd548, %rd133;
	mul.lo.s64 	%rd274, %rd519, %rd133;
	sub.s64 	%rd520, %rd548, %rd274;
$L__BB43_61:
	add.s64 	%rd276, %rd1, %rd270;
	ld.global.u64 	%rd277, [%rd276];
	mad.lo.s64 	%rd140, %rd277, %rd520, %rd557;
	add.s32 	%r31, %r234, 2;
	mul.wide.u32 	%rd278, %r31, 8;
	add.s64 	%rd279, %rd2, %rd278;
	ld.global.u64 	%rd141, [%rd279];
	or.b64  	%rd280, %rd519, %rd141;
	and.b64  	%rd281, %rd280, -4294967296;
	setp.ne.s64 	%p6, %rd281, 0;
	@%p6 bra 	$L__BB43_63;
	cvt.u32.u64 	%r64, %rd141;
	cvt.u32.u64 	%r65, %rd519;
	div.u32 	%r66, %r65, %r64;
	mul.lo.s32 	%r67, %r66, %r64;
	sub.s32 	%r68, %r65, %r67;
	cvt.u64.u32 	%rd521, %r66;
	cvt.u64.u32 	%rd522, %r68;
	bra.uni 	$L__BB43_64;
$L__BB43_63:
	div.s64 	%rd521, %rd519, %rd141;
	mul.lo.s64 	%rd282, %rd521, %rd141;
	sub.s64 	%rd522, %rd519, %rd282;
$L__BB43_64:
	add.s64 	%rd284, %rd1, %rd278;
	ld.global.u64 	%rd285, [%rd284];
	mad.lo.s64 	%rd148, %rd285, %rd522, %rd140;
	add.s32 	%r32, %r234, 1;
	mul.wide.u32 	%rd286, %r32, 8;
	add.s64 	%rd287, %rd2, %rd286;
	ld.global.u64 	%rd149, [%rd287];
	or.b64  	%rd288, %rd521, %rd149;
	and.b64  	%rd289, %rd288, -4294967296;
	setp.ne.s64 	%p7, %rd289, 0;
	@%p7 bra 	$L__BB43_66;
	cvt.u32.u64 	%r69, %rd149;
	cvt.u32.u64 	%r70, %rd521;
	div.u32 	%r71, %r70, %r69;
	mul.lo.s32 	%r72, %r71, %r69;
	sub.s32 	%r73, %r70, %r72;
	cvt.u64.u32 	%rd523, %r71;
	cvt.u64.u32 	%rd524, %r73;
	bra.uni 	$L__BB43_67;
$L__BB43_66:
	div.s64 	%rd523, %rd521, %rd149;
	mul.lo.s64 	%rd290, %rd523, %rd149;
	sub.s64 	%rd524, %rd521, %rd290;
$L__BB43_67:
	add.s64 	%rd292, %rd1, %rd286;
	ld.global.u64 	%rd293, [%rd292];
	mad.lo.s64 	%rd156, %rd293, %rd524, %rd148;
	add.s32 	%r33, %r234, -4;
	mul.wide.u32 	%rd294, %r234, 8;
	add.s64 	%rd295, %rd2, %rd294;
	ld.global.u64 	%rd157, [%rd295];
	or.b64  	%rd296, %rd523, %rd157;
	and.b64  	%rd297, %rd296, -4294967296;
	setp.ne.s64 	%p8, %rd297, 0;
	@%p8 bra 	$L__BB43_69;
	cvt.u32.u64 	%r74, %rd157;
	cvt.u32.u64 	%r75, %rd523;
	div.u32 	%r76, %r75, %r74;
	mul.lo.s32 	%r77, %r76, %r74;
	sub.s32 	%r78, %r75, %r77;
	cvt.u64.u32 	%rd525, %r76;
	cvt.u64.u32 	%rd526, %r78;
	bra.uni 	$L__BB43_70;
$L__BB43_69:
	div.s64 	%rd525, %rd523, %rd157;
	mul.lo.s64 	%rd298, %rd525, %rd157;
	sub.s64 	%rd526, %rd523, %rd298;
$L__BB43_70:
	add.s64 	%rd300, %rd1, %rd294;
	ld.global.u64 	%rd301, [%rd300];
	mad.lo.s64 	%rd164, %rd301, %rd526, %rd156;
	add.s32 	%r34, %r234, -1;
	mul.wide.u32 	%rd302, %r34, 8;
	add.s64 	%rd303, %rd2, %rd302;
	ld.global.u64 	%rd165, [%rd303];
	or.b64  	%rd304, %rd525, %rd165;
	and.b64  	%rd305, %rd304, -4294967296;
	setp.ne.s64 	%p9, %rd305, 0;
	@%p9 bra 	$L__BB43_72;
	cvt.u32.u64 	%r79, %rd165;
	cvt.u32.u64 	%r80, %rd525;
	div.u32 	%r81, %r80, %r79;
	mul.lo.s32 	%r82, %r81, %r79;
	sub.s32 	%r83, %r80, %r82;
	cvt.u64.u32 	%rd527, %r81;
	cvt.u64.u32 	%rd528, %r83;
	bra.uni 	$L__BB43_73;
$L__BB43_72:
	div.s64 	%rd527, %rd525, %rd165;
	mul.lo.s64 	%rd306, %rd527, %rd165;
	sub.s64 	%rd528, %rd525, %rd306;
$L__BB43_73:
	add.s64 	%rd308, %rd1, %rd302;
	ld.global.u64 	%rd309, [%rd308];
	mad.lo.s64 	%rd172, %rd309, %rd528, %rd164;
	add.s32 	%r35, %r234, -2;
	mul.wide.u32 	%rd310, %r35, 8;
	add.s64 	%rd311, %rd2, %rd310;
	ld.global.u64 	%rd173, [%rd311];
	or.b64  	%rd312, %rd527, %rd173;
	and.b64  	%rd313, %rd312, -4294967296;
	setp.ne.s64 	%p10, %rd313, 0;
	@%p10 bra 	$L__BB43_75;
	cvt.u32.u64 	%r84, %rd173;
	cvt.u32.u64 	%r85, %rd527;
	div.u32 	%r86, %r85, %r84;
	mul.lo.s32 	%r87, %r86, %r84;
	sub.s32 	%r88, %r85, %r87;
	cvt.u64.u32 	%rd529, %r86;
	cvt.u64.u32 	%rd530, %r88;
	bra.uni 	$L__BB43_76;
$L__BB43_75:
	div.s64 	%rd529, %rd527, %rd173;
	mul.lo.s64 	%rd314, %rd529, %rd173;
	sub.s64 	%rd530, %rd527, %rd314;
$L__BB43_76:
	add.s64 	%rd316, %rd1, %rd310;
	ld.global.u64 	%rd317, [%rd316];
	mad.lo.s64 	%rd180, %rd317, %rd530, %rd172;
	add.s32 	%r36, %r234, -3;
	mul.wide.u32 	%rd318, %r36, 8;
	add.s64 	%rd319, %rd2, %rd318;
	ld.global.u64 	%rd181, [%rd319];
	or.b64  	%rd320, %rd529, %rd181;
	and.b64  	%rd321, %rd320, -4294967296;
	setp.ne.s64 	%p11, %rd321, 0;
	@%p11 bra 	$L__BB43_78;
	cvt.u32.u64 	%r89, %rd181;
	cvt.u32.u64 	%r90, %rd529;
	div.u32 	%r91, %r90, %r89;
	mul.lo.s32 	%r92, %r91, %r89;
	sub.s32 	%r93, %r90, %r92;
	cvt.u64.u32 	%rd531, %r91;
	cvt.u64.u32 	%rd532, %r93;
	bra.uni 	$L__BB43_79;
$L__BB43_78:
	div.s64 	%rd531, %rd529, %rd181;
	mul.lo.s64 	%rd322, %rd531, %rd181;
	sub.s64 	%rd532, %rd529, %rd322;
$L__BB43_79:
	add.s64 	%rd324, %rd1, %rd318;
	ld.global.u64 	%rd325, [%rd324];
	mad.lo.s64 	%rd188, %rd325, %rd532, %rd180;
	mul.wide.u32 	%rd326, %r33, 8;
	add.s64 	%rd327, %rd2, %rd326;
	ld.global.u64 	%rd189, [%rd327];
	or.b64  	%rd328, %rd531, %rd189;
	and.b64  	%rd329, %rd328, -4294967296;
	setp.ne.s64 	%p12, %rd329, 0;
	@%p12 bra 	$L__BB43_81;
	cvt.u32.u64 	%r94, %rd189;
	cvt.u32.u64 	%r95, %rd531;
	div.u32 	%r96, %r95, %r94;
	mul.lo.s32 	%r97, %r96, %r94;
	sub.s32 	%r98, %r95, %r97;
	cvt.u64.u32 	%rd548, %r96;
	cvt.u64.u32 	%rd534, %r98;
	bra.uni 	$L__BB43_82;
$L__BB43_81:
	div.s64 	%rd548, %rd531, %rd189;
	mul.lo.s64 	%rd330, %rd548, %rd189;
	sub.s64 	%rd534, %rd531, %rd330;
$L__BB43_82:
	add.s64 	%rd332, %rd1, %rd326;
	ld.global.u64 	%rd333, [%rd332];
	mad.lo.s64 	%rd557, %rd333, %rd534, %rd188;
	add.s32 	%r234, %r234, -8;
	add.s32 	%r233, %r233, 8;
	setp.ne.s32 	%p13, %r233, 0;
	@%p13 bra 	$L__BB43_58;
	add.s32 	%r236, %r234, 3;
$L__BB43_84:
	setp.eq.s32 	%p14, %r25, 0;
	@%p14 bra 	$L__BB43_113;
	and.b32  	%r41, %r23, 3;
	setp.lt.u32 	%p15, %r25, 4;
	@%p15 bra 	$L__BB43_99;
	mul.wide.u32 	%rd335, %r236, 8;
	add.s64 	%rd336, %rd2, %rd335;
	ld.global.u64 	%rd200, [%rd336];
	or.b64  	%rd337, %rd548, %rd200;
	and.b64  	%rd338, %rd337, -4294967296;
	setp.ne.s64 	%p16, %rd338, 0;
	@%p16 bra 	$L__BB43_88;
	cvt.u32.u64 	%r99, %rd200;
	cvt.u32.u64 	%r100, %rd548;
	div.u32 	%r101, %r100, %r99;
	mul.lo.s32 	%r102, %r101, %r99;
	sub.s32 	%r103, %r100, %r102;
	cvt.u64.u32 	%rd538, %r101;
	cvt.u64.u32 	%rd539, %r103;
	bra.uni 	$L__BB43_89;
$L__BB43_88:
	div.s64 	%rd538, %rd548, %rd200;
	mul.lo.s64 	%rd339, %rd538, %rd200;
	sub.s64 	%rd539, %rd548, %rd339;
$L__BB43_89:
	add.s64 	%rd341, %rd1, %rd335;
	ld.global.u64 	%rd342, [%rd341];
	mad.lo.s64 	%rd207, %rd342, %rd539, %rd557;
	add.s32 	%r42, %r236, -1;
	mul.wide.u32 	%rd343, %r42, 8;
	add.s64 	%rd344, %rd2, %rd343;
	ld.global.u64 	%rd208, [%rd344];
	or.b64  	%rd345, %rd538, %rd208;
	and.b64  	%rd346, %rd345, -4294967296;
	setp.ne.s64 	%p17, %rd346, 0;
	@%p17 bra 	$L__BB43_91;
	cvt.u32.u64 	%r104, %rd208;
	cvt.u32.u64 	%r105, %rd538;
	div.u32 	%r106, %r105, %r104;
	mul.lo.s32 	%r107, %r106, %r104;
	sub.s32 	%r108, %r105, %r107;
	cvt.u64.u32 	%rd540, %r106;
	cvt.u64.u32 	%rd541, %r108;
	bra.uni 	$L__BB43_92;
$L__BB43_91:
	div.s64 	%rd540, %rd538, %rd208;
	mul.lo.s64 	%rd347, %rd540, %rd208;
	sub.s64 	%rd541, %rd538, %rd347;
$L__BB43_92:
	add.s64 	%rd349, %rd1, %rd343;
	ld.global.u64 	%rd350, [%rd349];
	mad.lo.s64 	%rd215, %rd350, %rd541, %rd207;
	add.s32 	%r43, %r236, -2;
	mul.wide.u32 	%rd351, %r43, 8;
	add.s64 	%rd352, %rd2, %rd351;
	ld.global.u64 	%rd216, [%rd352];
	or.b64  	%rd353, %rd540, %rd216;
	and.b64  	%rd354, %rd353, -4294967296;
	setp.ne.s64 	%p18, %rd354, 0;
	@%p18 bra 	$L__BB43_94;
	cvt.u32.u64 	%r109, %rd216;
	cvt.u32.u64 	%r110, %rd540;
	div.u32 	%r111, %r110, %r109;
	mul.lo.s32 	%r112, %r111, %r109;
	sub.s32 	%r113, %r110, %r112;
	cvt.u64.u32 	%rd542, %r111;
	cvt.u64.u32 	%rd543, %r113;
	bra.uni 	$L__BB43_95;
$L__BB43_94:
	div.s64 	%rd542, %rd540, %rd216;
	mul.lo.s64 	%rd355, %rd542, %rd216;
	sub.s64 	%rd543, %rd540, %rd355;
$L__BB43_95:
	add.s64 	%rd357, %rd1, %rd351;
	ld.global.u64 	%rd358, [%rd357];
	mad.lo.s64 	%rd223, %rd358, %rd543, %rd215;
	add.s32 	%r44, %r236, -3;
	mul.wide.u32 	%rd359, %r44, 8;
	add.s64 	%rd360, %rd2, %rd359;
	ld.global.u64 	%rd224, [%rd360];
	or.b64  	%rd361, %rd542, %rd224;
	and.b64  	%rd362, %rd361, -4294967296;
	setp.ne.s64 	%p19, %rd362, 0;
	@%p19 bra 	$L__BB43_97;
	cvt.u32.u64 	%r114, %rd224;
	cvt.u32.u64 	%r115, %rd542;
	div.u32 	%r116, %r115, %r114;
	mul.lo.s32 	%r117, %r116, %r114;
	sub.s32 	%r118, %r115, %r117;
	cvt.u64.u32 	%rd548, %r116;
	cvt.u64.u32 	%rd545, %r118;
	bra.uni 	$L__BB43_98;
$L__BB43_97:
	div.s64 	%rd548, %rd542, %rd224;
	mul.lo.s64 	%rd363, %rd548, %rd224;
	sub.s64 	%rd545, %rd542, %rd363;
$L__BB43_98:
	add.s64 	%rd365, %rd1, %rd359;
	ld.global.u64 	%rd366, [%rd365];
	mad.lo.s64 	%rd557, %rd366, %rd545, %rd223;
	add.s32 	%r236, %r236, -4;
$L__BB43_99:
	setp.eq.s32 	%p20, %r41, 0;
	@%p20 bra 	$L__BB43_113;
	setp.eq.s32 	%p21, %r41, 1;
	@%p21 bra 	$L__BB43_108;
	mul.wide.u32 	%rd368, %r236, 8;
	add.s64 	%rd369, %rd2, %rd368;
	ld.global.u64 	%rd235, [%rd369];
	or.b64  	%rd370, %rd548, %rd235;
	and.b64  	%rd371, %rd370, -4294967296;
	setp.ne.s64 	%p22, %rd371, 0;
	@%p22 bra 	$L__BB43_103;
	cvt.u32.u64 	%r119, %rd235;
	cvt.u32.u64 	%r120, %rd548;
	div.u32 	%r121, %r120, %r119;
	mul.lo.s32 	%r122, %r121, %r119;
	sub.s32 	%r123, %r120, %r122;
	cvt.u64.u32 	%rd549, %r121;
	cvt.u64.u32 	%rd550, %r123;
	bra.uni 	$L__BB43_104;
$L__BB43_103:
	div.s64 	%rd549, %rd548, %rd235;
	mul.lo.s64 	%rd372, %rd549, %rd235;
	sub.s64 	%rd550, %rd548, %rd372;
$L__BB43_104:
	add.s64 	%rd374, %rd1, %rd368;
	ld.global.u64 	%rd375, [%rd374];
	mad.lo.s64 	%rd242, %rd375, %rd550, %rd557;
	add.s32 	%r47, %r236, -1;
	mul.wide.u32 	%rd376, %r47, 8;
	add.s64 	%rd377, %rd2, %rd376;
	ld.global.u64 	%rd243, [%rd377];
	or.b64  	%rd378, %rd549, %rd243;
	and.b64  	%rd379, %rd378, -4294967296;
	setp.ne.s64 	%p23, %rd379, 0;
	@%p23 bra 	$L__BB43_106;
	cvt.u32.u64 	%r124, %rd243;
	cvt.u32.u64 	%r125, %rd549;
	div.u32 	%r126, %r125, %r124;
	mul.lo.s32 	%r127, %r126, %r124;
	sub.s32 	%r128, %r125, %r127;
	cvt.u64.u32 	%rd548, %r126;
	cvt.u64.u32 	%rd552, %r128;
	bra.uni 	$L__BB43_107;
$L__BB43_106:
	div.s64 	%rd548, %rd549, %rd243;
	mul.lo.s64 	%rd380, %rd548, %rd243;
	sub.s64 	%rd552, %rd549, %rd380;
$L__BB43_107:
	add.s64 	%rd382, %rd1, %rd376;
	ld.global.u64 	%rd383, [%rd382];
	mad.lo.s64 	%rd557, %rd383, %rd552, %rd242;
	add.s32 	%r236, %r236, -2;
$L__BB43_108:
	and.b32  	%r129, %r23, 1;
	setp.eq.b32 	%p24, %r129, 1;
	not.pred 	%p25, %p24;
	@%p25 bra 	$L__BB43_113;
	mul.wide.u32 	%rd384, %r236, 8;
	add.s64 	%rd385, %rd2, %rd384;
	ld.global.u64 	%rd254, [%rd385];
	or.b64  	%rd386, %rd548, %rd254;
	and.b64  	%rd387, %rd386, -4294967296;
	setp.ne.s64 	%p26, %rd387, 0;
	@%p26 bra 	$L__BB43_111;
	cvt.u32.u64 	%r130, %rd254;
	cvt.u32.u64 	%r131, %rd548;
	rem.u32 	%r132, %r131, %r130;
	cvt.u64.u32 	%rd556, %r132;
	bra.uni 	$L__BB43_112;
$L__BB43_111:
	rem.s64 	%rd556, %rd548, %rd254;
$L__BB43_112:
	add.s64 	%rd389, %rd1, %rd384;
	ld.global.u64 	%rd390, [%rd389];
	mad.lo.s64 	%rd557, %rd390, %rd556, %rd557;
$L__BB43_113:
	shl.b64 	%rd391, %rd557, 2;
	add.s64 	%rd392, %rd3, %rd391;
	ld.global.u32 	%r133, [%rd392];
	st.shared.u32 	[%r5], %r133;
$L__BB43_114:
	bar.sync 	0;
	setp.lt.u32 	%p48, %r238, 66;
	@%p48 bra 	$L__BB43_118;
$L__BB43_115:
	shr.u32 	%r51, %r238, 1;
	setp.ge.u32 	%p49, %r1, %r51;
	@%p49 bra 	$L__BB43_117;
	ld.shared.u32 	%r205, [%r5];
	shl.b32 	%r206, %r51, 2;
	add.s32 	%r207, %r5, %r206;
	ld.shared.u32 	%r208, [%r207];
	min.u32 	%r209, %r205, %r208;
	st.shared.u32 	[%r5], %r209;
$L__BB43_117:
	bar.sync 	0;
	setp.gt.u32 	%p50, %r238, 131;
	mov.u32 	%r238, %r51;
	@%p50 bra 	$L__BB43_115;
$L__BB43_118:
	setp.gt.u32 	%p51, %r1, 31;
	@%p51 bra 	$L__BB43_121;
	ld.volatile.shared.u32 	%r210, [%r5];
	ld.volatile.shared.u32 	%r211, [%r5+128];
	min.u32 	%r212, %r210, %r211;
	st.volatile.shared.u32 	[%r5], %r212;
	ld.volatile.shared.u32 	%r213, [%r5];
	ld.volatile.shared.u32 	%r214, [%r5+64];
	min.u32 	%r215, %r213, %r214;
	st.volatile.shared.u32 	[%r5], %r215;
	ld.volatile.shared.u32 	%r216, [%r5];
	ld.volatile.shared.u32 	%r217, [%r5+32];
	min.u32 	%r218, %r216, %r217;
	st.volatile.shared.u32 	[%r5], %r218;
	ld.volatile.shared.u32 	%r219, [%r5];
	ld.volatile.shared.u32 	%r220, [%r5+16];
	min.u32 	%r221, %r219, %r220;
	st.volatile.shared.u32 	[%r5], %r221;
	ld.volatile.shared.u32 	%r222, [%r5];
	ld.volatile.shared.u32 	%r223, [%r5+8];
	min.u32 	%r224, %r222, %r223;
	st.volatile.shared.u32 	[%r5], %r224;
	ld.volatile.shared.u32 	%r225, [%r5];
	ld.volatile.shared.u32 	%r226, [%r5+4];
	min.u32 	%r227, %r225, %r226;
	st.volatile.shared.u32 	[%r5], %r227;
	setp.ne.s32 	%p52, %r1, 0;
	@%p52 bra 	$L__BB43_121;
	ld.shared.u32 	%r228, [sdata_u32];
	cvta.to.global.u64 	%rd470, %rd260;
	mul.wide.u32 	%rd471, %r2, 4;
	add.s64 	%rd472, %rd470, %rd471;
	st.global.u32 	[%rd472], %r228;
$L__BB43_121:
	ret;

}
	// .globl	contiguous_reduce2_u32
.visible .entry contiguous_reduce2_u32(
	.param .u64 .ptr .align 1 contiguous_reduce2_u32_param_0,
	.param .u64 .ptr .align 1 contiguous_reduce2_u32_param_1,
	.param .u64 .ptr .align 1 contiguous_reduce2_u32_param_2,
	.param .u64 .ptr .align 1 contiguous_reduce2_u32_param_3,
	.param .u64 contiguous_reduce2_u32_param_4,
	.param .u64 contiguous_reduce2_u32_param_5,
	.param .u64 contiguous_reduce2_u32_param_6
)
{
	.reg .pred 	%p<53>;
	.reg .b32 	%r<243>;
	.reg .b64 	%rd<572>;

	ld.param.u64 	%rd266, [contiguous_reduce2_u32_param_1];
	ld.param.u64 	%rd267, [contiguous_reduce2_u32_param_2];
	ld.param.u64 	%rd268, [contiguous_reduce2_u32_param_3];
	ld.param.u64 	%rd263, [contiguous_reduce2_u32_param_4];
	ld.param.u64 	%rd264, [contiguous_reduce2_u32_param_5];
	ld.param.u64 	%rd265, [contiguous_reduce2_u32_param_6];
	cvta.to.global.u64 	%rd1, %rd268;
	cvta.to.global.u64 	%rd2, %rd267;
	cvta.to.global.u64 	%rd571, %rd266;
	mov.u32 	%r1, %tid.x;
	mov.u32 	%r2, %ctaid.x;
	mov.u32 	%r242, %ntid.x;
	mul.lo.s32 	%r51, %r2, %r242;
	shl.b32 	%r52, %r51, 1;
	add.s32 	%r4, %r52, %r1;
	shl.b32 	%r53, %r1, 2;
	mov.u32 	%r54, sdata_u32;
	add.s32 	%r5, %r54, %r53;
	mov.b32 	%r55, -1;
	st.shared.u32 	[%r5], %r55;
	add.s32 	%r56, %r4, %r242;
	cvt.u64.u32 	%rd4, %r56;
	setp.le.u64 	%p1, %rd264, %rd4;
	@%p1 bra 	$L__BB44_54;
	cvt.u64.u32 	%rd401, %r4;
	mov.u32 	%r134, %ctaid.y;
	cvt.u64.u32 	%rd402, %r134;
	mul.lo.s64 	%rd403, %rd264, %rd402;
	add.s64 	%rd525, %rd403, %rd401;
	add.s64 	%rd523, %rd403, %rd4;
	cvt.u32.u64 	%r6, %rd263;
	add.s32 	%r236, %r6, -1;
	setp.lt.s32 	%p27, %r236, 0;
	mov.b64 	%rd529, 0;
	mov.u64 	%rd530, %rd529;
	@%p27 bra 	$L__BB44_53;
	setp.lt.u32 	%p28, %r236, 3;
	mov.b64 	%rd530, 0;
	mov.u64 	%rd529, %rd530;
	@%p28 bra 	$L__BB44_30;
	add.s32 	%r234, %r6, -2;
	and.b32  	%r135, %r6, -4;
	neg.s32 	%r233, %r135;
	mov.b64 	%rd530, 0;
$L__BB44_4:
	.pragma "nounroll";
	add.s32 	%r12, %r234, 1;
	mul.wide.u32 	%rd407, %r12, 8;
	add.s64 	%rd408, %rd2, %rd407;
	ld.global.u64 	%rd11, [%rd408];
	or.b64  	%rd409, %rd525, %rd11;
	and.b64  	%rd410, %rd409, -4294967296;
	setp.ne.s64 	%p29, %rd410, 0;
	@%p29 bra 	$L__BB44_6;
	cvt.u32.u64 	%r136, %rd11;
	cvt.u32.u64 	%r137, %rd525;
	div.u32 	%r138, %r137, %r136;
	mul.lo.s32 	%r139, %r138, %r136;
	sub.s32 	%r140, %r137, %r139;
	cvt.u64.u32 	%rd491, %r138;
	cvt.u64.u32 	%rd492, %r140;
	bra.uni 	$L__BB44_7;
$L__BB44_6:
	div.s64 	%rd491, %rd525, %rd11;
	mul.lo.s64 	%rd411, %rd491, %rd11;
	sub.s64 	%rd492, %rd525, %rd411;
$L__BB44_7:
	mul.wide.u32 	%rd412, %r12, 8;
	add.s64 	%rd413, %rd1, %rd412;
	ld.global.u64 	%rd18, [%rd413];
	mad.lo.s64 	%rd19, %rd18, %rd492, %rd529;
	or.b64  	%rd414, %rd523, %rd11;
	and.b64  	%rd415, %rd414, -4294967296;
	setp.ne.s64 	%p30, %rd415, 0;
	@%p30 bra 	$L__BB44_9;
	cvt.u32.u64 	%r141, %rd11;
	cvt.u32.u64 	%r142, %rd523;
	div.u32 	%r143, %r142, %r141;
	mul.lo.s32 	%r144, %r143, %r141;
	sub.s32 	%r145, %r142, %r144;
	cvt.u64.u32 	%rd493, %r143;
	cvt.u64.u32 	%rd494, %r145;
	bra.uni 	$L__BB44_10;
$L__BB44_9:
	div.s64 	%rd493, %rd523, %rd11;
	mul.lo.s64 	%rd416, %rd493, %rd11;
	sub.s64 	%rd494, %rd523, %rd416;
$L__BB44_10:
	mad.lo.s64 	%rd26, %rd494, %rd18, %rd530;
	mul.wide.u32 	%rd417, %r234, 8;
	add.s64 	%rd418, %rd2, %rd417;
	ld.global.u64 	%rd27, [%rd418];
	or.b64  	%rd419, %rd491, %rd27;
	and.b64  	%rd420, %rd419, -4294967296;
	setp.ne.s64 	%p31, %rd420, 0;
	@%p31 bra 	$L__BB44_12;
	cvt.u32.u64 	%r146, %rd27;
	cvt.u32.u64 	%r147, %rd491;
	div.u32 	%r148, %r147, %r146;
	mul.lo.s32 	%r149, %r148, %r146;
	sub.s32 	%r150, %r147, %r149;
	cvt.u64.u32 	%rd495, %r148;
	cvt.u64.u32 	%rd496, %r150;
	bra.uni 	$L__BB44_13;
$L__BB44_12:
	div.s64 	%rd495, %rd491, %rd27;
	mul.lo.s64 	%rd421, %rd495, %rd27;
	sub.s64 	%rd496, %rd491, %rd421;
$L__BB44_13:
	mul.wide.u32 	%rd422, %r234, 8;
	add.s64 	%rd423, %rd1, %rd422;
	ld.global.u64 	%rd34, [%rd423];
	mad.lo.s64 	%rd35, %rd34, %rd496, %rd19;
	or.b64  	%rd424, %rd493, %rd27;
	and.b64  	%rd425, %rd424, -4294967296;
	setp.ne.s64 	%p32, %rd425, 0;
	@%p32 bra 	$L__BB44_15;
	cvt.u32.u64 	%r151, %rd27;
	cvt.u32.u64 	%r152, %rd493;
	div.u32 	%r153, %r152, %r151;
	mul.lo.s32 	%r154, %r153, %r151;
	sub.s32 	%r155, %r152, %r154;
	cvt.u64.u32 	%rd497, %r153;
	cvt.u64.u32 	%rd498, %r155;
	bra.uni 	$L__BB44_16;
$L__BB44_15:
	div.s64 	%rd497, %rd493, %rd27;
	mul.lo.s64 	%rd426, %rd497, %rd27;
	sub.s64 	%rd498, %rd493, %rd426;
$L__BB44_16:
	mad.lo.s64 	%rd42, %rd498, %rd34, %rd26;
	add.s32 	%r13, %r234, -1;
	mul.wide.u32 	%rd427, %r13, 8;
	add.s64 	%rd428, %rd2, %rd427;
	ld.global.u64 	%rd43, [%rd428];
	or.b64  	%rd429, %rd495, %rd43;
	and.b64  	%rd430, %rd429, -4294967296;
	setp.ne.s64 	%p33, %rd430, 0;
	@%p33 bra 	$L__BB44_18;
	cvt.u32.u64 	%r156, %rd43;
	cvt.u32.u64 	%r157, %rd495;
	div.u32 	%r158, %r157, %r156;
	mul.lo.s32 	%r159, %r158, %r156;
	sub.s32 	%r160, %r157, %r159;
	cvt.u64.u32 	%rd499, %r158;
	cvt.u64.u32 	%rd500, %r160;
	bra.uni 	$L__BB44_19;
$L__BB44_18:
	div.s64 	%rd499, %rd495, %rd43;
	mul.lo.s64 	%rd431, %rd499, %rd43;
	sub.s64 	%rd500, %rd495, %rd431;
$L__BB44_19:
	mul.wide.u32 	%rd432, %r13, 8;
	add.s64 	%rd433, %rd1, %rd432;
	ld.global.u64 	%rd50, [%rd433];
	mad.lo.s64 	%rd51, %rd50, %rd500, %rd35;
	or.b64  	%rd434, %rd497, %rd43;
	and.b64  	%rd435, %rd434, -4294967296;
	setp.ne.s64 	%p34, %rd435, 0;
	@%p34 bra 	$L__BB44_21;
	cvt.u32.u64 	%r161, %rd43;
	cvt.u32.u64 	%r162, %rd497;
	div.u32 	%r163, %r162, %r161;
	mul.lo.s32 	%r164, %r163, %r161;
	sub.s32 	%r165, %r162, %r164;
	cvt.u64.u32 	%rd501, %r163;
	cvt.u64.u32 	%rd502, %r165;
	bra.uni 	$L__BB44_22;
$L__BB44_21:
	div.s64 	%rd501, %rd497, %rd43;
	mul.lo.s64 	%rd436, %rd501, %rd43;
	sub.s64 	%rd502, %rd497, %rd436;
$L__BB44_22:
	mad.lo.s64 	%rd58, %rd502, %rd50, %rd42;
	add.s32 	%r166, %r234, -2;
	mul.wide.u32 	%rd437, %r166, 8;
	add.s64 	%rd438, %rd2, %rd437;
	ld.global.u64 	%rd59, [%rd438];
	or.b64  	%rd439, %rd499, %rd59;
	and.b64  	%rd440, %rd439, -4294967296;
	setp.ne.s64 	%p35, %rd440, 0;
	@%p35 bra 	$L__BB44_24;
	cvt.u32.u64 	%r167, %rd59;
	cvt.u32.u64 	%r168, %rd499;
	div.u32 	%r169, %r168, %r167;
	mul.lo.s32 	%r170, %r169, %r167;
	sub.s32 	%r171, %r168, %r170;
	cvt.u64.u32 	%rd525, %r169;
	cvt.u64.u32 	%rd504, %r171;
	bra.uni 	$L__BB44_25;
$L__BB44_24:
	div.s64 	%rd525, %rd499, %rd59;
	mul.lo.s64 	%rd441, %rd525, %rd59;
	sub.s64 	%rd504, %rd499, %rd441;
$L__BB44_25:
	mul.wide.u32 	%rd442, %r166, 8;
	add.s64 	%rd443, %rd1, %rd442;
	ld.global.u64 	%rd66, [%rd443];
	mad.lo.s64 	%rd529, %rd66, %rd504, %rd51;
	or.b64  	%rd444, %rd501, %rd59;
	and.b64  	%rd445, %rd444, -4294967296;
	setp.ne.s64 	%p36, %rd445, 0;
	@%p36 bra 	$L__BB44_27;
	cvt.u32.u64 	%r173, %rd59;
	cvt.u32.u64 	%r174, %rd501;
	div.u32 	%r175, %r174, %r173;
	mul.lo.s32 	%r176, %r175, %r173;
	sub.s32 	%r177, %r174, %r176;
	cvt.u64.u32 	%rd523, %r175;
	cvt.u64.u32 	%rd506, %r177;
	bra.uni 	$L__BB44_28;
$L__BB44_27:
	div.s64 	%rd523, %rd501, %rd59;
	mul.lo.s64 	%rd446, %rd523, %rd59;
	sub.s64 	%rd506, %rd501, %rd446;
$L__BB44_28:
	mad.lo.s64 	%rd530, %rd506, %rd66, %rd58;
	add.s32 	%r234, %r234, -4;
	add.s32 	%r233, %r233, 4;
	setp.ne.s32 	%p37, %r233, 0;
	@%p37 bra 	$L__BB44_4;
	add.s32 	%r236, %r234, 1;
$L__BB44_30:
	and.b32  	%r18, %r6, 3;
	setp.eq.s32 	%p38, %r18, 0;
	@%p38 bra 	$L__BB44_53;
	setp.eq.s32 	%p39, %r18, 1;
	@%p39 bra 	$L__BB44_45;
	mul.wide.u32 	%rd448, %r236, 8;
	add.s64 	%rd449, %rd2, %rd448;
	ld.global.u64 	%rd81, [%rd449];
	or.b64  	%rd450, %rd525, %rd81;
	and.b64  	%rd451, %rd450, -4294967296;
	setp.ne.s64 	%p40, %rd451, 0;
	@%p40 bra 	$L__BB44_34;
	cvt.u32.u64 	%r178, %rd81;
	cvt.u32.u64 	%r179, %rd525;
	div.u32 	%r180, %r179, %r178;
	mul.lo.s32 	%r181, %r180, %r178;
	sub.s32 	%r182, %r179, %r181;
	cvt.u64.u32 	%rd513, %r180;
	cvt.u64.u32 	%rd514, %r182;
	bra.uni 	$L__BB44_35;
$L__BB44_34:
	div.s64 	%rd513, %rd525, %rd81;
	mul.lo.s64 	%rd452, %rd513, %rd81;
	sub.s64 	%rd514, %rd525, %rd452;
$L__BB44_35:
	add.s64 	%rd454, %rd1, %rd448;
	ld.global.u64 	%rd88, [%rd454];
	mad.lo.s64 	%rd89, %rd88, %rd514, %rd529;
	or.b64  	%rd455, %rd523, %rd81;
	and.b64  	%rd456, %rd455, -4294967296;
	setp.ne.s64 	%p41, %rd456, 0;
	@%p41 bra 	$L__BB44_37;
	cvt.u32.u64 	%r183, %rd81;
	cvt.u32.u64 	%r184, %rd523;
	div.u32 	%r185, %r184, %r183;
	mul.lo.s32 	%r186, %r185, %r183;
	sub.s32 	%r187, %r184, %r186;
	cvt.u64.u32 	%rd515, %r185;
	cvt.u64.u32 	%rd516, %r187;
	bra.uni 	$L__BB44_38;
$L__BB44_37:
	div.s64 	%rd515, %rd523, %rd81;
	mul.lo.s64 	%rd457, %rd515, %rd81;
	sub.s64 	%rd516, %rd523, %rd457;
$L__BB44_38:
	mad.lo.s64 	%rd96, %rd516, %rd88, %rd530;
	add.s32 	%r19, %r236, -1;
	mul.wide.u32 	%rd458, %r19, 8;
	add.s64 	%rd459, %rd2, %rd458;
	ld.global.u64 	%rd97, [%rd459];
	or.b64  	%rd460, %rd513, %rd97;
	and.b64  	%rd461, %rd460, -4294967296;
	setp.ne.s64 	%p42, %rd461, 0;
	@%p42 bra 	$L__BB44_40;
	cvt.u32.u64 	%r188, %rd97;
	cvt.u32.u64 	%r189, %rd513;
	div.u32 	%r190, %r189, %r188;
	mul.lo.s32 	%r191, %r190, %r188;
	sub.s32 	%r192, %r189, %r191;
	cvt.u64.u32 	%rd525, %r190;
	cvt.u64.u32 	%rd518, %r192;
	bra.uni 	$L__BB44_41;
$L__BB44_40:
	div.s64 	%rd525, %rd513, %rd97;
	mul.lo.s64 	%rd462, %rd525, %rd97;
	sub.s64 	%rd518, %rd513, %rd462;
$L__BB44_41:
	add.s64 	%rd464, %rd1, %rd458;
	ld.global.u64 	%rd104, [%rd464];
	mad.lo.s64 	%rd529, %rd104, %rd518, %rd89;
	or.b64  	%rd465, %rd515, %rd97;
	and.b64  	%rd466, %rd465, -4294967296;
	setp.ne.s64 	%p43, %rd466, 0;
	@%p43 bra 	$L__BB44_43;
	cvt.u32.u64 	%r193, %rd97;
	cvt.u32.u64 	%r194, %rd515;
	div.u32 	%r195, %r194, %r193;
	mul.lo.s32 	%r196, %r195, %r193;
	sub.s32 	%r197, %r194, %r196;
	cvt.u64.u32 	%rd523, %r195;
	cvt.u64.u32 	%rd520, %r197;
	bra.uni 	$L__BB44_44;
$L__BB44_43:
	div.s64 	%rd523, %rd515, %rd97;
	mul.lo.s64 	%rd467, %rd523, %rd97;
	sub.s64 	%rd520, %rd515, %rd467;
$L__BB44_44:
	mad.lo.s64 	%rd530, %rd520, %rd104, %rd96;
	add.s32 	%r236, %r236, -2;
$L__BB44_45:
	and.b32  	%r198, %r6, 1;
	setp.eq.b32 	%p44, %r198, 1;
	not.pred 	%p45, %p44;
	@%p45 bra 	$L__BB44_53;
	mul.wide.u32 	%rd468, %r236, 8;
	add.s64 	%rd469, %rd2, %rd468;
	ld.global.u64 	%rd119, [%rd469];
	or.b64  	%rd470, %rd525, %rd119;
	and.b64  	%rd471, %rd470, -4294967296;
	setp.ne.s64 	%p46, %rd471, 0;
	@%p46 bra 	$L__BB44_48;
	cvt.u32.u64 	%r199, %rd119;
	cvt.u32.u64 	%r200, %rd525;
	rem.u32 	%r201, %r200, %r199;
	cvt.u64.u32 	%rd527, %r201;
	bra.uni 	$L__BB44_49;
$L__BB44_48:
	rem.s64 	%rd527, %rd525, %rd119;
$L__BB44_49:
	add.s64 	%rd473, %rd1, %rd468;
	ld.global.u64 	%rd123, [%rd473];
	mad.lo.s64 	%rd529, %rd123, %rd527, %rd529;
	or.b64  	%rd474, %rd523, %rd119;
	and.b64  	%rd475, %rd474, -4294967296;
	setp.ne.s64 	%p47, %rd475, 0;
	@%p47 bra 	$L__BB44_51;
	cvt.u32.u64 	%r202, %rd119;
	cvt.u32.u64 	%r203, %rd523;
	rem.u32 	%r204, %r203, %r202;
	cvt.u64.u32 	%rd528, %r204;
	bra.uni 	$L__BB44_52;
$L__BB44_51:
	rem.s64 	%rd528, %rd523, %rd119;
$L__BB44_52:
	mad.lo.s64 	%rd530, %rd528, %rd123, %rd530;
$L__BB44_53:
	shl.b64 	%rd476, %rd529, 2;
	add.s64 	%rd477, %rd571, %rd476;
	ld.global.u32 	%r205, [%rd477];
	shl.b64 	%rd478, %rd530, 2;
	add.s64 	%rd479, %rd571, %rd478;
	ld.global.u32 	%r206, [%rd479];
	min.u32 	%r207, %r205, %r206;
	st.shared.u32 	[%r5], %r207;
	bra.uni 	$L__BB44_114;
$L__BB44_54:
	cvt.u64.u32 	%rd131, %r4;
	setp.le.u64 	%p2, %rd264, %rd131;
	@%p2 bra 	$L__BB44_114;
	mov.u32 	%r57, %ctaid.y;
	cvt.u64.u32 	%rd269, %r57;
	mad.lo.s64 	%rd562, %rd264, %rd269, %rd131;
	cvt.u32.u64 	%r22, %rd263;
	add.s32 	%r240, %r22, -1;
	setp.lt.s32 	%p3, %r240, 0;
	@%p3 bra 	$L__BB44_113;
	and.b32  	%r24, %r22, 7;
	setp.lt.u32 	%p4, %r240, 7;
	@%p4 bra 	$L__BB44_84;
	add.s32 	%r238, %r22, -4;
	and.b32  	%r58, %r22, -8;
	neg.s32 	%r237, %r58;
$L__BB44_58:
	.pragma "nounroll";
	add.s32 	%r29, %r238, 3;
	mul.wide.u32 	%rd271, %r29, 8;
	add.s64 	%rd272, %rd2, %rd271;
	ld.global.u64 	%rd135, [%rd272];
	or.b64  	%rd273, %rd562, %rd135;
	and.b64  	%rd274, %rd273, -4294967296;
	setp.ne.s64 	%p5, %rd274, 0;
	@%p5 bra 	$L__BB44_60;
	cvt.u32.u64 	%r59, %rd135;
	cvt.u32.u64 	%r60, %rd562;
	div.u32 	%r61, %r60, %r59;
	mul.lo.s32 	%r62, %r61, %r59;
	sub.s32 	%r63, %r60, %r62;
	cvt.u64.u32 	%rd533, %r61;
	cvt.u64.u32 	%rd534, %r63;
	bra.uni 	$L__BB44_61;
$L__BB44_60:
	div.s64 	%rd533, %rd562, %rd135;
	mul.lo.s64 	%rd275, %rd533, %rd135;
	sub.s64 	%rd534, %rd562, %rd275;
$L__BB44_61:
	add.s64 	%rd277, %rd1, %rd271;
	ld.global.u64 	%rd278, [%rd277];
	mul.lo.s64 	%rd142, %rd278, %rd534;
	add.s32 	%r30, %r238, 2;
	mul.wide.u32 	%rd279, %r30, 8;
	add.s64 	%rd280, %rd2, %rd279;
	ld.global.u64 	%rd143, [%rd280];
	or.b64  	%rd281, %rd533, %rd143;
	and.b64  	%rd282, %rd281, -4294967296;
	setp.ne.s64 	%p6, %rd282, 0;
	@%p6 bra 	$L__BB44_63;
	cvt.u32.u64 	%r64, %rd143;
	cvt.u32.u64 	%r65, %rd533;
	div.u32 	%r66, %r65, %r64;
	mul.lo.s32 	%r67, %r66, %r64;
	sub.s32 	%r68, %r65, %r67;
	cvt.u64.u32 	%rd535, %r66;
	cvt.u64.u32 	%rd536, %r68;
	bra.uni 	$L__BB44_64;
$L__BB44_63:
	div.s64 	%rd535, %rd533, %rd143;
	mul.lo.s64 	%rd283, %rd535, %rd143;
	sub.s64 	%rd536, %rd533, %rd283;
$L__BB44_64:
	add.s64 	%rd285, %rd1, %rd279;
	ld.global.u64 	%rd286, [%rd285];
	mad.lo.s64 	%rd150, %rd286, %rd536, %rd142;
	add.s32 	%r31, %r238, 1;
	mul.wide.u32 	%rd287, %r31, 8;
	add.s64 	%rd288, %rd2, %rd287;
	ld.global.u64 	%rd151, [%rd288];
	or.b64  	%rd289, %rd535, %rd151;
	and.b64  	%rd290, %rd289, -4294967296;
	setp.ne.s64 	%p7, %rd290, 0;
	@%p7 bra 	$L__BB44_66;
	cvt.u32.u64 	%r69, %rd151;
	cvt.u32.u64 	%r70, %rd535;
	div.u32 	%r71, %r70, %r69;
	mul.lo.s32 	%r72, %r71, %r69;
	sub.s32 	%r73, %r70, %r72;
	cvt.u64.u32 	%rd537, %r71;
	cvt.u64.u32 	%rd538, %r73;
	bra.uni 	$L__BB44_67;
$L__BB44_66:
	div.s64 	%rd537, %rd535, %rd151;
	mul.lo.s64 	%rd291, %rd537, %rd151;
	sub.s64 	%rd538, %rd535, %rd291;
$L__BB44_67:
	add.s64 	%rd293, %rd1, %rd287;
	ld.global.u64 	%rd294, [%rd293];
	mad.lo.s64 	%rd158, %rd294, %rd538, %rd150;
	add.s32 	%r32, %r238, -4;
	mul.wide.u32 	%rd295, %r238, 8;
	add.s64 	%rd296, %rd2, %rd295;
	ld.global.u64 	%rd159, [%rd296];
	or.b64  	%rd297, %rd537, %rd159;
	and.b64  	%rd298, %rd297, -4294967296;
	setp.ne.s64 	%p8, %rd298, 0;
	@%p8 bra 	$L__BB44_69;
	cvt.u32.u64 	%r74, %rd159;
	cvt.u32.u64 	%r75, %rd537;
	div.u32 	%r76, %r75, %r74;
	mul.lo.s32 	%r77, %r76, %r74;
	sub.s32 	%r78, %r75, %r77;
	cvt.u64.u32 	%rd539, %r76;
	cvt.u64.u32 	%rd540, %r78;
	bra.uni 	$L__BB44_70;
$L__BB44_69:
	div.s64 	%rd539, %rd537, %rd159;
	mul.lo.s64 	%rd299, %rd539, %rd159;
	sub.s64 	%rd540, %rd537, %rd299;
$L__BB44_70:
	add.s64 	%rd301, %rd1, %rd295;
	ld.global.u64 	%rd302, [%rd301];
	mad.lo.s64 	%rd166, %rd302, %rd540, %rd158;
	add.s32 	%r33, %r238, -1;
	mul.wide.u32 	%rd303, %r33, 8;
	add.s64 	%rd304, %rd2, %rd303;
	ld.global.u64 	%rd167, [%rd304];
	or.b64  	%rd305, %rd539, %rd167;
	and.b64  	%rd306, %rd305, -4294967296;
	setp.ne.s64 	%p9, %rd306, 0;
	@%p9 bra 	$L__BB44_72;
	cvt.u32.u64 	%r79, %rd167;
	cvt.u32.u64 	%r80, %rd539;
	div.u32 	%r81, %r80, %r79;
	mul.lo.s32 	%r82, %r81, %r79;
	sub.s32 	%r83, %r80, %r82;
	cvt.u64.u32 	%rd541, %r81;
	cvt.u64.u32 	%rd542, %r83;
	bra.uni 	$L__BB44_73;
$L__BB44_72:
	div.s64 	%rd541, %rd539, %rd167;
	mul.lo.s64 	%rd307, %rd541, %rd167;
	sub.s64 	%rd542, %rd539, %rd307;
$L__BB44_73:
	add.s64 	%rd309, %rd1, %rd303;
	ld.global.u64 	%rd310, [%rd309];
	mad.lo.s64 	%rd174, %rd310, %rd542, %rd166;
	add.s32 	%r34, %r238, -2;
	mul.wide.u32 	%rd311, %r34, 8;
	add.s64 	%rd312, %rd2, %rd311;
	ld.global.u64 	%rd175, [%rd312];
	or.b64  	%rd313, %rd541, %rd175;
	and.b64  	%rd314, %rd313, -4294967296;
	setp.ne.s64 	%p10, %rd314, 0;
	@%p10 bra 	$L__BB44_75;
	cvt.u32.u64 	%r84, %rd175;
	cvt.u32.u64 	%r85, %rd541;
	div.u32 	%r86, %r85, %r84;
	mul.lo.s32 	%r87, %r86, %r84;
	sub.s32 	%r88, %r85, %r87;
	cvt.u64.u32 	%rd543, %r86;
	cvt.u64.u32 	%rd544, %r88;
	bra.uni 	$L__BB44_76;
$L__BB44_75:
	div.s64 	%rd543, %rd541, %rd175;
	mul.lo.s64 	%rd315, %rd543, %rd175;
	sub.s64 	%rd544, %rd541, %rd315;
$L__BB44_76:
	add.s64 	%rd317, %rd1, %rd311;
	ld.global.u64 	%rd318, [%rd317];
	mad.lo.s64 	%rd182, %rd318, %rd544, %rd174;
	add.s32 	%r35, %r238, -3;
	mul.wide.u32 	%rd319, %r35, 8;
	add.s64 	%rd320, %rd2, %rd319;
	ld.global.u64 	%rd183, [%rd320];
	or.b64  	%rd321, %rd543, %rd183;
	and.b64  	%rd322, %rd321, -4294967296;
	setp.ne.s64 	%p11, %rd322, 0;
	@%p11 bra 	$L__BB44_78;
	cvt.u32.u64 	%r89, %rd183;
	cvt.u32.u64 	%r90, %rd543;
	div.u32 	%r91, %r90, %r89;
	mul.lo.s32 	%r92, %r91, %r89;
	sub.s32 	%r93, %r90, %r92;
	cvt.u64.u32 	%rd545, %r91;
	cvt.u64.u32 	%rd546, %r93;
	bra.uni 	$L__BB44_79;
$L__BB44_78:
	div.s64 	%rd545, %rd543, %rd183;
	mul.lo.s64 	%rd323, %rd545, %rd183;
	sub.s64 	%rd546, %rd543, %rd323;
$L__BB44_79:
	add.s64 	%rd325, %rd1, %rd319;
	ld.global.u64 	%rd326, [%rd325];
	mad.lo.s64 	%rd190, %rd326, %rd546, %rd182;
	mul.wide.u32 	%rd327, %r32, 8;
	add.s64 	%rd328, %rd2, %rd327;
	ld.global.u64 	%rd191, [%rd328];
	or.b64  	%rd329, %rd545, %rd191;
	and.b64  	%rd330, %rd329, -4294967296;
	setp.ne.s64 	%p12, %rd330, 0;
	@%p12 bra 	$L__BB44_81;
	cvt.u32.u64 	%r94, %rd191;
	cvt.u32.u64 	%r95, %rd545;
	div.u32 	%r96, %r95, %r94;
	mul.lo.s32 	%r97, %r96, %r94;
	sub.s32 	%r98, %r95, %r97;
	cvt.u64.u32 	%rd562, %r96;
	cvt.u64.u32 	%rd548, %r98;
	bra.uni 	$L__BB44_82;
$L__BB44_81:
	div.s64 	%rd562, %rd545, %rd191;
	mul.lo.s64 	%rd331, %rd562, %rd191;
	sub.s64 	%rd548, %rd545, %rd331;
$L__BB44_82:
	add.s64 	%rd333, %rd1, %rd327;
	ld.global.u64 	%rd334, [%rd333];
	mad.lo.s64 	%rd335, %rd334, %rd548, %rd190;
	shl.b64 	%rd336, %rd335, 2;
	add.s64 	%rd571, %rd571, %rd336;
	add.s32 	%r238, %r238, -8;
	add.s32 	%r237, %r237, 8;
	setp.ne.s32 	%p13, %r237, 0;
	@%p13 bra 	$L__BB44_58;
	add.s32 	%r240, %r238, 3;
$L__BB44_84:
	setp.eq.s32 	%p14, %r24, 0;
	@%p14 bra 	$L__BB44_113;
	and.b32  	%r40, %r22, 3;
	setp.lt.u32 	%p15, %r24, 4;
	@%p15 bra 	$L__BB44_99;
	mul.wide.u32 	%rd338, %r240, 8;
	add.s64 	%rd339, %rd2, %rd338;
	ld.global.u64 	%rd202, [%rd339];
	or.b64  	%rd340, %rd562, %rd202;
	and.b64  	%rd341, %rd340, -4294967296;
	setp.ne.s64 	%p16, %rd341, 0;
	@%p16 bra 	$L__BB44_88;
	cvt.u32.u64 	%r99, %rd202;
	cvt.u32.u64 	%r100, %rd562;
	div.u32 	%r101, %r100, %r99;
	mul.lo.s32 	%r102, %r101, %r99;
	sub.s32 	%r103, %r100, %r102;
	cvt.u64.u32 	%rd552, %r101;
	cvt.u64.u32 	%rd553, %r103;
	bra.uni 	$L__BB44_89;
$L__BB44_88:
	div.s64 	%rd552, %rd562, %rd202;
	mul.lo.s64 	%rd342, %rd552, %rd202;
	sub.s64 	%rd553, %rd562, %rd342;
$L__BB44_89:
	add.s64 	%rd344, %rd1, %rd338;
	ld.global.u64 	%rd345, [%rd344];
	mul.lo.s64 	%rd209, %rd345, %rd553;
	add.s32 	%r41, %r240, -1;
	mul.wide.u32 	%rd346, %r41, 8;
	add.s64 	%rd347, %rd2, %rd346;
	ld.global.u64 	%rd210, [%rd347];
	or.b64  	%rd348, %rd552, %rd210;
	and.b64  	%rd349, %rd348, -4294967296;
	setp.ne.s64 	%p17, %rd349, 0;
	@%p17 bra 	$L__BB44_91;
	cvt.u32.u64 	%r104, %rd210;
	cvt.u32.u64 	%r105, %rd552;
	div.u32 	%r106, %r105, %r104;
	mul.lo.s32 	%r107, %r106, %r104;
	sub.s32 	%r108, %r105, %r107;
	cvt.u64.u32 	%rd554, %r106;
	cvt.u64.u32 	%rd555, %r108;
	bra.uni 	$L__BB44_92;
$L__BB44_91:
	div.s64 	%rd554, %rd552, %rd210;
	mul.lo.s64 	%rd350, %rd554, %rd210;
	sub.s64 	%rd555, %rd552, %rd350;
$L__BB44_92:
	add.s64 	%rd352, %rd1, %rd346;
	ld.global.u64 	%rd353, [%rd352];
	mad.lo.s64 	%rd217, %rd353, %rd555, %rd209;
	add.s32 	%r42, %r240, -2;
	mul.wide.u32 	%rd354, %r42, 8;
	add.s64 	%rd355, %rd2, %rd354;
	ld.global.u64 	%rd218, [%rd355];
	or.b64  	%rd356, %rd554, %rd218;
	and.b64  	%rd357, %rd356, -4294967296;
	setp.ne.s64 	%p18, %rd357, 0;
	@%p18 bra 	$L__BB44_94;
	cvt.u32.u64 	%r109, %rd218;
	cvt.u32.u64 	%r110, %rd554;
	div.u32 	%r111, %r110, %r109;
	mul.lo.s32 	%r112, %r111, %r109;
	sub.s32 	%r113, %r110, %r112;
	cvt.u64.u32 	%rd556, %r111;
	cvt.u64.u32 	%rd557, %r113;
	bra.uni 	$L__BB44_95;
$L__BB44_94:
	div.s64 	%rd556, %rd554, %rd218;
	mul.lo.s64 	%rd358, %rd556, %rd218;
	sub.s64 	%rd557, %rd554, %rd358;
$L__BB44_95:
	add.s64 	%rd360, %rd1, %rd354;
	ld.global.u64 	%rd361, [%rd360];
	mad.lo.s64 	%rd225, %rd361, %rd557, %rd217;
	add.s32 	%r43, %r240, -3;
	mul.wide.u32 	%rd362, %r43, 8;
	add.s64 	%rd363, %rd2, %rd362;
	ld.global.u64 	%rd226, [%rd363];
	or.b64  	%rd364, %rd556, %rd226;
	and.b64  	%rd365, %rd364, -4294967296;
	setp.ne.s64 	%p19, %rd365, 0;
	@%p19 bra 	$L__BB44_97;
	cvt.u32.u64 	%r114, %rd226;
	cvt.u32.u64 	%r115, %rd556;
	div.u32 	%r116, %r115, %r114;
	mul.lo.s32 	%r117, %r116, %r114;
	sub.s32 	%r118, %r115, %r117;
	cvt.u64.u32 	%rd562, %r116;
	cvt.u64.u32 	%rd559, %r118;
	bra.uni 	$L__BB44_98;
$L__BB44_97:
	div.s64 	%rd562, %rd556, %rd226;
	mul.lo.s64 	%rd366, %rd562, %rd226;
	sub.s64 	%rd559, %rd556, %rd366;
$L__BB44_98:
	add.s64 	%rd368, %rd1, %rd362;
	ld.global.u64 	%rd369, [%rd368];
	mad.lo.s64 	%rd370, %rd369, %rd559, %rd225;
	shl.b64 	%rd371, %rd370, 2;
	add.s64 	%rd571, %rd571, %rd371;
	add.s32 	%r240, %r240, -4;
$L__BB44_99:
	setp.eq.s32 	%p20, %r40, 0;
	@%p20 bra 	$L__BB44_113;
	setp.eq.s32 	%p21, %r40, 1;
	@%p21 bra 	$L__BB44_108;
	mul.wide.u32 	%rd373, %r240, 8;
	add.s64 	%rd374, %rd2, %rd373;
	ld.global.u64 	%rd237, [%rd374];
	or.b64  	%rd375, %rd562, %rd237;
	and.b64  	%rd376, %rd375, -4294967296;
	setp.ne.s64 	%p22, %rd376, 0;
	@%p22 bra 	$L__BB44_103;
	cvt.u32.u64 	%r119, %rd237;
	cvt.u32.u64 	%r120, %rd562;
	div.u32 	%r121, %r120, %r119;
	mul.lo.s32 	%r122, %r121, %r119;
	sub.s32 	%r123, %r120, %r122;
	cvt.u64.u32 	%rd563, %r121;
	cvt.u64.u32 	%rd564, %r123;
	bra.uni 	$L__BB44_104;
$L__BB44_103:
	div.s64 	%rd563, %rd562, %rd237;
	mul.lo.s64 	%rd377, %rd563, %rd237;
	sub.s64 	%rd564, %rd562, %rd377;
$L__BB44_104:
	add.s64 	%rd379, %rd1, %rd373;
	ld.global.u64 	%rd380, [%rd379];
	mul.lo.s64 	%rd244, %rd380, %rd564;
	add.s32 	%r46, %r240, -1;
	mul.wide.u32 	%rd381, %r46, 8;
	add.s64 	%rd382, %rd2, %rd381;
	ld.global.u64 	%rd245, [%rd382];
	or.b64  	%rd383, %rd563, %rd245;
	and.b64  	%rd384, %rd383, -4294967296;
	setp.ne.s64 	%p23, %rd384, 0;
	@%p23 bra 	$L__BB44_106;
	cvt.u32.u64 	%r124, %rd245;
	cvt.u32.u64 	%r125, %rd563;
	div.u32 	%r126, %r125, %r124;
	mul.lo.s32 	%r127, %r126, %r124;
	sub.s32 	%r128, %r125, %r127;
	cvt.u64.u32 	%rd562, %r126;
	cvt.u64.u32 	%rd566, %r128;
	bra.uni 	$L__BB44_107;
$L__BB44_106:
	div.s64 	%rd562, %rd563, %rd245;
	mul.lo.s64 	%rd385, %rd562, %rd245;
	sub.s64 	%rd566, %rd563, %rd385;
$L__BB44_107:
	add.s64 	%rd387, %rd1, %rd381;
	ld.global.u64 	%rd388, [%rd387];
	mad.lo.s64 	%rd389, %rd388, %rd566, %rd244;
	shl.b64 	%rd390, %rd389, 2;
	add.s64 	%rd571, %rd571, %rd390;
	add.s32 	%r240, %r240, -2;
$L__BB44_108:
	and.b32  	%r129, %r22, 1;
	setp.eq.b32 	%p24, %r129, 1;
	not.pred 	%p25, %p24;
	@%p25 bra 	$L__BB44_113;
	mul.wide.u32 	%rd391, %r240, 8;
	add.s64 	%rd392, %rd2, %rd391;
	ld.global.u64 	%rd256, [%rd392];
	or.b64  	%rd393, %rd562, %rd256;
	and.b64  	%rd394, %rd393, -4294967296;
	setp.ne.s64 	%p26, %rd394, 0;
	@%p26 bra 	$L__BB44_111;
	cvt.u32.u64 	%r130, %rd256;
	cvt.u32.u64 	%r131, %rd562;
	rem.u32 	%r132, %r131, %r130;
	cvt.u64.u32 	%rd570, %r132;
	bra.uni 	$L__BB44_112;
$L__BB44_111:
	rem.s64 	%rd570, %rd562, %rd256;
$L__BB44_112:
	add.s64 	%rd396, %rd1, %rd391;
	ld.global.u64 	%rd397, [%rd396];
	mul.lo.s64 	%rd398, %rd397, %rd570;
	shl.b64 	%rd399, %rd398, 2;
	add.s64 	%rd571, %rd571, %rd399;
$L__BB44_113:
	ld.global.u32 	%r133, [%rd571];
	st.shared.u32 	[%r5], %r133;
$L__BB44_114:
	bar.sync 	0;
	setp.lt.u32 	%p48, %r242, 66;
	@%p48 bra 	$L__BB44_118;
$L__BB44_115:
	shr.u32 	%r50, %r242, 1;
	setp.ge.u32 	%p49, %r1, %r50;
	@%p49 bra 	$L__BB44_117;
	ld.shared.u32 	%r208, [%r5];
	shl.b32 	%r209, %r50, 2;
	add.s32 	%r210, %r5, %r209;
	ld.shared.u32 	%r211, [%r210];
	min.u32 	%r212, %r208, %r211;
	st.shared.u32 	[%r5], %r212;
$L__BB44_117:
	bar.sync 	0;
	setp.gt.u32 	%p50, %r242, 131;
	mov.u32 	%r242, %r50;
	@%p50 bra 	$L__BB44_115;
$L__BB44_118:
	setp.gt.u32 	%p51, %r1, 31;
	@%p51 bra 	$L__BB44_121;
	ld.volatile.shared.u32 	%r213, [%r5];
	ld.volatile.shared.u32 	%r214, [%r5+128];
	min.u32 	%r215, %r213, %r214;
	st.volatile.shared.u32 	[%r5], %r215;
	ld.volatile.shared.u32 	%r216, [%r5];
	ld.volatile.shared.u32 	%r217, [%r5+64];
	min.u32 	%r218, %r216, %r217;
	st.volatile.shared.u32 	[%r5], %r218;
	ld.volatile.shared.u32 	%r219, [%r5];
	ld.volatile.shared.u32 	%r220, [%r5+32];
	min.u32 	%r221, %r219, %r220;
	st.volatile.shared.u32 	[%r5], %r221;
	ld.volatile.shared.u32 	%r222, [%r5];
	ld.volatile.shared.u32 	%r223, [%r5+16];
	min.u32 	%r224, %r222, %r223;
	st.volatile.shared.u32 	[%r5], %r224;
	ld.volatile.shared.u32 	%r225, [%r5];
	ld.volatile.shared.u32 	%r226, [%r5+8];
	min.u32 	%r227, %r225, %r226;
	st.volatile.shared.u32 	[%r5], %r227;
	ld.volatile.shared.u32 	%r228, [%r5];
	ld.volatile.shared.u32 	%r229, [%r5+4];
	min.u32 	%r230, %r228, %r229;
	st.volatile.shared.u32 	[%r5], %r230;
	setp.ne.s32 	%p52, %r1, 0;
	@%p52 bra 	$L__BB44_121;
	ld.param.u64 	%rd486, [contiguous_reduce2_u32_param_0];
	ld.shared.u32 	%r231, [sdata_u32];
	cvt.u64.u32 	%rd480, %r2;
	mov.u32 	%r232, %ctaid.y;
	cvt.u64.u32 	%rd481, %r232;
	mad.lo.s64 	%rd482, %rd265, %rd481, %rd480;
	cvta.to.global.u64 	%rd483, %rd486;
	shl.b64 	%rd484, %rd482, 2;
	add.s64 	%rd485, %rd483, %rd484;
	st.global.u32 	[%rd485], %r231;
$L__BB44_121:
	ret;

}
	// .globl	contiguous_reduce22_u32
.visible .entry contiguous_reduce22_u32(
	.param .u64 .ptr .align 1 contiguous_reduce22_u32_param_0,
	.param .u64 .ptr .align 1 contiguous_reduce22_u32_param_1,
	.param .u64 contiguous_reduce22_u32_param_2,
	.param .u64 contiguous_reduce22_u32_param_3
)
{
	.reg .pred 	%p<8>;
	.reg .b32 	%r<46>;
	.reg .b64 	%rd<27>;

	ld.param.u64 	%rd4, [contiguous_reduce22_u32_param_0];
	ld.param.u64 	%rd7, [contiguous_reduce22_u32_param_1];
	ld.param.u64 	%rd5, [contiguous_reduce22_u32_param_2];
	ld.param.u64 	%rd6, [contiguous_reduce22_u32_param_3];
	cvta.to.global.u64 	%rd1, %rd7;
	mov.u32 	%r1, %tid.x;
	mov.u32 	%r2, %ctaid.x;
	mov.u32 	%r45, %ntid.x;
	mul.lo.s32 	%r8, %r2, %r45;
	shl.b32 	%r9, %r8, 1;
	add.s32 	%r4, %r9, %r1;
	shl.b32 	%r10, %r1, 2;
	mov.u32 	%r11, sdata_u32;
	add.s32 	%r5, %r11, %r10;
	mov.b32 	%r12, -1;
	st.shared.u32 	[%r5], %r12;
	add.s32 	%r13, %r4, %r45;
	cvt.u64.u32 	%rd2, %r13;
	setp.le.u64 	%p1, %rd5, %rd2;
	@%p1 bra 	$L__BB45_2;
	cvt.u64.u32 	%rd12, %r4;
	mov.u32 	%r16, %ctaid.y;
	cvt.u64.u32 	%rd13, %r16;
	mul.lo.s64 	%rd14, %rd5, %rd13;
	add.s64 	%rd15, %rd14, %rd12;
	shl.b64 	%rd16, %rd15, 2;
	add.s64 	%rd17, %rd1, %rd16;
	ld.global.u32 	%r17, [%rd17];
	add.s64 	%rd18, %rd14, %rd2;
	shl.b64 	%rd19, %rd18, 2;
	add.s64 	%rd20, %rd1, %rd19;
	ld.global.u32 	%r18, [%rd20];
	min.u32 	%r19, %r17, %r18;
	st.shared.u32 	[%r5], %r19;
	bra.uni 	$L__BB45_4;
$L__BB45_2:
	cvt.u64.u32 	%rd3, %r4;
	setp.le.u64 	%p2, %rd5, %rd3;
	@%p2 bra 	$L__BB45_4;
	mov.u32 	%r14, %ctaid.y;
	cvt.u64.u32 	%rd8, %r14;
	mad.lo.s64 	%rd9, %rd5, %rd8, %rd3;
	shl.b64 	%rd10, %rd9, 2;
	add.s64 	%rd11, %rd1, %rd10;
	ld.global.u32 	%r15, [%rd11];
	st.shared.u32 	[%r5], %r15;
$L__BB45_4:
	bar.sync 	0;
	setp.lt.u32 	%p3, %r45, 66;
	@%p3 bra 	$L__BB45_8;
$L__BB45_5:
	shr.u32 	%r7, %r45, 1;
	setp.ge.u32 	%p4, %r1, %r7;
	@%p4 bra 	$L__BB45_7;
	ld.shared.u32 	%r20, [%r5];
	shl.b32 	%r21, %r7, 2;
	add.s32 	%r22, %r5, %r21;
	ld.shared.u32 	%r23, [%r22];
	min.u32 	%r24, %r20, %r23;
	st.shared.u32 	[%r5], %r24;
$L__BB45_7:
	bar.sync 	0;
	setp.gt.u32 	%p5, %r45, 131;
	mov.u32 	%r45, %r7;
	@%p5 bra 	$L__BB45_5;
$L__BB45_8:
	setp.gt.u32 	%p6, %r1, 31;
	@%p6 bra 	$L__BB45_11;
	ld.volatile.shared.u32 	%r25, [%r5];
	ld.volatile.shared.u32 	%r26, [%r5+128];
	min.u32 	%r27, %r25, %r26;
	st.volatile.shared.u32 	[%r5], %r27;
	ld.volatile.shared.u32 	%r28, [%r5];
	ld.volatile.shared.u32 	%r29, [%r5+64];
	min.u32 	%r30, %r28, %r29;
	st.volatile.shared.u32 	[%r5], %r30;
	ld.volatile.shared.u32 	%r31, [%r5];
	ld.volatile.shared.u32 	%r32, [%r5+32];
	min.u32 	%r33, %r31, %r32;
	st.volatile.shared.u32 	[%r5], %r33;
	ld.volatile.shared.u32 	%r34, [%r5];
	ld.volatile.shared.u32 	%r35, [%r5+16];
	min.u32 	%r36, %r34, %r35;
	st.volatile.shared.u32 	[%r5], %r36;
	ld.volatile.shared.u32 	%r37, [%r5];
	ld.volatile.shared.u32 	%r38, [%r5+8];
	min.u32 	%r39, %r37, %r38;
	st.volatile.shared.u32 	[%r5], %r39;
	ld.volatile.shared.u32 	%r40, [%r5];
	ld.volatile.shared.u32 	%r41, [%r5+4];
	min.u32 	%r42, %r40, %r41;
	st.volatile.shared.u32 	[%r5], %r42;
	setp.ne.s32 	%p7, %r1, 0;
	@%p7 bra 	$L__BB45_11;
	ld.shared.u32 	%r43, [sdata_u32];
	cvt.u64.u32 	%rd21, %r2;
	mov.u32 	%r44, %ctaid.y;
	cvt.u64.u32 	%rd22, %r44;
	mad.lo.s64 	%rd23, %rd6, %rd22, %rd21;
	cvta.to.global.u64 	%rd24, %rd4;
	shl.b64 	%rd25, %rd23, 2;
	add.s64 	%rd26, %rd24, %rd25;
	st.global.u32 	[%rd26], %r43;
$L__BB45_11:
	ret;

}
	// .globl	contiguous_reduce3_u32
.visible .entry contiguous_reduce3_u32(
	.param .u64 .ptr .align 1 contiguous_reduce3_u32_param_0,
	.param .u64 .ptr .align 1 contiguous_reduce3_u32_param_1,
	.param .u64 .ptr .align 1 contiguous_reduce3_u32_param_2,
	.param .u64 .ptr .align 1 contiguous_reduce3_u32_param_3,
	.param .u64 contiguous_reduce3_u32_param_4,
	.param .u64 contiguous_reduce3_u32_param_5,
	.param .u64 contiguous_reduce3_u32_param_6
)
{
	.reg .pred 	%p<38>;
	.reg .b32 	%r<259>;
	.reg .b64 	%rd<308>;

	ld.param.u64 	%rd144, [contiguous_reduce3_u32_param_0];
	ld.param.u64 	%rd145, [contiguous_reduce3_u32_param_1];
	ld.param.u64 	%rd148, [contiguous_reduce3_u32_param_2];
	ld.param.u64 	%rd149, [contiguous_reduce3_u32_param_3];
	ld.param.u64 	%rd146, [contiguous_reduce3_u32_param_4];
	ld.param.u64 	%rd147, [contiguous_reduce3_u32_param_5];
	ld.param.u64 	%rd150, [contiguous_reduce3_u32_param_6];
	cvta.to.global.u64 	%rd1, %rd149;
	cvta.to.global.u64 	%rd2, %rd148;
	mov.u32 	%r1, %tid.y;
	mov.u32 	%r2, %ntid.x;
	mov.u32 	%r3, %tid.x;
	mad.lo.s32 	%r79, %r1, %r2, %r3;
	mov.u32 	%r80, %ctaid.x;
	mad.lo.s32 	%r81, %r80, %r2, %r3;
	mov.u32 	%r4, %ctaid.y;
	mov.u32 	%r5, %ntid.y;
	mad.lo.s32 	%r82, %r4, %r5, %r1;
	shl.b32 	%r83, %r79, 2;
	mov.u32 	%r84, sdata_u32;
	add.s32 	%r7, %r84, %r83;
	mov.b32 	%r85, -1;
	st.shared.u32 	[%r7], %r85;
	cvt.u64.u32 	%rd3, %r81;
	setp.le.u64 	%p1, %rd147, %rd3;
	cvt.u64.u32 	%rd152, %r82;
	setp.le.u64 	%p2, %rd150, %rd152;
	or.pred  	%p3, %p1, %p2;
	@%p3 bra 	$L__BB46_76;
	cvt.u32.u64 	%r86, %rd3;
	cvt.u32.u64 	%r87, %rd147;
	mad.lo.s32 	%r240, %r82, %r87, %r86;
	cvt.u32.u64 	%r9, %rd146;
	add.s32 	%r239, %r9, -1;
	setp.lt.s32 	%p4, %r239, 0;
	mov.b64 	%rd307, 0;
	@%p4 bra 	$L__BB46_59;
	setp.lt.u32 	%p5, %r239, 7;
	mov.b64 	%rd307, 0;
	@%p5 bra 	$L__BB46_30;
	add.s32 	%r235, %r9, -4;
	and.b32  	%r88, %r9, -8;
	neg.s32 	%r234, %r88;
	mov.b64 	%rd307, 0;
$L__BB46_4:
	.pragma "nounroll";
	add.s32 	%r16, %r235, 3;
	cvt.u64.u32 	%rd5, %r240;
	mul.wide.u32 	%rd157, %r16, 8;
	add.s64 	%rd158, %rd2, %rd157;
	ld.global.u64 	%rd6, [%rd158];
	and.b64  	%rd159, %rd6, -4294967296;
	setp.ne.s64 	%p6, %rd159, 0;
	@%p6 bra 	$L__BB46_6;
	cvt.u32.u64 	%r89, %rd6;
	cvt.u32.u64 	%r90, %rd5;
	div.u32 	%r91, %r90, %r89;
	mul.lo.s32 	%r92, %r91, %r89;
	sub.s32 	%r93, %r90, %r92;
	cvt.u64.u32 	%rd272, %r91;
	cvt.u64.u32 	%rd273, %r93;
	bra.uni 	$L__BB46_7;
$L__BB46_6:
	div.s64 	%rd272, %rd5, %rd6;
	mul.lo.s64 	%rd160, %rd272, %rd6;
	sub.s64 	%rd273, %rd5, %rd160;
$L__BB46_7:
	mul.wide.u32 	%rd161, %r16, 8;
	add.s64 	%rd162, %rd1, %rd161;
	ld.global.u64 	%rd163, [%rd162];
	mad.lo.s64 	%rd13, %rd163, %rd273, %rd307;
	add.s32 	%r17, %r235, 2;
	and.b64  	%rd14, %rd272, 4294967295;
	mul.wide.u32 	%rd164, %r17, 8;
	add.s64 	%rd165, %rd2, %rd164;
	ld.global.u64 	%rd15, [%rd165];
	and.b64  	%rd166, %rd15, -4294967296;
	setp.ne.s64 	%p7, %rd166, 0;
	@%p7 bra 	$L__BB46_9;
	cvt.u32.u64 	%r94, %rd15;
	cvt.u32.u64 	%r95, %rd14;
	div.u32 	%r96, %r95, %r94;
	mul.lo.s32 	%r97, %r96, %r94;
	sub.s32 	%r98, %r95, %r97;
	cvt.u64.u32 	%rd274, %r96;
	cvt.u64.u32 	%rd275, %r98;
	bra.uni 	$L__BB46_10;
$L__BB46_9:
	div.s64 	%rd274, %rd14, %rd15;
	mul.lo.s64 	%rd167, %rd274, %rd15;
	sub.s64 	%rd275, %rd14, %rd167;
$L__BB46_10:
	mul.wide.u32 	%rd168, %r17, 8;
	add.s64 	%rd169, %rd1, %rd168;
	ld.global.u64 	%rd170, [%rd169];
	mad.lo.s64 	%rd22, %rd170, %rd275, %rd13;
	add.s32 	%r18, %r235, 1;
	and.b64  	%rd23, %rd274, 4294967295;
	mul.wide.u32 	%rd171, %r18, 8;
	add.s64 	%rd172, %rd2, %rd171;
	ld.global.u64 	%rd24, [%rd172];
	and.b64  	%rd173, %rd24, -4294967296;
	setp.ne.s64 	%p8, %rd173, 0;
	@%p8 bra 	$L__BB46_12;
	cvt.u32.u64 	%r99, %rd24;
	cvt.u32.u64 	%r100, %rd23;
	div.u32 	%r101, %r100, %r99;
	mul.lo.s32 	%r102, %r101, %r99;
	sub.s32 	%r103, %r100, %r102;
	cvt.u64.u32 	%rd276, %r101;
	cvt.u64.u32 	%rd277, %r103;
	bra.uni 	$L__BB46_13;
$L__BB46_12:
	div.s64 	%rd276, %rd23, %rd24;
	mul.lo.s64 	%rd174, %rd276, %rd24;
	sub.s64 	%rd277, %rd23, %rd174;
$L__BB46_13:
	mul.wide.u32 	%rd175, %r18, 8;
	add.s64 	%rd176, %rd1, %rd175;
	ld.global.u64 	%rd177, [%rd176];
	mad.lo.s64 	%rd31, %rd177, %rd277, %rd22;
	and.b64  	%rd32, %rd276, 4294967295;
	mul.wide.u32 	%rd178, %r235, 8;
	add.s64 	%rd179, %rd2, %rd178;
	ld.global.u64 	%rd33, [%rd179];
	and.b64  	%rd180, %rd33, -4294967296;
	setp.ne.s64 	%p9, %rd180, 0;
	@%p9 bra 	$L__BB46_15;
	cvt.u32.u64 	%r104, %rd33;
	cvt.u32.u64 	%r105, %rd32;
	div.u32 	%r106, %r105, %r104;
	mul.lo.s32 	%r107, %r106, %r104;
	sub.s32 	%r108, %r105, %r107;
	cvt.u64.u32 	%rd278, %r106;
	cvt.u64.u32 	%rd279, %r108;
	bra.uni 	$L__BB46_16;
$L__BB46_15:
	div.s64 	%rd278, %rd32, %rd33;
	mul.lo.s64 	%rd181, %rd278, %rd33;
	sub.s64 	%rd279, %rd32, %rd181;
$L__BB46_16:
	mul.wide.u32 	%rd182, %r235, 8;
	add.s64 	%rd183, %rd1, %rd182;
	ld.global.u64 	%rd184, [%rd183];
	mad.lo.s64 	%rd40, %rd184, %rd279, %rd31;
	add.s32 	%r19, %r235, -1;
	and.b64  	%rd41, %rd278, 4294967295;
	mul.wide.u32 	%rd185, %r19, 8;
	add.s64 	%rd186, %rd2, %rd185;
	ld.global.u64 	%rd42, [%rd186];
	and.b64  	%rd187, %rd42, -4294967296;
	setp.ne.s64 	%p10, %rd187, 0;
	@%p10 bra 	$L__BB46_18;
	cvt.u32.u64 	%r109, %rd42;
	cvt.u32.u64 	%r110, %rd41;
	div.u32 	%r111, %r110, %r109;
	mul.lo.s32 	%r112, %r111, %r109;
	sub.s32 	%r113, %r110, %r112;
	cvt.u64.u32 	%rd280, %r111;
	cvt.u64.u32 	%rd281, %r113;
	bra.uni 	$L__BB46_19;
$L__BB46_18:
	div.s64 	%rd280, %rd41, %rd42;
	mul.lo.s64 	%rd188, %rd280, %rd42;
	sub.s64 	%rd281, %rd41, %rd188;
$L__BB46_19:
	mul.wide.u32 	%rd189, %r19, 8;
	add.s64 	%rd190, %rd1, %rd189;
	ld.global.u64 	%rd191, [%rd190];
	mad.lo.s64 	%rd49, %rd191, %rd281, %rd40;
	add.s32 	%r20, %r235, -2;
	and.b64  	%rd50, %rd280, 4294967295;
	mul.wide.u32 	%rd192, %r20, 8;
	add.s64 	%rd193, %rd2, %rd192;
	ld.global.u64 	%rd51, [%rd193];
	and.b64  	%rd194, %rd51, -4294967296;
	setp.ne.s64 	%p11, %rd194, 0;
	@%p11 bra 	$L__BB46_21;
	cvt.u32.u64 	%r114, %rd51;
	cvt.u32.u64 	%r115, %rd50;
	div.u32 	%r116, %r115, %r114;
	mul.lo.s32 	%r117, %r116, %r114;
	sub.s32 	%r118, %r115, %r117;
	cvt.u64.u32 	%rd282, %r116;
	cvt.u64.u32 	%rd283, %r118;
	bra.uni 	$L__BB46_22;
$L__BB46_21:
	div.s64 	%rd282, %rd50, %rd51;
	mul.lo.s64 	%rd195, %rd282, %rd51;
	sub.s64 	%rd283, %rd50, %rd195;
$L__BB46_22:
	mul.wide.u32 	%rd196, %r20, 8;
	add.s64 	%rd197, %rd1, %rd196;
	ld.global.u64 	%rd198, [%rd197];
	mad.lo.s64 	%rd58, %rd198, %rd283, %rd49;
	add.s32 	%r21, %r235, -3;
	and.b64  	%rd59, %rd282, 4294967295;
	mul.wide.u32 	%rd199, %r21, 8;
	add.s64 	%rd200, %rd2, %rd199;
	ld.global.u64 	%rd60, [%rd200];
	and.b64  	%rd201, %rd60, -4294967296;
	setp.ne.s64 	%p12, %rd201, 0;
	@%p12 bra 	$L__BB46_24;
	cvt.u32.u64 	%r119, %rd60;
	cvt.u32.u64 	%r120, %rd59;
	div.u32 	%r121, %r120, %r119;
	mul.lo.s32 	%r122, %r121, %r119;
	sub.s32 	%r123, %r120, %r122;
	cvt.u64.u32 	%rd284, %r121;
	cvt.u64.u32 	%rd285, %r123;
	bra.uni 	$L__BB46_25;
$L__BB46_24:
	div.s64 	%rd284, %rd59, %rd60;
	mul.lo.s64 	%rd202, %rd284, %rd60;
	sub.s64 	%rd285, %rd59, %rd202;
$L__BB46_25:
	mul.wide.u32 	%rd203, %r21, 8;
	add.s64 	%rd204, %rd1, %rd203;
	ld.global.u64 	%rd205, [%rd204];
	mad.lo.s64 	%rd67, %rd205, %rd285, %rd58;
	and.b64  	%rd68, %rd284, 4294967295;
	add.s32 	%r124, %r235, -4;
	mul.wide.u32 	%rd206, %r124, 8;
	add.s64 	%rd207, %rd2, %rd206;
	ld.global.u64 	%rd69, [%rd207];
	and.b64  	%rd208, %rd69, -4294967296;
	setp.ne.s64 	%p13, %rd208, 0;
	@%p13 bra 	$L__BB46_27;
	cvt.u32.u64 	%r125, %rd69;
	cvt.u32.u64 	%r126, %rd68;
	div.u32 	%r127, %r126, %r125;
	mul.lo.s32 	%r128, %r127, %r125;
	sub.s32 	%r129, %r126, %r128;
	cvt.u64.u32 	%rd286, %r127;
	cvt.u64.u32 	%rd287, %r129;
	bra.uni 	$L__BB46_28;
$L__BB46_27:
	div.s64 	%rd286, %rd68, %rd69;
	mul.lo.s64 	%rd209, %rd286, %rd69;
	sub.s64 	%rd287, %rd68, %rd209;
$L__BB46_28:
	mul.wide.u32 	%rd210, %r124, 8;
	add.s64 	%rd211, %rd1, %rd210;
	ld.global.u64 	%rd212, [%rd211];
	mad.lo.s64 	%rd307, %rd212, %rd287, %rd67;
	cvt.u32.u64 	%r240, %rd286;
	add.s32 	%r235, %r235, -8;
	add.s32 	%r234, %r234, 8;
	setp.ne.s32 	%p14, %r234, 0;
	@%p14 bra 	$L__BB46_4;
	add.s32 	%r239, %r235, 3;
$L__BB46_30:
	and.b32  	%r28, %r9, 7;
	setp.eq.s32 	%p15, %r28, 0;
	@%p15 bra 	$L__BB46_59;
	and.b32  	%r29, %r9, 3;
	setp.lt.u32 	%p16, %r28, 4;
	@%p16 bra 	$L__BB46_45;
	cvt.u64.u32 	%rd79, %r240;
	mul.wide.u32 	%rd214, %r239, 8;
	add.s64 	%rd215, %rd2, %rd214;
	ld.global.u64 	%rd80, [%rd215];
	and.b64  	%rd216, %rd80, -4294967296;
	setp.ne.s64 	%p17, %rd216, 0;
	@%p17 bra 	$L__BB46_34;
	cvt.u32.u64 	%r131, %rd80;
	cvt.u32.u64 	%r132, %rd79;
	div.u32 	%r133, %r132, %r131;
	mul.lo.s32 	%r134, %r133, %r131;
	sub.s32 	%r135, %r132, %r134;
	cvt.u64.u32 	%rd290, %r133;
	cvt.u64.u32 	%rd291, %r135;
	bra.uni 	$L__BB46_35;
$L__BB46_34:
	div.s64 	%rd290, %rd79, %rd80;
	mul.lo.s64 	%rd217, %rd290, %rd80;
	sub.s64 	%rd291, %rd79, %rd217;
$L__BB46_35:
	mul.wide.u32 	%rd218, %r239, 8;
	add.s64 	%rd219, %rd1, %rd218;
	ld.global.u64 	%rd220, [%rd219];
	mad.lo.s64 	%rd87, %rd220, %rd291, %rd307;
	add.s32 	%r30, %r239, -1;
	and.b64  	%rd88, %rd290, 4294967295;
	mul.wide.u32 	%rd221, %r30, 8;
	add.s64 	%rd222, %rd2, %rd221;
	ld.global.u64 	%rd89, [%rd222];
	and.b64  	%rd223, %rd89, -4294967296;
	setp.ne.s64 	%p18, %rd223, 0;
	@%p18 bra 	$L__BB46_37;
	cvt.u32.u64 	%r136, %rd89;
	cvt.u32.u64 	%r137, %rd88;
	div.u32 	%r138, %r137, %r136;
	mul.lo.s32 	%r139, %r138, %r136;
	sub.s32 	%r140, %r137, %r139;
	cvt.u64.u32 	%rd292, %r138;
	cvt.u64.u32 	%rd293, %r140;
	bra.uni 	$L__BB46_38;
$L__BB46_37:
	div.s64 	%rd292, %rd88, %rd89;
	mul.lo.s64 	%rd224, %rd292, %rd89;
	sub.s64 	%rd293, %rd88, %rd224;
$L__BB46_38:
	mul.wide.u32 	%rd225, %r30, 8;
	add.s64 	%rd226, %rd1, %rd225;
	ld.global.u64 	%rd227, [%rd226];
	mad.lo.s64 	%rd96, %rd227, %rd293, %rd87;
	add.s32 	%r31, %r239, -2;
	and.b64  	%rd97, %rd292, 4294967295;
	mul.wide.u32 	%rd228, %r31, 8;
	add.s64 	%rd229, %rd2, %rd228;
	ld.global.u64 	%rd98, [%rd229];
	and.b64  	%rd230, %rd98, -4294967296;
	setp.ne.s64 	%p19, %rd230, 0;
	@%p19 bra 	$L__BB46_40;
	cvt.u32.u64 	%r141, %rd98;
	cvt.u32.u64 	%r142, %rd97;
	div.u32 	%r143, %r142, %r141;
	mul.lo.s32 	%r144, %r143, %r141;
	sub.s32 	%r145, %r142, %r144;
	cvt.u64.u32 	%rd294, %r143;
	cvt.u64.u32 	%rd295, %r145;
	bra.uni 	$L__BB46_41;
$L__BB46_40:
	div.s64 	%rd294, %rd97, %rd98;
	mul.lo.s64 	%rd231, %rd294, %rd98;
	sub.s64 	%rd295, %rd97, %rd231;
$L__BB46_41:
	mul.wide.u32 	%rd232, %r31, 8;
	add.s64 	%rd233, %rd1, %rd232;
	ld.global.u64 	%rd234, [%rd233];
	mad.lo.s64 	%rd105, %rd234, %rd295, %rd96;
	add.s32 	%r32, %r239, -3;
	and.b64  	%rd106, %rd294, 4294967295;
	mul.wide.u32 	%rd235, %r32, 8;
	add.s64 	%rd236, %rd2, %rd235;
	ld.global.u64 	%rd107, [%rd236];
	and.b64  	%rd237, %rd107, -4294967296;
	setp.ne.s64 	%p20, %rd237, 0;
	@%p20 bra 	$L__BB46_43;
	cvt.u32.u64 	%r146, %rd107;
	cvt.u32.u64 	%r147, %rd106;
	div.u32 	%r148, %r147, %r146;
	mul.lo.s32 	%r149, %r148, %r146;
	sub.s32 	%r150, %r147, %r149;
	cvt.u64.u32 	%rd296, %r148;
	cvt.u64.u32 	%rd297, %r150;
	bra.uni 	$L__BB46_44;
$L__BB46_43:
	div.s64 	%rd296, %rd106, %rd107;
	mul.lo.s64 	%rd238, %rd296, %rd107;
	sub.s64 	%rd297, %rd106, %rd238;
$L__BB46_44:
	mul.wide.u32 	%rd239, %r32, 8;
	add.s64 	%rd240, %rd1, %rd239;
	ld.global.u64 	%rd241, [%rd240];
	mad.lo.s64 	%rd307, %rd241, %rd297, %rd105;
	cvt.u32.u64 	%r240, %rd296;
	add.s32 	%r239, %r239, -4;
$L__BB46_45:
	setp.eq.s32 	%p21, %r29, 0;
	@%p21 bra 	$L__BB46_59;
	setp.eq.s32 	%p22, %r29, 1;
	@%p22 bra 	$L__BB46_54;
	cvt.u64.u32 	%rd117, %r240;
	mul.wide.u32 	%rd243, %r239, 8;
	add.s64 	%rd244, %rd2, %rd243;
	ld.global.u64 	%rd118, [%rd244];
	and.b64  	%rd245, %rd118, -4294967296;
	setp.ne.s64 	%p23, %rd245, 0;
	@%p23 bra 	$L__BB46_49;
	cvt.u32.u64 	%r151, %rd118;
	cvt.u32.u64 	%r152, %rd117;
	div.u32 	%r153, %r152, %r151;
	mul.lo.s32 	%r154, %r153, %r151;
	sub.s32 	%r155, %r152, %r154;
	cvt.u64.u32 	%rd300, %r153;
	cvt.u64.u32 	%rd301, %r155;
	bra.uni 	$L__BB46_50;
$L__BB46_49:
	div.s64 	%rd300, %rd117, %rd118;
	mul.lo.s64 	%rd246, %rd300, %rd118;
	sub.s64 	%rd301, %rd117, %rd246;
$L__BB46_50:
	add.s64 	%rd248, %rd1, %rd243;
	ld.global.u64 	%rd249, [%rd248];
	mad.lo.s64 	%rd125, %rd249, %rd301, %rd307;
	add.s32 	%r37, %r239, -1;
	and.b64  	%rd126, %rd300, 4294967295;
	mul.wide.u32 	%rd250, %r37, 8;
	add.s64 	%rd251, %rd2, %rd250;
	ld.global.u64 	%rd127, [%rd251];
	and.b64  	%rd252, %rd127, -4294967296;
	setp.ne.s64 	%p24, %rd252, 0;
	@%p24 bra 	$L__BB46_52;
	cvt.u32.u64 	%r156, %rd127;
	cvt.u32.u64 	%r157, %rd126;
	div.u32 	%r158, %r157, %r156;
	mul.lo.s32 	%r159, %r158, %r156;
	sub.s32 	%r160, %r157, %r159;
	cvt.u64.u32 	%rd302, %r158;
	cvt.u64.u32 	%rd303, %r160;
	bra.uni 	$L__BB46_53;
$L__BB46_52:
	div.s64 	%rd302, %rd126, %rd127;
	mul.lo.s64 	%rd253, %rd302, %rd127;
	sub.s64 	%rd303, %rd126, %rd253;
$L__BB46_53:
	add.s64 	%rd255, %rd1, %rd250;
	ld.global.u64 	%rd256, [%rd255];
	mad.lo.s64 	%rd307, %rd256, %rd303, %rd125;
	cvt.u32.u64 	%r240, %rd302;
	add.s32 	%r239, %r239, -2;
$L__BB46_54:
	and.b32  	%r161, %r9, 1;
	setp.eq.b32 	%p25, %r161, 1;
	not.pred 	%p26, %p25;
	@%p26 bra 	$L__BB46_59;
	cvt.u64.u32 	%rd137, %r240;
	mul.wide.u32 	%rd257, %r239, 8;
	add.s64 	%rd258, %rd2, %rd257;
	ld.global.u64 	%rd138, [%rd258];
	and.b64  	%rd259, %rd138, -4294967296;
	setp.ne.s64 	%p27, %rd259, 0;
	@%p27 bra 	$L__BB46_57;
	cvt.u32.u64 	%r162, %rd138;
	cvt.u32.u64 	%r163, %rd137;
	rem.u32 	%r164, %r163, %r162;
	cvt.u64.u32 	%rd306, %r164;
	bra.uni 	$L__BB46_58;
$L__BB46_57:
	rem.s64 	%rd306, %rd137, %rd138;
$L__BB46_58:
	add.s64 	%rd261, %rd1, %rd257;
	ld.global.u64 	%rd262, [%rd261];
	mad.lo.s64 	%rd307, %rd262, %rd306, %rd307;
$L__BB46_59:
	cvta.to.global.u64 	%rd263, %rd145;
	shl.b64 	%rd264, %rd307, 2;
	add.s64 	%rd265, %rd263, %rd264;
	ld.global.u32 	%r165, [%rd265];
	st.shared.u32 	[%r7], %r165;
	bar.sync 	0;
	setp.ne.s32 	%p28, %r1, 0;
	@%p28 bra 	$L__BB46_76;
	setp.gt.u32 	%p29, %r5, 1;
	@%p29 bra 	$L__BB46_62;
	shl.b32 	%r166, %r3, 2;
	mov.u32 	%r167, sdata_u32;
	add.s32 	%r168, %r167, %r166;
	ld.shared.u32 	%r257, [%r168];
	bra.uni 	$L__BB46_75;
$L__BB46_62:
	shl.b32 	%r171, %r3, 2;
	mov.u32 	%r172, sdata_u32;
	add.s32 	%r43, %r172, %r171;
	ld.shared.u32 	%r257, [%r43];
	add.s32 	%r45, %r5, -1;
	add.s32 	%r173, %r5, -2;
	and.b32  	%r46, %r45, 7;
	setp.lt.u32 	%p30, %r173, 7;
	mov.b32 	%r253, 1;
	@%p30 bra 	$L__BB46_66;
	and.b32  	%r176, %r45, -8;
	neg.s32 	%r245, %r176;
	shl.b32 	%r48, %r2, 2;
	add.s32 	%r178, %r171, %r48;
	add.s32 	%r243, %r172, %r178;
	shl.b32 	%r50, %r2, 5;
	mov.b32 	%r247, 1;
	mov.b32 	%r244, 0;
$L__BB46_64:
	.pragma "nounroll";
	mul.lo.s32 	%r180, %r247, %r2;
	shl.b32 	%r181, %r180, 2;
	add.s32 	%r182, %r43, %r181;
	ld.shared.u32 	%r183, [%r243];
	min.u32 	%r184, %r257, %r183;
	add.s32 	%r185, %r182, %r48;
	ld.shared.u32 	%r186, [%r185];
	min.u32 	%r187, %r184, %r186;
	add.s32 	%r188, %r185, %r48;
	ld.shared.u32 	%r189, [%r188];
	min.u32 	%r190, %r187, %r189;
	add.s32 	%r191, %r188, %r48;
	ld.shared.u32 	%r192, [%r191];
	min.u32 	%r193, %r190, %r192;
	add.s32 	%r194, %r191, %r48;
	ld.shared.u32 	%r195, [%r194];
	min.u32 	%r196, %r193, %r195;
	add.s32 	%r197, %r194, %r48;
	ld.shared.u32 	%r198, [%r197];
	min.u32 	%r199, %r196, %r198;
	add.s32 	%r200, %r197, %r48;
	ld.shared.u32 	%r201, [%r200];
	min.u32 	%r202, %r199, %r201;
	add.s32 	%r203, %r200, %r48;
	ld.shared.u32 	%r204, [%r203];
	min.u32 	%r257, %r202, %r204;
	add.s32 	%r247, %r247, 8;
	add.s32 	%r245, %r245, 8;
	add.s32 	%r244, %r244, 8;
	add.s32 	%r243, %r243, %r50;
	setp.ne.s32 	%p31, %r245, 0;
	@%p31 bra 	$L__BB46_64;
	add.s32 	%r253, %r244, 1;
$L__BB46_66:
	setp.eq.s32 	%p32, %r46, 0;
	@%p32 bra 	$L__BB46_74;
	and.b32  	%r65, %r45, 3;
	setp.lt.u32 	%p33, %r46, 4;
	@%p33 bra 	$L__BB46_69;
	mul.lo.s32 	%r206, %r253, %r2;
	shl.b32 	%r207, %r206, 2;
	add.s32 	%r208, %r43, %r207;
	ld.shared.u32 	%r209, [%r208];
	min.u32 	%r210, %r257, %r209;
	shl.b32 	%r211, %r2, 2;
	add.s32 	%r212, %r208, %r211;
	ld.shared.u32 	%r213, [%r212];
	min.u32 	%r214, %r210, %r213;
	add.s32 	%r215, %r212, %r211;
	ld.shared.u32 	%r216, [%r215];
	min.u32 	%r217, %r214, %r216;
	add.s32 	%r218, %r215, %r211;
	ld.shared.u32 	%r219, [%r218];
	min.u32 	%r257, %r217, %r219;
	add.s32 	%r253, %r253, 4;
$L__BB46_69:
	setp.eq.s32 	%p34, %r65, 0;
	@%p34 bra 	$L__BB46_74;
	setp.eq.s32 	%p35, %r65, 1;
	@%p35 bra 	$L__BB46_72;
	mul.lo.s32 	%r221, %r253, %r2;
	shl.b32 	%r222, %r221, 2;
	add.s32 	%r223, %r43, %r222;
	ld.shared.u32 	%r224, [%r223];
	min.u32 	%r225, %r257, %r224;
	shl.b32 	%r226, %r2, 2;
	add.s32 	%r227, %r223, %r226;
	ld.shared.u32 	%r228, [%r227];
	min.u32 	%r257, %r225, %r228;
	add.s32 	%r253, %r253, 2;
$L__BB46_72:
	and.b32  	%r229, %r45, 1;
	setp.eq.b32 	%p36, %r229, 1;
	not.pred 	%p37, %p36;
	@%p37 bra 	$L__BB46_74;
	mul.lo.s32 	%r230, %r253, %r2;
	shl.b32 	%r231, %r230, 2;
	add.s32 	%r232, %r43, %r231;
	ld.shared.u32 	%r233, [%r232];
	min.u32 	%r257, %r257, %r233;
$L__BB46_74:
	st.shared.u32 	[%r43], %r257;
$L__BB46_75:
	cvt.u64.u32 	%rd266, %r4;
	mad.lo.s64 	%rd267, %rd147, %rd266, %rd3;
	cvta.to.global.u64 	%rd268, %rd144;
	shl.b64 	%rd269, %rd267, 2;
	add.s64 	%rd270, %rd268, %rd269;
	st.global.u32 	[%rd270], %r257;
$L__BB46_76:
	ret;

}
	// .globl	contiguous_reduce33_u32
.visible .entry contiguous_reduce33_u32(
	.param .u64 .ptr .align 1 contiguous_reduce33_u32_param_0,
	.param .u64 .ptr .align 1 contiguous_reduce33_u32_param_1,
	.param .u64 contiguous_reduce33_u32_param_2,
	.param .u64 contiguous_reduce33_u32_param_3,
	.param .u64 contiguous_reduce33_u32_param_4
)
{
	.reg .pred 	%p<14>;
	.reg .b32 	%r<140>;
	.reg .b64 	%rd<16>;

	ld.param.u64 	%rd2, [contiguous_reduce33_u32_param_0];
	ld.param.u64 	%rd3, [contiguous_reduce33_u32_param_1];
	ld.param.u64 	%rd4, [contiguous_reduce33_u32_param_3];
	ld.param.u64 	%rd5, [contiguous_reduce33_u32_param_4];
	mov.u32 	%r1, %tid.y;
	mov.u32 	%r2, %ntid.x;
	mov.u32 	%r3, %tid.x;
	mad.lo.s32 	%r45, %r1, %r2, %r3;
	mov.u32 	%r46, %ctaid.x;
	mad.lo.s32 	%r47, %r46, %r2, %r3;
	mov.u32 	%r4, %ctaid.y;
	mov.u32 	%r5, %ntid.y;
	mad.lo.s32 	%r48, %r4, %r5, %r1;
	shl.b32 	%r49, %r45, 2;
	mov.u32 	%r50, sdata_u32;
	add.s32 	%r7, %r50, %r49;
	mov.b32 	%r51, -1;
	st.shared.u32 	[%r7], %r51;
	cvt.u64.u32 	%rd1, %r47;
	setp.le.u64 	%p1, %rd4, %rd1;
	cvt.u64.u32 	%rd7, %r48;
	setp.le.u64 	%p2, %rd5, %rd7;
	or.pred  	%p3, %p1, %p2;
	@%p3 bra 	$L__BB47_18;
	cvt.u32.u64 	%r52, %rd1;
	cvta.to.global.u64 	%rd8, %rd3;
	cvt.u32.u64 	%r53, %rd4;
	mad.lo.s32 	%r54, %r48, %r53, %r52;
	mul.wide.u32 	%rd9, %r54, 4;
	add.s64 	%rd10, %rd8, %rd9;
	ld.global.u32 	%r55, [%rd10];
	st.shared.u32 	[%r7], %r55;
	bar.sync 	0;
	setp.ne.s32 	%p4, %r1, 0;
	@%p4 bra 	$L__BB47_18;
	setp.gt.u32 	%p5, %r5, 1;
	@%p5 bra 	$L__BB47_4;
	shl.b32 	%r56, %r3, 2;
	add.s32 	%r58, %r50, %r56;
	ld.shared.u32 	%r138, [%r58];
	bra.uni 	$L__BB47_17;
$L__BB47_4:
	shl.b32 	%r61, %r3, 2;
	add.s32 	%r9, %r50, %r61;
	ld.shared.u32 	%r138, [%r9];
	add.s32 	%r11, %r5, -1;
	add.s32 	%r63, %r5, -2;
	and.b32  	%r12, %r11, 7;
	setp.lt.u32 	%p6, %r63, 7;
	mov.b32 	%r134, 1;
	@%p6 bra 	$L__BB47_8;
	and.b32  	%r66, %r11, -8;
	neg.s32 	%r126, %r66;
	shl.b32 	%r14, %r2, 2;
	add.s32 	%r68, %r61, %r14;
	add.s32 	%r124, %r50, %r68;
	shl.b32 	%r16, %r2, 5;
	mov.b32 	%r128, 1;
	mov.b32 	%r125, 0;
$L__BB47_6:
	.pragma "nounroll";
	mul.lo.s32 	%r70, %r128, %r2;
	shl.b32 	%r71, %r70, 2;
	add.s32 	%r72, %r9, %r71;
	ld.shared.u32 	%r73, [%r124];
	min.u32 	%r74, %r138, %r73;
	add.s32 	%r75, %r72, %r14;
	ld.shared.u32 	%r76, [%r75];
	min.u32 	%r77, %r74, %r76;
	add.s32 	%r78, %r75, %r14;
	ld.shared.u32 	%r79, [%r78];
	min.u32 	%r80, %r77, %r79;
	add.s32 	%r81, %r78, %r14;
	ld.shared.u32 	%r82, [%r81];
	min.u32 	%r83, %r80, %r82;
	add.s32 	%r84, %r81, %r14;
	ld.shared.u32 	%r85, [%r84];
	min.u32 	%r86, %r83, %r85;
	add.s32 	%r87, %r84, %r14;
	ld.shared.u32 	%r88, [%r87];
	min.u32 	%r89, %r86, %r88;
	add.s32 	%r90, %r87, %r14;
	ld.shared.u32 	%r91, [%r90];
	min.u32 	%r92, %r89, %r91;
	add.s32 	%r93, %r90, %r14;
	ld.shared.u32 	%r94, [%r93];
	min.u32 	%r138, %r92, %r94;
	add.s32 	%r128, %r128, 8;
	add.s32 	%r126, %r126, 8;
	add.s32 	%r125, %r125, 8;
	add.s32 	%r124, %r124, %r16;
	setp.ne.s32 	%p7, %r126, 0;
	@%p7 bra 	$L__BB47_6;
	add.s32 	%r134, %r125, 1;
$L__BB47_8:
	setp.eq.s32 	%p8, %r12, 0;
	@%p8 bra 	$L__BB47_16;
	and.b32  	%r31, %r11, 3;
	setp.lt.u32 	%p9, %r12, 4;
	@%p9 bra 	$L__BB47_11;
	mul.lo.s32 	%r96, %r134, %r2;
	shl.b32 	%r97, %r96, 2;
	add.s32 	%r98, %r9, %r97;
	ld.shared.u32 	%r99, [%r98];
	min.u32 	%r100, %r138, %r99;
	shl.b32 	%r101, %r2, 2;
	add.s32 	%r102, %r98, %r101;
	ld.shared.u32 	%r103, [%r102];
	min.u32 	%r104, %r100, %r103;
	add.s32 	%r105, %r102, %r101;
	ld.shared.u32 	%r106, [%r105];
	min.u32 	%r107, %r104, %r106;
	add.s32 	%r108, %r105, %r101;
	ld.shared.u32 	%r109, [%r108];
	min.u32 	%r138, %r107, %r109;
	add.s32 	%r134, %r134, 4;
$L__BB47_11:
	setp.eq.s32 	%p10, %r31, 0;
	@%p10 bra 	$L__BB47_16;
	setp.eq.s32 	%p11, %r31, 1;
	@%p11 bra 	$L__BB47_14;
	mul.lo.s32 	%r111, %r134, %r2;
	shl.b32 	%r112, %r111, 2;
	add.s32 	%r113, %r9, %r112;
	ld.shared.u32 	%r114, [%r113];
	min.u32 	%r115, %r138, %r114;
	shl.b32 	%r116, %r2, 2;
	add.s32 	%r117, %r113, %r116;
	ld.shared.u32 	%r118, [%r117];
	min.u32 	%r138, %r115, %r118;
	add.s32 	%r134, %r134, 2;
$L__BB47_14:
	and.b32  	%r119, %r11, 1;
	setp.eq.b32 	%p12, %r119, 1;
	not.pred 	%p13, %p12;
	@%p13 bra 	$L__BB47_16;
	mul.lo.s32 	%r120, %r134, %r2;
	shl.b32 	%r121, %r120, 2;
	add.s32 	%r122, %r9, %r121;
	ld.shared.u32 	%r123, [%r122];
	min.u32 	%r138, %r138, %r123;
$L__BB47_16:
	st.shared.u32 	[%r9], %r138;
$L__BB47_17:
	cvt.u64.u32 	%rd11, %r4;
	mad.lo.s64 	%rd12, %rd4, %rd11, %rd1;
	cvta.to.global.u64 	%rd13, %rd2;
	shl.b64 	%rd14, %rd12, 2;
	add.s64 	%rd15, %rd13, %rd14;
	st.global.u32 	[%rd15], %r138;
$L__BB47_18:
	ret;

}
	// .globl	contiguous_reduce_u64
.visible .entry contiguous_reduce_u64(
	.param .u64 .ptr .align 1 contiguous_reduce_u64_param_0,
	.param .u64 .ptr .align 1 contiguous_reduce_u64_param_1,
	.param .u64 contiguous_reduce_u64_param_2
)
{
	.reg .pred 	%p<8>;
	.reg .b32 	%r<16>;
	.reg .b64 	%rd<43>;

	ld.param.u64 	%rd4, [contiguous_reduce_u64_param_0];
	ld.param.u64 	%rd6, [contiguous_reduce_u64_param_1];
	ld.param.u64 	%rd5, [contiguous_reduce_u64_param_2];
	cvta.to.global.u64 	%rd1, %rd6;
	mov.u32 	%r1, %tid.x;
	mov.u32 	%r2, %ctaid.x;
	mov.u32 	%r15, %ntid.x;
	mul.lo.s32 	%r8, %r2, %r15;
	shl.b32 	%r9, %r8, 1;
	add.s32 	%r4, %r9, %r1;
	shl.b32 	%r10, %r1, 3;
	mov.u32 	%r11, sdata_u64;
	add.s32 	%r5, %r11, %r10;
	mov.b64 	%rd7, -1;
	st.shared.u64 	[%r5], %rd7;
	add.s32 	%r12, %r4, %r15;
	cvt.u64.u32 	%rd2, %r12;
	setp.le.u64 	%p1, %rd5, %rd2;
	@%p1 bra 	$L__BB48_2;
	mul.wide.u32 	%rd11, %r4, 8;
	add.s64 	%rd12, %rd1, %rd11;
	ld.global.u64 	%rd13, [%rd12];
	shl.b64 	%rd14, %rd2, 3;
	add.s64 	%rd15, %rd1, %rd14;
	ld.global.u64 	%rd16, [%rd15];
	min.u64 	%rd17, %rd13, %rd16;
	st.shared.u64 	[%r5], %rd17;
	bra.uni 	$L__BB48_4;
$L__BB48_2:
	cvt.u64.u32 	%rd3, %r4;
	setp.le.u64 	%p2, %rd5, %rd3;
	@%p2 bra 	$L__BB48_4;
	shl.b64 	%rd8, %rd3, 3;
	add.s64 	%rd9, %rd1, %rd8;
	ld.global.u64 	%rd10, [%rd9];
	st.shared.u64 	[%r5], %rd10;
$L__BB48_4:
	bar.sync 	0;
	setp.lt.u32 	%p3, %r15, 66;
	@%p3 bra 	$L__BB48_8;
$L__BB48_5:
	shr.u32 	%r7, %r15, 1;
	setp.ge.u32 	%p4, %r1, %r7;
	@%p4 bra 	$L__BB48_7;
	ld.shared.u64 	%rd18, [%r5];
	shl.b32 	%r13, %r7, 3;
	add.s32 	%r14, %r5, %r13;
	ld.shared.u64 	%rd19, [%r14];
	min.u64 	%rd20, %rd18, %rd19;
	st.shared.u64 	[%r5], %rd20;
$L__BB48_7:
	bar.sync 	0;
	setp.gt.u32 	%p5, %r15, 131;
	mov.u32 	%r15, %r7;
	@%p5 bra 	$L__BB48_5;
$L__BB48_8:
	setp.gt.u32 	%p6, %r1, 31;
	@%p6 bra 	$L__BB48_11;
	ld.volatile.shared.u64 	%rd21, [%r5];
	ld.volatile.shared.u64 	%rd22, [%r5+256];
	min.u64 	%rd23, %rd21, %rd22;
	st.volatile.shared.u64 	[%r5], %rd23;
	ld.volatile.shared.u64 	%rd24, [%r5];
	ld.volatile.shared.u64 	%rd25, [%r5+128];
	min.u64 	%rd26, %rd24, %rd25;
	st.volatile.shared.u64 	[%r5], %rd26;
	ld.volatile.shared.u64 	%rd27, [%r5];
	ld.volatile.shared.u64 	%rd28, [%r5+64];
	min.u64 	%rd29, %rd27, %rd28;
	st.volatile.shared.u64 	[%r5], %rd29;
	ld.volatile.shared.u64 	%rd30, [%r5];
	ld.volatile.shared.u64 	%rd31, [%r5+32];
	min.u64 	%rd32, %rd30, %rd31;
	st.volatile.shared.u64 	[%r5], %rd32;
	ld.volatile.shared.u64 	%rd33, [%r5];
	ld.volatile.shared.u64 	%rd34, [%r5+16];
	min.u64 	%rd35, %rd33, %rd34;
	st.volatile.shared.u64 	[%r5], %rd35;
	ld.volatile.shared.u64 	%rd36, [%r5];
	ld.volatile.shared.u64 	%rd37, [%r5+8];
	min.u64 	%rd38, %rd36, %rd37;
	st.volatile.shared.u64 	[%r5], %rd38;
	setp.ne.s32 	%p7, %r1, 0;
	@%p7 bra 	$L__BB48_11;
	ld.shared.u64 	%rd39, [sdata_u64];
	cvta.to.global.u64 	%rd40, %rd4;
	mul.wide.u32 	%rd41, %r2, 8;
	add.s64 	%rd42, %rd40, %rd41;
	st.global.u64 	[%rd42], %rd39;
$L__BB48_11:
	ret;

}
	// .globl	uncontiguous_reduce_u64
.visible .entry uncontiguous_reduce_u64(
	.param .u64 .ptr .align 1 uncontiguous_reduce_u64_param_0,
	.param .u64 .ptr .align 1 uncontiguous_reduce_u64_param_1,
	.param .u64 .ptr .align 1 uncontiguous_reduce_u64_param_2,
	.param .u64 .ptr .align 1 uncontiguous_reduce_u64_param_3,
	.param .u64 uncontiguous_reduce_u64_param_4,
	.param .u64 uncontiguous_reduce_u64_param_5
)
{
	.reg .pred 	%p<53>;
	.reg .b32 	%r<212>;
	.reg .b64 	%rd<585>;

	ld.param.u64 	%rd260, [uncontiguous_reduce_u64_param_0];
	ld.param.u64 	%rd263, [uncontiguous_reduce_u64_param_1];
	ld.param.u64 	%rd264, [uncontiguous_reduce_u64_param_2];
	ld.param.u64 	%rd265, [uncontiguous_reduce_u64_param_3];
	ld.param.u64 	%rd261, [uncontiguous_reduce_u64_param_4];
	ld.param.u64 	%rd262, [uncontiguous_reduce_u64_param_5];
	cvta.to.global.u64 	%rd1, %rd265;
	cvta.to.global.u64 	%rd2, %rd264;
	cvta.to.global.u64 	%rd3, %rd263;
	mov.u32 	%r1, %tid.x;
	mov.u32 	%r2, %ctaid.x;
	mov.u32 	%r211, %ntid.x;
	mul.lo.s32 	%r52, %r2, %r211;
	shl.b32 	%r53, %r52, 1;
	add.s32 	%r4, %r53, %r1;
	shl.b32 	%r54, %r1, 3;
	mov.u32 	%r55, sdata_u64;
	add.s32 	%r5, %r55, %r54;
	mov.b64 	%rd266, -1;
	st.shared.u64 	[%r5], %rd266;
	add.s32 	%r56, %r4, %r211;
	cvt.u64.u32 	%rd538, %r56;
	setp.le.u64 	%p1, %rd262, %rd538;
	@%p1 bra 	$L__BB49_54;
	cvt.u32.u64 	%r6, %rd261;
	add.s32 	%r205, %r6, -1;
	setp.lt.s32 	%p27, %r205, 0;
	mov.b64 	%rd542, 0;
	mov.u64 	%rd543, %rd542;
	@%p27 bra 	$L__BB49_53;
	cvt.u64.u32 	%rd539, %r4;
	setp.lt.u32 	%p28, %r205, 3;
	mov.b64 	%rd543, 0;
	mov.u64 	%rd542, %rd543;
	@%p28 bra 	$L__BB49_30;
	add.s32 	%r203, %r6, -2;
	and.b32  	%r132, %r6, -4;
	neg.s32 	%r202, %r132;
	mov.b64 	%rd543, 0;
$L__BB49_4:
	.pragma "nounroll";
	add.s32 	%r12, %r203, 1;
	mul.wide.u32 	%rd399, %r12, 8;
	add.s64 	%rd400, %rd2, %rd399;
	ld.global.u64 	%rd10, [%rd400];
	or.b64  	%rd401, %rd539, %rd10;
	and.b64  	%rd402, %rd401, -4294967296;
	setp.ne.s64 	%p29, %rd402, 0;
	@%p29 bra 	$L__BB49_6;
	cvt.u32.u64 	%r133, %rd10;
	cvt.u32.u64 	%r134, %rd539;
	div.u32 	%r135, %r134, %r133;
	mul.lo.s32 	%r136, %r135, %r133;
	sub.s32 	%r137, %r134, %r136;
	cvt.u64.u32 	%rd504, %r135;
	cvt.u64.u32 	%rd505, %r137;
	bra.uni 	$L__BB49_7;
$L__BB49_6:
	div.s64 	%rd504, %rd539, %rd10;
	mul.lo.s64 	%rd403, %rd504, %rd10;
	sub.s64 	%rd505, %rd539, %rd403;
$L__BB49_7:
	mul.wide.u32 	%rd404, %r12, 8;
	add.s64 	%rd405, %rd1, %rd404;
	ld.global.u64 	%rd17, [%rd405];
	mad.lo.s64 	%rd18, %rd17, %rd505, %rd542;
	or.b64  	%rd406, %rd538, %rd10;
	and.b64  	%rd407, %rd406, -4294967296;
	setp.ne.s64 	%p30, %rd407, 0;
	@%p30 bra 	$L__BB49_9;
	cvt.u32.u64 	%r138, %rd10;
	cvt.u32.u64 	%r139, %rd538;
	div.u32 	%r140, %r139, %r138;
	mul.lo.s32 	%r141, %r140, %r138;
	sub.s32 	%r142, %r139, %r141;
	cvt.u64.u32 	%rd506, %r140;
	cvt.u64.u32 	%rd507, %r142;
	bra.uni 	$L__BB49_10;
$L__BB49_9:
	div.s64 	%rd506, %rd538, %rd10;
	mul.lo.s64 	%rd408, %rd506, %rd10;
	sub.s64 	%rd507, %rd538, %rd408;
$L__BB49_10:
	mad.lo.s64 	%rd25, %rd507, %rd17, %rd543;
	add.s32 	%r13, %r203, -2;
	mul.wide.u32 	%rd409, %r203, 8;
	add.s64 	%rd410, %rd2, %rd409;
	ld.global.u64 	%rd26, [%rd410];
	or.b64  	%rd411, %rd504, %rd26;
	and.b64  	%rd412, %rd411, -4294967296;
	setp.ne.s64 	%p31, %rd412, 0;
	@%p31 bra 	$L__BB49_12;
	cvt.u32.u64 	%r143, %rd26;
	cvt.u32.u64 	%r144, %rd504;
	div.u32 	%r145, %r144, %r143;
	mul.lo.s32 	%r146, %r145, %r143;
	sub.s32 	%r147, %r144, %r146;
	cvt.u64.u32 	%rd508, %r145;
	cvt.u64.u32 	%rd509, %r147;
	bra.uni 	$L__BB49_13;
$L__BB49_12:
	div.s64 	%rd508, %rd504, %rd26;
	mul.lo.s64 	%rd413, %rd508, %rd26;
	sub.s64 	%rd509, %rd504, %rd413;
$L__BB49_13:
	mul.wide.u32 	%rd414, %r203, 8;
	add.s64 	%rd415, %rd1, %rd414;
	ld.global.u64 	%rd33, [%rd415];
	mad.lo.s64 	%rd34, %rd33, %rd509, %rd18;
	or.b64  	%rd416, %rd506, %rd26;
	and.b64  	%rd417, %rd416, -4294967296;
	setp.ne.s64 	%p32, %rd417, 0;
	@%p32 bra 	$L__BB49_15;
	cvt.u32.u64 	%r148, %rd26;
	cvt.u32.u64 	%r149, %rd506;
	div.u32 	%r150, %r149, %r148;
	mul.lo.s32 	%r151, %r150, %r148;
	sub.s32 	%r152, %r149, %r151;
	cvt.u64.u32 	%rd510, %r150;
	cvt.u64.u32 	%rd511, %r152;
	bra.uni 	$L__BB49_16;
$L__BB49_15:
	div.s64 	%rd510, %rd506, %rd26;
	mul.lo.s64 	%rd418, %rd510, %rd26;
	sub.s64 	%rd511, %rd506, %rd418;
$L__BB49_16:
	mad.lo.s64 	%rd41, %rd511, %rd33, %rd25;
	add.s32 	%r14, %r203, -1;
	mul.wide.u32 	%rd419, %r14, 8;
	add.s64 	%rd420, %rd2, %rd419;
	ld.global.u64 	%rd42, [%rd420];
	or.b64  	%rd421, %rd508, %rd42;
	and.b64  	%rd422, %rd421, -4294967296;
	setp.ne.s64 	%p33, %rd422, 0;
	@%p33 bra 	$L__BB49_18;
	cvt.u32.u64 	%r153, %rd42;
	cvt.u32.u64 	%r154, %rd508;
	div.u32 	%r155, %r154, %r153;
	mul.lo.s32 	%r156, %r155, %r153;
	sub.s32 	%r157, %r154, %r156;
	cvt.u64.u32 	%rd512, %r155;
	cvt.u64.u32 	%rd513, %r157;
	bra.uni 	$L__BB49_19;
$L__BB49_18:
	div.s64 	%rd512, %rd508, %rd42;
	mul.lo.s64 	%rd423, %rd512, %rd42;
	sub.s64 	%rd513, %rd508, %rd423;
$L__BB49_19:
	mul.wide.u32 	%rd424, %r14, 8;
	add.s64 	%rd425, %rd1, %rd424;
	ld.global.u64 	%rd49, [%rd425];
	mad.lo.s64 	%rd50, %rd49, %rd513, %rd34;
	or.b64  	%rd426, %rd510, %rd42;
	and.b64  	%rd427, %rd426, -4294967296;
	setp.ne.s64 	%p34, %rd427, 0;
	@%p34 bra 	$L__BB49_21;
	cvt.u32.u64 	%r158, %rd42;
	cvt.u32.u64 	%r159, %rd510;
	div.u32 	%r160, %r159, %r158;
	mul.lo.s32 	%r161, %r160, %r158;
	sub.s32 	%r162, %r159, %r161;
	cvt.u64.u32 	%rd514, %r160;
	cvt.u64.u32 	%rd515, %r162;
	bra.uni 	$L__BB49_22;
$L__BB49_21:
	div.s64 	%rd514, %rd510, %rd42;
	mul.lo.s64 	%rd428, %rd514, %rd42;
	sub.s64 	%rd515, %rd510, %rd428;
$L__BB49_22:
	mad.lo.s64 	%rd57, %rd515, %rd49, %rd41;
	mul.wide.u32 	%rd429, %r13, 8;
	add.s64 	%rd430, %rd2, %rd429;
	ld.global.u64 	%rd58, [%rd430];
	or.b64  	%rd431, %rd512, %rd58;
	and.b64  	%rd432, %rd431, -4294967296;
	setp.ne.s64 	%p35, %rd432, 0;
	@%p35 bra 	$L__BB49_24;
	cvt.u32.u64 	%r163, %rd58;
	cvt.u32.u64 	%r164, %rd512;
	div.u32 	%r165, %r164, %r163;
	mul.lo.s32 	%r166, %r165, %r163;
	sub.s32 	%r167, %r164, %r166;
	cvt.u64.u32 	%rd539, %r165;
	cvt.u64.u32 	%rd517, %r167;
	bra.uni 	$L__BB49_25;
$L__BB49_24:
	div.s64 	%rd539, %rd512, %rd58;
	mul.lo.s64 	%rd433, %rd539, %rd58;
	sub.s64 	%rd517, %rd512, %rd433;
$L__BB49_25:
	mul.wide.u32 	%rd434, %r13, 8;
	add.s64 	%rd435, %rd1, %rd434;
	ld.global.u64 	%rd65, [%rd435];
	mad.lo.s64 	%rd542, %rd65, %rd517, %rd50;
	or.b64  	%rd436, %rd514, %rd58;
	and.b64  	%rd437, %rd436, -4294967296;
	setp.ne.s64 	%p36, %rd437, 0;
	@%p36 bra 	$L__BB49_27;
	cvt.u32.u64 	%r168, %rd58;
	cvt.u32.u64 	%r169, %rd514;
	div.u32 	%r170, %r169, %r168;
	mul.lo.s32 	%r171, %r170, %r168;
	sub.s32 	%r172, %r169, %r171;
	cvt.u64.u32 	%rd538, %r170;
	cvt.u64.u32 	%rd519, %r172;
	bra.uni 	$L__BB49_28;
$L__BB49_27:
	div.s64 	%rd538, %rd514, %rd58;
	mul.lo.s64 	%rd438, %rd538, %rd58;
	sub.s64 	%rd519, %rd514, %rd438;
$L__BB49_28:
	mad.lo.s64 	%rd543, %rd519, %rd65, %rd57;
	add.s32 	%r203, %r203, -4;
	add.s32 	%r202, %r202, 4;
	setp.ne.s32 	%p37, %r202, 0;
	@%p37 bra 	$L__BB49_4;
	add.s32 	%r205, %r203, 1;
$L__BB49_30:
	and.b32  	%r19, %r6, 3;
	setp.eq.s32 	%p38, %r19, 0;
	@%p38 bra 	$L__BB49_53;
	setp.eq.s32 	%p39, %r19, 1;
	@%p39 bra 	$L__BB49_45;
	mul.wide.u32 	%rd440, %r205, 8;
	add.s64 	%rd441, %rd2, %rd440;
	ld.global.u64 	%rd80, [%rd441];
	or.b64  	%rd442, %rd539, %rd80;
	and.b64  	%rd443, %rd442, -4294967296;
	setp.ne.s64 	%p40, %rd443, 0;
	@%p40 bra 	$L__BB49_34;
	cvt.u32.u64 	%r173, %rd80;
	cvt.u32.u64 	%r174, %rd539;
	div.u32 	%r175, %r174, %r173;
	mul.lo.s32 	%r176, %r175, %r173;
	sub.s32 	%r177, %r174, %r176;
	cvt.u64.u32 	%rd526, %r175;
	cvt.u64.u32 	%rd527, %r177;
	bra.uni 	$L__BB49_35;
$L__BB49_34:
	div.s64 	%rd526, %rd539, %rd80;
	mul.lo.s64 	%rd444, %rd526, %rd80;
	sub.s64 	%rd527, %rd539, %rd444;
$L__BB49_35:
	add.s64 	%rd446, %rd1, %rd440;
	ld.global.u64 	%rd87, [%rd446];
	mad.lo.s64 	%rd88, %rd87, %rd527, %rd542;
	or.b64  	%rd447, %rd538, %rd80;
	and.b64  	%rd448, %rd447, -4294967296;
	setp.ne.s64 	%p41, %rd448, 0;
	@%p41 bra 	$L__BB49_37;
	cvt.u32.u64 	%r178, %rd80;
	cvt.u32.u64 	%r179, %rd538;
	div.u32 	%r180, %r179, %r178;
	mul.lo.s32 	%r181, %r180, %r178;
	sub.s32 	%r182, %r179, %r181;
	cvt.u64.u32 	%rd528, %r180;
	cvt.u64.u32 	%rd529, %r182;
	bra.uni 	$L__BB49_38;
$L__BB49_37:
	div.s64 	%rd528, %rd538, %rd80;
	mul.lo.s64 	%rd449, %rd528, %rd80;
	sub.s64 	%rd529, %rd538, %rd449;
$L__BB49_38:
	mad.lo.s64 	%rd95, %rd529, %rd87, %rd543;
	add.s32 	%r20, %r205, -1;
	mul.wide.u32 	%rd450, %r20, 8;
	add.s64 	%rd451, %rd2, %rd450;
	ld.global.u64 	%rd96, [%rd451];
	or.b64  	%rd452, %rd526, %rd96;
	and.b64  	%rd453, %rd452, -4294967296;
	setp.ne.s64 	%p42, %rd453, 0;
	@%p42 bra 	$L__BB49_40;
	cvt.u32.u64 	%r183, %rd96;
	cvt.u32.u64 	%r184, %rd526;
	div.u32 	%r185, %r184, %r183;
	mul.lo.s32 	%r186, %r185, %r183;
	sub.s32 	%r187, %r184, %r186;
	cvt.u64.u32 	%rd539, %r185;
	cvt.u64.u32 	%rd531, %r187;
	bra.uni 	$L__BB49_41;
$L__BB49_40:
	div.s64 	%rd539, %rd526, %rd96;
	mul.lo.s64 	%rd454, %rd539, %rd96;
	sub.s64 	%rd531, %rd526, %rd454;
$L__BB49_41:
	add.s64 	%rd456, %rd1, %rd450;
	ld.global.u64 	%rd103, [%rd456];
	mad.lo.s64 	%rd542, %rd103, %rd531, %rd88;
	or.b64  	%rd457, %rd528, %rd96;
	and.b64  	%rd458, %rd457, -4294967296;
	setp.ne.s64 	%p43, %rd458, 0;
	@%p43 bra 	$L__BB49_43;
	cvt.u32.u64 	%r188, %rd96;
	cvt.u32.u64 	%r189, %rd528;
	div.u32 	%r190, %r189, %r188;
	mul.lo.s32 	%r191, %r190, %r188;
	sub.s32 	%r192, %r189, %r191;
	cvt.u64.u32 	%rd538, %r190;
	cvt.u64.u32 	%rd533, %r192;
	bra.uni 	$L__BB49_44;
$L__BB49_43:
	div.s64 	%rd538, %rd528, %rd96;
	mul.lo.s64 	%rd459, %rd538, %rd96;
	sub.s64 	%rd533, %rd528, %rd459;
$L__BB49_44:
	mad.lo.s64 	%rd543, %rd533, %rd103, %rd95;
	add.s32 	%r205, %r205, -2;
$L__BB49_45:
	and.b32  	%r193, %r6, 1;
	setp.eq.b32 	%p44, %r193, 1;
	not.pred 	%p45, %p44;
	@%p45 bra 	$L__BB49_53;
	mul.wide.u32 	%rd460, %r205, 8;
	add.s64 	%rd461, %rd2, %rd460;
	ld.global.u64 	%rd118, [%rd461];
	or.b64  	%rd462, %rd539, %rd118;
	and.b64  	%rd463, %rd462, -4294967296;
	setp.ne.s64 	%p46, %rd463, 0;
	@%p46 bra 	$L__BB49_48;
	cvt.u32.u64 	%r194, %rd118;
	cvt.u32.u64 	%r195, %rd539;
	rem.u32 	%r196, %r195, %r194;
	cvt.u64.u32 	%rd540, %r196;
	bra.uni 	$L__BB49_49;
$L__BB49_48:
	rem.s64 	%rd540, %rd539, %rd118;
$L__BB49_49:
	add.s64 	%rd465, %rd1, %rd460;
	ld.global.u64 	%rd122, [%rd465];
	mad.lo.s64 	%rd542, %rd122, %rd540, %rd542;
	or.b64  	%rd466, %rd538, %rd118;
	and.b64  	%rd467, %rd466, -4294967296;
	setp.ne.s64 	%p47, %rd467, 0;
	@%p47 bra 	$L__BB49_51;
	cvt.u32.u64 	%r197, %rd118;
	cvt.u32.u64 	%r198, %rd538;
	rem.u32 	%r199, %r198, %r197;
	cvt.u64.u32 	%rd541, %r199;
	bra.uni 	$L__BB49_52;
$L__BB49_51:
	rem.s64 	%rd541, %rd538, %rd118;
$L__BB49_52:
	mad.lo.s64 	%rd543, %rd541, %rd122, %rd543;
$L__BB49_53:
	shl.b64 	%rd468, %rd542, 3;
	add.s64 	%rd469, %rd3, %rd468;
	ld.global.u64 	%rd470, [%rd469];
	shl.b64 	%rd471, %rd543, 3;
	add.s64 	%rd472, %rd3, %rd471;
	ld.global.u64 	%rd473, [%rd472];
	min.u64 	%rd474, %rd470, %rd473;
	st.shared.u64 	[%r5], %rd474;
	bra.uni 	$L__BB49_114;
$L__BB49_54:
	cvt.u64.u32 	%rd575, %r4;
	setp.le.u64 	%p2, %rd262, %rd575;
	@%p2 bra 	$L__BB49_114;
	cvt.u32.u64 	%r23, %rd261;
	add.s32 	%r209, %r23, -1;
	setp.lt.s32 	%p3, %r209, 0;
	mov.b64 	%rd584, 0;
	@%p3 bra 	$L__BB49_113;
	and.b32  	%r25, %r23, 7;
	setp.lt.u32 	%p4, %r209, 7;
	mov.b64 	%rd584, 0;
	@%p4 bra 	$L__BB49_84;
	add.s32 	%r207, %r23, -4;
	and.b32  	%r57, %r23, -8;
	neg.s32 	%r206, %r57;
	mov.b64 	%rd584, 0;
$L__BB49_58:
	.pragma "nounroll";
	add.s32 	%r30, %r207, 3;
	mul.wide.u32 	%rd271, %r30, 8;
	add.s64 	%rd272, %rd2, %rd271;
	ld.global.u64 	%rd133, [%rd272];
	or.b64  	%rd273, %rd575, %rd133;
	and.b64  	%rd274, %rd273, -4294967296;
	setp.ne.s64 	%p5, %rd274, 0;
	@%p5 bra 	$L__BB49_60;
	cvt.u32.u64 	%r58, %rd133;
	cvt.u32.u64 	%r59, %rd575;
	div.u32 	%r60, %r59, %r58;
	mul.lo.s32 	%r61, %r60, %r58;
	sub.s32 	%r62, %r59, %r61;
	cvt.u64.u32 	%rd546, %r60;
	cvt.u64.u32 	%rd547, %r62;
	bra.uni 	$L__BB49_61;
$L__BB49_60:
	div.s64 	%rd546, %rd575, %rd133;
	mul.lo.s64 	%rd275, %rd546, %rd133;
	sub.s64 	%rd547, %rd575, %rd275;
$L__BB49_61:
	add.s64 	%rd277, %rd1, %rd271;
	ld.global.u64 	%rd278, [%rd277];
	mad.lo.s64 	%rd140, %rd278, %rd547, %rd584;
	add.s32 	%r31, %r207, 2;
	mul.wide.u32 	%rd279, %r31, 8;
	add.s64 	%rd280, %rd2, %rd279;
	ld.global.u64 	%rd141, [%rd280];
	or.b64  	%rd281, %rd546, %rd141;
	and.b64  	%rd282, %rd281, -4294967296;
	setp.ne.s64 	%p6, %rd282, 0;
	@%p6 bra 	$L__BB49_63;
	cvt.u32.u64 	%r63, %rd141;
	cvt.u32.u64 	%r64, %rd546;
	div.u32 	%r65, %r64, %r63;
	mul.lo.s32 	%r66, %r65, %r63;
	sub.s32 	%r67, %r64, %r66;
	cvt.u64.u32 	%rd548, %r65;
	cvt.u64.u32 	%rd549, %r67;
	bra.uni 	$L__BB49_64;
$L__BB49_63:
	div.s64 	%rd548, %rd546, %rd141;
	mul.lo.s64 	%rd283, %rd548, %rd141;
	sub.s64 	%rd549, %rd546, %rd283;
$L__BB49_64:
	add.s64 	%rd285, %rd1, %rd279;
	ld.global.u64 	%rd286, [%rd285];
	mad.lo.s64 	%rd148, %rd286, %rd549, %rd140;
	add.s32 	%r32, %r207, 1;
	mul.wide.u32 	%rd287, %r32, 8;
	add.s64 	%rd288, %rd2, %rd287;
	ld.global.u64 	%rd149, [%rd288];
	or.b64  	%rd289, %rd548, %rd149;
	and.b64  	%rd290, %rd289, -4294967296;
	setp.ne.s64 	%p7, %rd290, 0;
	@%p7 bra 	$L__BB49_66;
	cvt.u32.u64 	%r68, %rd149;
	cvt.u32.u64 	%r69, %rd548;
	div.u32 	%r70, %r69, %r68;
	mul.lo.s32 	%r71, %r70, %r68;
	sub.s32 	%r72, %r69, %r71;
	cvt.u64.u32 	%rd550, %r70;
	cvt.u64.u32 	%rd551, %r72;
	bra.uni 	$L__BB49_67;
$L__BB49_66:
	div.s64 	%rd550, %rd548, %rd149;
	mul.lo.s64 	%rd291, %rd550, %rd149;
	sub.s64 	%rd551, %rd548, %rd291;
$L__BB49_67:
	add.s64 	%rd293, %rd1, %rd287;
	ld.global.u64 	%rd294, [%rd293];
	mad.lo.s64 	%rd156, %rd294, %rd551, %rd148;
	add.s32 	%r33, %r207, -4;
	mul.wide.u32 	%rd295, %r207, 8;
	add.s64 	%rd296, %rd2, %rd295;
	ld.global.u64 	%rd157, [%rd296];
	or.b64  	%rd297, %rd550, %rd157;
	and.b64  	%rd298, %rd297, -4294967296;
	setp.ne.s64 	%p8, %rd298, 0;
	@%p8 bra 	$L__BB49_69;
	cvt.u32.u64 	%r73, %rd157;
	cvt.u32.u64 	%r74, %rd550;
	div.u32 	%r75, %r74, %r73;
	mul.lo.s32 	%r76, %r75, %r73;
	sub.s32 	%r77, %r74, %r76;
	cvt.u64.u32 	%rd552, %r75;
	cvt.u64.u32 	%rd553, %r77;
	bra.uni 	$L__BB49_70;
$L__BB49_69:
	div.s64 	%rd552, %rd550, %rd157;
	mul.lo.s64 	%rd299, %rd552, %rd157;
	sub.s64 	%rd553, %rd550, %rd299;
$L__BB49_70:
	add.s64 	%rd301, %rd1, %rd295;
	ld.global.u64 	%rd302, [%rd301];
	mad.lo.s64 	%rd164, %rd302, %rd553, %rd156;
	add.s32 	%r34, %r207, -1;
	mul.wide.u32 	%rd303, %r34, 8;
	add.s64 	%rd304, %rd2, %rd303;
	ld.global.u64 	%rd165, [%rd304];
	or.b64  	%rd305, %rd552, %rd165;
	and.b64  	%rd306, %rd305, -4294967296;
	setp.ne.s64 	%p9, %rd306, 0;
	@%p9 bra 	$L__BB49_72;
	cvt.u32.u64 	%r78, %rd165;
	cvt.u32.u64 	%r79, %rd552;
	div.u32 	%r80, %r79, %r78;
	mul.lo.s32 	%r81, %r80, %r78;
	sub.s32 	%r82, %r79, %r81;
	cvt.u64.u32 	%rd554, %r80;
	cvt.u64.u32 	%rd555, %r82;
	bra.uni 	$L__BB49_73;
$L__BB49_72:
	div.s64 	%rd554, %rd552, %rd165;
	mul.lo.s64 	%rd307, %rd554, %rd165;
	sub.s64 	%rd555, %rd552, %rd307;
$L__BB49_73:
	add.s64 	%rd309, %rd1, %rd303;
	ld.global.u64 	%rd310, [%rd309];
	mad.lo.s64 	%rd172, %rd310, %rd555, %rd164;
	add.s32 	%r35, %r207, -2;
	mul.wide.u32 	%rd311, %r35, 8;
	add.s64 	%rd312, %rd2, %rd311;
	ld.global.u64 	%rd173, [%rd312];
	or.b64  	%rd313, %rd554, %rd173;
	and.b64  	%rd314, %rd313, -4294967296;
	setp.ne.s64 	%p10, %rd314, 0;
	@%p10 bra 	$L__BB49_75;
	cvt.u32.u64 	%r83, %rd173;
	cvt.u32.u64 	%r84, %rd554;
	div.u32 	%r85, %r84, %r83;
	mul.lo.s32 	%r86, %r85, %r83;
	sub.s32 	%r87, %r84, %r86;
	cvt.u64.u32 	%rd556, %r85;
	cvt.u64.u32 	%rd557, %r87;
	bra.uni 	$L__BB49_76;
$L__BB49_75:
	div.s64 	%rd556, %rd554, %rd173;
	mul.lo.s64 	%rd315, %rd556, %rd173;
	sub.s64 	%rd557, %rd554, %rd315;
$L__BB49_76:
	add.s64 	%rd317, %rd1, %rd311;
	ld.global.u64 	%rd318, [%rd317];
	mad.lo.s64 	%rd180, %rd318, %rd557, %rd172;
	add.s32 	%r36, %r207, -3;
	mul.wide.u32 	%rd319, %r36, 8;
	add.s64 	%rd320, %rd2, %rd319;
	ld.global.u64 	%rd181, [%rd320];
	or.b64  	%rd321, %rd556, %rd181;
	and.b64  	%rd322, %rd321, -4294967296;
	setp.ne.s64 	%p11, %rd322, 0;
	@%p11 bra 	$L__BB49_78;
	cvt.u32.u64 	%r88, %rd181;
	cvt.u32.u64 	%r89, %rd556;
	div.u32 	%r90, %r89, %r88;
	mul.lo.s32 	%r91, %r90, %r88;
	sub.s32 	%r92, %r89, %r91;
	cvt.u64.u32 	%rd558, %r90;
	cvt.u64.u32 	%rd559, %r92;
	bra.uni 	$L__BB49_79;
$L__BB49_78:
	div.s64 	%rd558, %rd556, %rd181;
	mul.lo.s64 	%rd323, %rd558, %rd181;
	sub.s64 	%rd559, %rd556, %rd323;
$L__BB49_79:
	add.s64 	%rd325, %rd1, %rd319;
	ld.global.u64 	%rd326, [%rd325];
	mad.lo.s64 	%rd188, %rd326, %rd559, %rd180;
	mul.wide.u32 	%rd327, %r33, 8;
	add.s64 	%rd328, %rd2, %rd327;
	ld.global.u64 	%rd189, [%rd328];
	or.b64  	%rd329, %rd558, %rd189;
	and.b64  	%rd330, %rd329, -4294967296;
	setp.ne.s64 	%p12, %rd330, 0;
	@%p12 bra 	$L__BB49_81;
	cvt.u32.u64 	%r93, %rd189;
	cvt.u32.u64 	%r94, %rd558;
	div.u32 	%r95, %r94, %r93;
	mul.lo.s32 	%r96, %r95, %r93;
	sub.s32 	%r97, %r94, %r96;
	cvt.u64.u32 	%rd575, %r95;
	cvt.u64.u32 	%rd561, %r97;
	bra.uni 	$L__BB49_82;
$L__BB49_81:
	div.s64 	%rd575, %rd558, %rd189;
	mul.lo.s64 	%rd331, %rd575, %rd189;
	sub.s64 	%rd561, %rd558, %rd331;
$L__BB49_82:
	add.s64 	%rd333, %rd1, %rd327;
	ld.global.u64 	%rd334, [%rd333];
	mad.lo.s64 	%rd584, %rd334, %rd561, %rd188;
	add.s32 	%r207, %r207, -8;
	add.s32 	%r206, %r206, 8;
	setp.ne.s32 	%p13, %r206, 0;
	@%p13 bra 	$L__BB49_58;
	add.s32 	%r209, %r207, 3;
$L__BB49_84:
	setp.eq.s32 	%p14, %r25, 0;
	@%p14 bra 	$L__BB49_113;
	and.b32  	%r41, %r23, 3;
	setp.lt.u32 	%p15, %r25, 4;
	@%p15 bra 	$L__BB49_99;
	mul.wide.u32 	%rd336, %r209, 8;
	add.s64 	%rd337, %rd2, %rd336;
	ld.global.u64 	%rd200, [%rd337];
	or.b64  	%rd338, %rd575, %rd200;
	and.b64  	%rd339, %rd338, -4294967296;
	setp.ne.s64 	%p16, %rd339, 0;
	@%p16 bra 	$L__BB49_88;
	cvt.u32.u64 	%r98, %rd200;
	cvt.u32.u64 	%r99, %rd575;
	div.u32 	%r100, %r99, %r98;
	mul.lo.s32 	%r101, %r100, %r98;
	sub.s32 	%r102, %r99, %r101;
	cvt.u64.u32 	%rd565, %r100;
	cvt.u64.u32 	%rd566, %r102;
	bra.uni 	$L__BB49_89;
$L__BB49_88:
	div.s64 	%rd565, %rd575, %rd200;
	mul.lo.s64 	%rd340, %rd565, %rd200;
	sub.s64 	%rd566, %rd575, %rd340;
$L__BB49_89:
	add.s64 	%rd342, %rd1, %rd336;
	ld.global.u64 	%rd343, [%rd342];
	mad.lo.s64 	%rd207, %rd343, %rd566, %rd584;
	add.s32 	%r42, %r209, -1;
	mul.wide.u32 	%rd344, %r42, 8;
	add.s64 	%rd345, %rd2, %rd344;
	ld.global.u64 	%rd208, [%rd345];
	or.b64  	%rd346, %rd565, %rd208;
	and.b64  	%rd347, %rd346, -4294967296;
	setp.ne.s64 	%p17, %rd347, 0;
	@%p17 bra 	$L__BB49_91;
	cvt.u32.u64 	%r103, %rd208;
	cvt.u32.u64 	%r104, %rd565;
	div.u32 	%r105, %r104, %r103;
	mul.lo.s32 	%r106, %r105, %r103;
	sub.s32 	%r107, %r104, %r106;
	cvt.u64.u32 	%rd567, %r105;
	cvt.u64.u32 	%rd568, %r107;
	bra.uni 	$L__BB49_92;
$L__BB49_91:
	div.s64 	%rd567, %rd565, %rd208;
	mul.lo.s64 	%rd348, %rd567, %rd208;
	sub.s64 	%rd568, %rd565, %rd348;
$L__BB49_92:
	add.s64 	%rd350, %rd1, %rd344;
	ld.global.u64 	%rd351, [%rd350];
	mad.lo.s64 	%rd215, %rd351, %rd568, %rd207;
	add.s32 	%r43, %r209, -2;
	mul.wide.u32 	%rd352, %r43, 8;
	add.s64 	%rd353, %rd2, %rd352;
	ld.global.u64 	%rd216, [%rd353];
	or.b64  	%rd354, %rd567, %rd216;
	and.b64  	%rd355, %rd354, -4294967296;
	setp.ne.s64 	%p18, %rd355, 0;
	@%p18 bra 	$L__BB49_94;
	cvt.u32.u64 	%r108, %rd216;
	cvt.u32.u64 	%r109, %rd567;
	div.u32 	%r110, %r109, %r108;
	mul.lo.s32 	%r111, %r110, %r108;
	sub.s32 	%r112, %r109, %r111;
	cvt.u64.u32 	%rd569, %r110;
	cvt.u64.u32 	%rd570, %r112;
	bra.uni 	$L__BB49_95;
$L__BB49_94:
	div.s64 	%rd569, %rd567, %rd216;
	mul.lo.s64 	%rd356, %rd569, %rd216;
	sub.s64 	%rd570, %rd567, %rd356;
$L__BB49_95:
	add.s64 	%rd358, %rd1, %rd352;
	ld.global.u64 	%rd359, [%rd358];
	mad.lo.s64 	%rd223, %rd359, %rd570, %rd215;
	add.s32 	%r44, %r209, -3;
	mul.wide.u32 	%rd360, %r44, 8;
	add.s64 	%rd361, %rd2, %rd360;
	ld.global.u64 	%rd224, [%rd361];
	or.b64  	%rd362, %rd569, %rd224;
	and.b64  	%rd363, %rd362, -4294967296;
	setp.ne.s64 	%p19, %rd363, 0;
	@%p19 bra 	$L__BB49_97;
	cvt.u32.u64 	%r113, %rd224;
	cvt.u32.u64 	%r114, %rd569;
	div.u32 	%r115, %r114, %r113;
	mul.lo.s32 	%r116, %r115, %r113;
	sub.s32 	%r117, %r114, %r116;
	cvt.u64.u32 	%rd575, %r115;
	cvt.u64.u32 	%rd572, %r117;
	bra.uni 	$L__BB49_98;
$L__BB49_97:
	div.s64 	%rd575, %rd569, %rd224;
	mul.lo.s64 	%rd364, %rd575, %rd224;
	sub.s64 	%rd572, %rd569, %rd364;
$L__BB49_98:
	add.s64 	%rd366, %rd1, %rd360;
	ld.global.u64 	%rd367, [%rd366];
	mad.lo.s64 	%rd584, %rd367, %rd572, %rd223;
	add.s32 	%r209, %r209, -4;
$L__BB49_99:
	setp.eq.s32 	%p20, %r41, 0;
	@%p20 bra 	$L__BB49_113;
	setp.eq.s32 	%p21, %r41, 1;
	@%p21 bra 	$L__BB49_108;
	mul.wide.u32 	%rd369, %r209, 8;
	add.s64 	%rd370, %rd2, %rd369;
	ld.global.u64 	%rd235, [%rd370];
	or.b64  	%rd371, %rd575, %rd235;
	and.b64  	%rd372, %rd371, -4294967296;
	setp.ne.s64 	%p22, %rd372, 0;
	@%p22 bra 	$L__BB49_103;
	cvt.u32.u64 	%r118, %rd235;
	cvt.u32.u64 	%r119, %rd575;
	div.u32 	%r120, %r119, %r118;
	mul.lo.s32 	%r121, %r120, %r118;
	sub.s32 	%r122, %r119, %r121;
	cvt.u64.u32 	%rd576, %r120;
	cvt.u64.u32 	%rd577, %r122;
	bra.uni 	$L__BB49_104;
$L__BB49_103:
	div.s64 	%rd576, %rd575, %rd235;
	mul.lo.s64 	%rd373, %rd576, %rd235;
	sub.s64 	%rd577, %rd575, %rd373;
$L__BB49_104:
	add.s64 	%rd375, %rd1, %rd369;
	ld.global.u64 	%rd376, [%rd375];
	mad.lo.s64 	%rd242, %rd376, %rd577, %rd584;
	add.s32 	%r47, %r209, -1;
	mul.wide.u32 	%rd377, %r47, 8;
	add.s64 	%rd378, %rd2, %rd377;
	ld.global.u64 	%rd243, [%rd378];
	or.b64  	%rd379, %rd576, %rd243;
	and.b64  	%rd380, %rd379, -4294967296;
	setp.ne.s64 	%p23, %rd380, 0;
	@%p23 bra 	$L__BB49_106;
	cvt.u32.u64 	%r123, %rd243;
	cvt.u32.u64 	%r124, %rd576;
	div.u32 	%r125, %r124, %r123;
	mul.lo.s32 	%r126, %r125, %r123;
	sub.s32 	%r127, %r124, %r126;
	cvt.u64.u32 	%rd575, %r125;
	cvt.u64.u32 	%rd579, %r127;
	bra.uni 	$L__BB49_107;
$L__BB49_106:
	div.s64 	%rd575, %rd576, %rd243;
	mul.lo.s64 	%rd381, %rd575, %rd243;
	sub.s64 	%rd579, %rd576, %rd381;
$L__BB49_107:
	add.s64 	%rd383, %rd1, %rd377;
	ld.global.u64 	%rd384, [%rd383];
	mad.lo.s64 	%rd584, %rd384, %rd579, %rd242;
	add.s32 	%r209, %r209, -2;
$L__BB49_108:
	and.b32  	%r128, %r23, 1;
	setp.eq.b32 	%p24, %r128, 1;
	not.pred 	%p25, %p24;
	@%p25 bra 	$L__BB49_113;
	mul.wide.u32 	%rd385, %r209, 8;
	add.s64 	%rd386, %rd2, %rd385;
	ld.global.u64 	%rd254, [%rd386];
	or.b64  	%rd387, %rd575, %rd254;
	and.b64  	%rd388, %rd387, -4294967296;
	setp.ne.s64 	%p26, %rd388, 0;
	@%p26 bra 	$L__BB49_111;
	cvt.u32.u64 	%r129, %rd254;
	cvt.u32.u64 	%r130, %rd575;
	rem.u32 	%r131, %r130, %r129;
	cvt.u64.u32 	%rd583, %r131;
	bra.uni 	$L__BB49_112;
$L__BB49_111:
	rem.s64 	%rd583, %rd575, %rd254;
$L__BB49_112:
	add.s64 	%rd390, %rd1, %rd385;
	ld.global.u64 	%rd391, [%rd390];
	mad.lo.s64 	%rd584, %rd391, %rd583, %rd584;
$L__BB49_113:
	shl.b64 	%rd392, %rd584, 3;
	add.s64 	%rd393, %rd3, %rd392;
	ld.global.u64 	%rd394, [%rd393];
	st.shared.u64 	[%r5], %rd394;
$L__BB49_114:
	bar.sync 	0;
	setp.lt.u32 	%p48, %r211, 66;
	@%p48 bra 	$L__BB49_118;
$L__BB49_115:
	shr.u32 	%r51, %r211, 1;
	setp.ge.u32 	%p49, %r1, %r51;
	@%p49 bra 	$L__BB49_117;
	ld.shared.u64 	%rd475, [%r5];
	shl.b32 	%r200, %r51, 3;
	add.s32 	%r201, %r5, %r200;
	ld.shared.u64 	%rd476, [%r201];
	min.u64 	%rd477, %rd475, %rd476;
	st.shared.u64 	[%r5], %rd477;
$L__BB49_117:
	bar.sync 	0;
	setp.gt.u32 	%p50, %r211, 131;
	mov.u32 	%r211, %r51;
	@%p50 bra 	$L__BB49_115;
$L__BB49_118:
	setp.gt.u32 	%p51, %r1, 31;
	@%p51 bra 	$L__BB49_121;
	ld.volatile.shared.u64 	%rd478, [%r5];
	ld.volatile.shared.u64 	%rd479, [%r5+256];
	min.u64 	%rd480, %rd478, %rd479;
	st.volatile.shared.u64 	[%r5], %rd480;
	ld.volatile.shared.u64 	%rd481, [%r5];
	ld.volatile.shared.u64 	%rd482, [%r5+128];
	min.u64 	%rd483, %rd481, %rd482;
	st.volatile.shared.u64 	[%r5], %rd483;
	ld.volatile.shared.u64 	%rd484, [%r5];
	ld.volatile.shared.u64 	%rd485, [%r5+64];
	min.u64 	%rd486, %rd484, %rd485;
	st.volatile.shared.u64 	[%r5], %rd486;
	ld.volatile.shared.u64 	%rd487, [%r5];
	ld.volatile.shared.u64 	%rd488, [%r5+32];
	min.u64 	%rd489, %rd487, %rd488;
	st.volatile.shared.u64 	[%r5], %rd489;
	ld.volatile.shared.u64 	%rd490, [%r5];
	ld.volatile.shared.u64 	%rd491, [%r5+16];
	min.u64 	%rd492, %rd490, %rd491;
	st.volatile.shared.u64 	[%r5], %rd492;
	ld.volatile.shared.u64 	%rd493, [%r5];
	ld.volatile.shared.u64 	%rd494, [%r5+8];
	min.u64 	%rd495, %rd493, %rd494;
	st.volatile.shared.u64 	[%r5], %rd495;
	setp.ne.s32 	%p52, %r1, 0;
	@%p52 bra 	$L__BB49_121;
	ld.shared.u64 	%rd496, [sdata_u64];
	cvta.to.global.u64 	%rd497, %rd260;
	mul.wide.u32 	%rd498, %r2, 8;
	add.s64 	%rd499, %rd497, %rd498;
	st.global.u64 	[%rd499], %rd496;
$L__BB49_121:
	ret;

}
	// .globl	contiguous_reduce2_u64
.visible .entry contiguous_reduce2_u64(
	.param .u64 .ptr .align 1 contiguous_reduce2_u64_param_0,
	.param .u64 .ptr .align 1 contiguous_reduce2_u64_param_1,
	.param .u64 .ptr .align 1 contiguous_reduce2_u64_param_2,
	.param .u64 .ptr .align 1 contiguous_reduce2_u64_param_3,
	.param .u64 contiguous_reduce2_u64_param_4,
	.param .u64 contiguous_reduce2_u64_param_5,
	.param .u64 contiguous_reduce2_u64_param_6
)
{
	.reg .pred 	%p<53>;
	.reg .b32 	%r<216>;
	.reg .b64 	%rd<599>;

	ld.param.u64 	%rd266, [contiguous_reduce2_u64_param_1];
	ld.param.u64 	%rd267, [contiguous_reduce2_u64_param_2];
	ld.param.u64 	%rd268, [contiguous_reduce2_u64_param_3];
	ld.param.u64 	%rd263, [contiguous_reduce2_u64_param_4];
	ld.param.u64 	%rd264, [contiguous_reduce2_u64_param_5];
	ld.param.u64 	%rd265, [contiguous_reduce2_u64_param_6];
	cvta.to.global.u64 	%rd1, %rd268;
	cvta.to.global.u64 	%rd2, %rd267;
	cvta.to.global.u64 	%rd598, %rd266;
	mov.u32 	%r1, %tid.x;
	mov.u32 	%r2, %ctaid.x;
	mov.u32 	%r215, %ntid.x;
	mul.lo.s32 	%r51, %r2, %r215;
	shl.b32 	%r52, %r51, 1;
	add.s32 	%r4, %r52, %r1;
	shl.b32 	%r53, %r1, 3;
	mov.u32 	%r54, sdata_u64;
	add.s32 	%r5, %r54, %r53;
	mov.b64 	%rd269, -1;
	st.shared.u64 	[%r5], %rd269;
	add.s32 	%r55, %r4, %r215;
	cvt.u64.u32 	%rd4, %r55;
	setp.le.u64 	%p1, %rd264, %rd4;
	@%p1 bra 	$L__BB50_54;
	cvt.u64.u32 	%rd403, %r4;
	mov.u32 	%r132, %ctaid.y;
	cvt.u64.u32 	%rd404, %r132;
	mul.lo.s64 	%rd405, %rd264, %rd404;
	add.s64 	%rd552, %rd405, %rd403;
	add.s64 	%rd550, %rd405, %rd4;
	cvt.u32.u64 	%r6, %rd263;
	add.s32 	%r209, %r6, -1;
	setp.lt.s32 	%p27, %r209, 0;
	mov.b64 	%rd556, 0;
	mov.u64 	%rd557, %rd556;
	@%p27 bra 	$L__BB50_53;
	setp.lt.u32 	%p28, %r209, 3;
	mov.b64 	%rd557, 0;
	mov.u64 	%rd556, %rd557;
	@%p28 bra 	$L__BB50_30;
	add.s32 	%r207, %r6, -2;
	and.b32  	%r133, %r6, -4;
	neg.s32 	%r206, %r133;
	mov.b64 	%rd557, 0;
$L__BB50_4:
	.pragma "nounroll";
	add.s32 	%r12, %r207, 1;
	mul.wide.u32 	%rd409, %r12, 8;
	add.s64 	%rd410, %rd2, %rd409;
	ld.global.u64 	%rd11, [%rd410];
	or.b64  	%rd411, %rd552, %rd11;
	and.b64  	%rd412, %rd411, -4294967296;
	setp.ne.s64 	%p29, %rd412, 0;
	@%p29 bra 	$L__BB50_6;
	cvt.u32.u64 	%r134, %rd11;
	cvt.u32.u64 	%r135, %rd552;
	div.u32 	%r136, %r135, %r134;
	mul.lo.s32 	%r137, %r136, %r134;
	sub.s32 	%r138, %r135, %r137;
	cvt.u64.u32 	%rd518, %r136;
	cvt.u64.u32 	%rd519, %r138;
	bra.uni 	$L__BB50_7;
$L__BB50_6:
	div.s64 	%rd518, %rd552, %rd11;
	mul.lo.s64 	%rd413, %rd518, %rd11;
	sub.s64 	%rd519, %rd552, %rd413;
$L__BB50_7:
	mul.wide.u32 	%rd414, %r12, 8;
	add.s64 	%rd415, %rd1, %rd414;
	ld.global.u64 	%rd18, [%rd415];
	mad.lo.s64 	%rd19, %rd18, %rd519, %rd556;
	or.b64  	%rd416, %rd550, %rd11;
	and.b64  	%rd417, %rd416, -4294967296;
	setp.ne.s64 	%p30, %rd417, 0;
	@%p30 bra 	$L__BB50_9;
	cvt.u32.u64 	%r139, %rd11;
	cvt.u32.u64 	%r140, %rd550;
	div.u32 	%r141, %r140, %r139;
	mul.lo.s32 	%r142, %r141, %r139;
	sub.s32 	%r143, %r140, %r142;
	cvt.u64.u32 	%rd520, %r141;
	cvt.u64.u32 	%rd521, %r143;
	bra.uni 	$L__BB50_10;
$L__BB50_9:
	div.s64 	%rd520, %rd550, %rd11;
	mul.lo.s64 	%rd418, %rd520, %rd11;
	sub.s64 	%rd521, %rd550, %rd418;
$L__BB50_10:
	mad.lo.s64 	%rd26, %rd521, %rd18, %rd557;
	mul.wide.u32 	%rd419, %r207, 8;
	add.s64 	%rd420, %rd2, %rd419;
	ld.global.u64 	%rd27, [%rd420];
	or.b64  	%rd421, %rd518, %rd27;
	and.b64  	%rd422, %rd421, -4294967296;
	setp.ne.s64 	%p31, %rd422, 0;
	@%p31 bra 	$L__BB50_12;
	cvt.u32.u64 	%r144, %rd27;
	cvt.u32.u64 	%r145, %rd518;
	div.u32 	%r146, %r145, %r144;
	mul.lo.s32 	%r147, %r146, %r144;
	sub.s32 	%r148, %r145, %r147;
	cvt.u64.u32 	%rd522, %r146;
	cvt.u64.u32 	%rd523, %r148;
	bra.uni 	$L__BB50_13;
$L__BB50_12:
	div.s64 	%rd522, %rd518, %rd27;
	mul.lo.s64 	%rd423, %rd522, %rd27;
	sub.s64 	%rd523, %rd518, %rd423;
$L__BB50_13:
	mul.wide.u32 	%rd424, %r207, 8;
	add.s64 	%rd425, %rd1, %rd424;
	ld.global.u64 	%rd34, [%rd425];
	mad.lo.s64 	%rd35, %rd34, %rd523, %rd19;
	or.b64  	%rd426, %rd520, %rd27;
	and.b64  	%rd427, %rd426, -4294967296;
	setp.ne.s64 	%p32, %rd427, 0;
	@%p32 bra 	$L__BB50_15;
	cvt.u32.u64 	%r149, %rd27;
	cvt.u32.u64 	%r150, %rd520;
	div.u32 	%r151, %r150, %r149;
	mul.lo.s32 	%r152, %r151, %r149;
	sub.s32 	%r153, %r150, %r152;
	cvt.u64.u32 	%rd524, %r151;
	cvt.u64.u32 	%rd525, %r153;
	bra.uni 	$L__BB50_16;
$L__BB50_15:
	div.s64 	%rd524, %rd520, %rd27;
	mul.lo.s64 	%rd428, %rd524, %rd27;
	sub.s64 	%rd525, %rd520, %rd428;
$L__BB50_16:
	mad.lo.s64 	%rd42, %rd525, %rd34, %rd26;
	add.s32 	%r13, %r207, -1;
	mul.wide.u32 	%rd429, %r13, 8;
	add.s64 	%rd430, %rd2, %rd429;
	ld.global.u64 	%rd43, [%rd430];
	or.b64  	%rd431, %rd522, %rd43;
	and.b64  	%rd432, %rd431, -4294967296;
	setp.ne.s64 	%p33, %rd432, 0;
	@%p33 bra 	$L__BB50_18;
	cvt.u32.u64 	%r154, %rd43;
	cvt.u32.u64 	%r155, %rd522;
	div.u32 	%r156, %r155, %r154;
	mul.lo.s32 	%r157, %r156, %r154;
	sub.s32 	%r158, %r155, %r157;
	cvt.u64.u32 	%rd526, %r156;
	cvt.u64.u32 	%rd527, %r158;
	bra.uni 	$L__BB50_19;
$L__BB50_18:
	div.s64 	%rd526, %rd522, %rd43;
	mul.lo.s64 	%rd433, %rd526, %rd43;
	sub.s64 	%rd527, %rd522, %rd433;
$L__BB50_19:
	mul.wide.u32 	%rd434, %r13, 8;
	add.s64 	%rd435, %rd1, %rd434;
	ld.global.u64 	%rd50, [%rd435];
	mad.lo.s64 	%rd51, %rd50, %rd527, %rd35;
	or.b64  	%rd436, %rd524, %rd43;
	and.b64  	%rd437, %rd436, -4294967296;
	setp.ne.s64 	%p34, %rd437, 0;
	@%p34 bra 	$L__BB50_21;
	cvt.u32.u64 	%r159, %rd43;
	cvt.u32.u64 	%r160, %rd524;
	div.u32 	%r161, %r160, %r159;
	mul.lo.s32 	%r162, %r161, %r159;
	sub.s32 	%r163, %r160, %r162;
	cvt.u64.u32 	%rd528, %r161;
	cvt.u64.u32 	%rd529, %r163;
	bra.uni 	$L__BB50_22;
$L__BB50_21:
	div.s64 	%rd528, %rd524, %rd43;
	mul.lo.s64 	%rd438, %rd528, %rd43;
	sub.s64 	%rd529, %rd524, %rd438;
$L__BB50_22:
	mad.lo.s64 	%rd58, %rd529, %rd50, %rd42;
	add.s32 	%r164, %r207, -2;
	mul.wide.u32 	%rd439, %r164, 8;
	add.s64 	%rd440, %rd2, %rd439;
	ld.global.u64 	%rd59, [%rd440];
	or.b64  	%rd441, %rd526, %rd59;
	and.b64  	%rd442, %rd441, -4294967296;
	setp.ne.s64 	%p35, %rd442, 0;
	@%p35 bra 	$L__BB50_24;
	cvt.u32.u64 	%r165, %rd59;
	cvt.u32.u64 	%r166, %rd526;
	div.u32 	%r167, %r166, %r165;
	mul.lo.s32 	%r168, %r167, %r165;
	sub.s32 	%r169, %r166, %r168;
	cvt.u64.u32 	%rd552, %r167;
	cvt.u64.u32 	%rd531, %r169;
	bra.uni 	$L__BB50_25;
$L__BB50_24:
	div.s64 	%rd552, %rd526, %rd59;
	mul.lo.s64 	%rd443, %rd552, %rd59;
	sub.s64 	%rd531, %rd526, %rd443;
$L__BB50_25:
	mul.wide.u32 	%rd444, %r164, 8;
	add.s64 	%rd445, %rd1, %rd444;
	ld.global.u64 	%rd66, [%rd445];
	mad.lo.s64 	%rd556, %rd66, %rd531, %rd51;
	or.b64  	%rd446, %rd528, %rd59;
	and.b64  	%rd447, %rd446, -4294967296;
	setp.ne.s64 	%p36, %rd447, 0;
	@%p36 bra 	$L__BB50_27;
	cvt.u32.u64 	%r171, %rd59;
	cvt.u32.u64 	%r172, %rd528;
	div.u32 	%r173, %r172, %r171;
	mul.lo.s32 	%r174, %r173, %r171;
	sub.s32 	%r175, %r172, %r174;
	cvt.u64.u32 	%rd550, %r173;
	cvt.u64.u32 	%rd533, %r175;
	bra.uni 	$L__BB50_28;
$L__BB50_27:
	div.s64 	%rd550, %rd528, %rd59;
	mul.lo.s64 	%rd448, %rd550, %rd59;
	sub.s64 	%rd533, %rd528, %rd448;
$L__BB50_28:
	mad.lo.s64 	%rd557, %rd533, %rd66, %rd58;
	add.s32 	%r207, %r207, -4;
	add.s32 	%r206, %r206, 4;
	setp.ne.s32 	%p37, %r206, 0;
	@%p37 bra 	$L__BB50_4;
	add.s32 	%r209, %r207, 1;
$L__BB50_30:
	and.b32  	%r18, %r6, 3;
	setp.eq.s32 	%p38, %r18, 0;
	@%p38 bra 	$L__BB50_53;
	setp.eq.s32 	%p39, %r18, 1;
	@%p39 bra 	$L__BB50_45;
	mul.wide.u32 	%rd450, %r209, 8;
	add.s64 	%rd451, %rd2, %rd450;
	ld.global.u64 	%rd81, [%rd451];
	or.b64  	%rd452, %rd552, %rd81;
	and.b64  	%rd453, %rd452, -4294967296;
	setp.ne.s64 	%p40, %rd453, 0;
	@%p40 bra 	$L__BB50_34;
	cvt.u32.u64 	%r176, %rd81;
	cvt.u32.u64 	%r177, %rd552;
	div.u32 	%r178, %r177, %r176;
	mul.lo.s32 	%r179, %r178, %r176;
	sub.s32 	%r180, %r177, %r179;
	cvt.u64.u32 	%rd540, %r178;
	cvt.u64.u32 	%rd541, %r180;
	bra.uni 	$L__BB50_35;
$L__BB50_34:
	div.s64 	%rd540, %rd552, %rd81;
	mul.lo.s64 	%rd454, %rd540, %rd81;
	sub.s64 	%rd541, %rd552, %rd454;
$L__BB50_35:
	add.s64 	%rd456, %rd1, %rd450;
	ld.global.u64 	%rd88, [%rd456];
	mad.lo.s64 	%rd89, %rd88, %rd541, %rd556;
	or.b64  	%rd457, %rd550, %rd81;
	and.b64  	%rd458, %rd457, -4294967296;
	setp.ne.s64 	%p41, %rd458, 0;
	@%p41 bra 	$L__BB50_37;
	cvt.u32.u64 	%r181, %rd81;
	cvt.u32.u64 	%r182, %rd550;
	div.u32 	%r183, %r182, %r181;
	mul.lo.s32 	%r184, %r183, %r181;
	sub.s32 	%r185, %r182, %r184;
	cvt.u64.u32 	%rd542, %r183;
	cvt.u64.u32 	%rd543, %r185;
	bra.uni 	$L__BB50_38;
$L__BB50_37:
	div.s64 	%rd542, %rd550, %rd81;
	mul.lo.s64 	%rd459, %rd542, %rd81;
	sub.s64 	%rd543, %rd550, %rd459;
$L__BB50_38:
	mad.lo.s64 	%rd96, %rd543, %rd88, %rd557;
	add.s32 	%r19, %r209, -1;
	mul.wide.u32 	%rd460, %r19, 8;
	add.s64 	%rd461, %rd2, %rd460;
	ld.global.u64 	%rd97, [%rd461];
	or.b64  	%rd462, %rd540, %rd97;
	and.b64  	%rd463, %rd462, -4294967296;
	setp.ne.s64 	%p42, %rd463, 0;
	@%p42 bra 	$L__BB50_40;
	cvt.u32.u64 	%r186, %rd97;
	cvt.u32.u64 	%r187, %rd540;
	div.u32 	%r188, %r187, %r186;
	mul.lo.s32 	%r189, %r188, %r186;
	sub.s32 	%r190, %r187, %r189;
	cvt.u64.u32 	%rd552, %r188;
	cvt.u64.u32 	%rd545, %r190;
	bra.uni 	$L__BB50_41;
$L__BB50_40:
	div.s64 	%rd552, %rd540, %rd97;
	mul.lo.s64 	%rd464, %rd552, %rd97;
	sub.s64 	%rd545, %rd540, %rd464;
$L__BB50_41:
	add.s64 	%rd466, %rd1, %rd460;
	ld.global.u64 	%rd104, [%rd466];
	mad.lo.s64 	%rd556, %rd104, %rd545, %rd89;
	or.b64  	%rd467, %rd542, %rd97;
	and.b64  	%rd468, %rd467, -4294967296;
	setp.ne.s64 	%p43, %rd468, 0;
	@%p43 bra 	$L__BB50_43;
	cvt.u32.u64 	%r191, %rd97;
	cvt.u32.u64 	%r192, %rd542;
	div.u32 	%r193, %r192, %r191;
	mul.lo.s32 	%r194, %r193, %r191;
	sub.s32 	%r195, %r192, %r194;
	cvt.u64.u32 	%rd550, %r193;
	cvt.u64.u32 	%rd547, %r195;
	bra.uni 	$L__BB50_44;
$L__BB50_43:
	div.s64 	%rd550, %rd542, %rd97;
	mul.lo.s64 	%rd469, %rd550, %rd97;
	sub.s64 	%rd547, %rd542, %rd469;
$L__BB50_44:
	mad.lo.s64 	%rd557, %rd547, %rd104, %rd96;
	add.s32 	%r209, %r209, -2;
$L__BB50_45:
	and.b32  	%r196, %r6, 1;
	setp.eq.b32 	%p44, %r196, 1;
	not.pred 	%p45, %p44;
	@%p45 bra 	$L__BB50_53;
	mul.wide.u32 	%rd470, %r209, 8;
	add.s64 	%rd471, %rd2, %rd470;
	ld.global.u64 	%rd119, [%rd471];
	or.b64  	%rd472, %rd552, %rd119;
	and.b64  	%rd473, %rd472, -4294967296;
	setp.ne.s64 	%p46, %rd473, 0;
	@%p46 bra 	$L__BB50_48;
	cvt.u32.u64 	%r197, %rd119;
	cvt.u32.u64 	%r198, %rd552;
	rem.u32 	%r199, %r198, %r197;
	cvt.u64.u32 	%rd554, %r199;
	bra.uni 	$L__BB50_49;
$L__BB50_48:
	rem.s64 	%rd554, %rd552, %rd119;
$L__BB50_49:
	add.s64 	%rd475, %rd1, %rd470;
	ld.global.u64 	%rd123, [%rd475];
	mad.lo.s64 	%rd556, %rd123, %rd554, %rd556;
	or.b64  	%rd476, %rd550, %rd119;
	and.b64  	%rd477, %rd476, -4294967296;
	setp.ne.s64 	%p47, %rd477, 0;
	@%p47 bra 	$L__BB50_51;
	cvt.u32.u64 	%r200, %rd119;
	cvt.u32.u64 	%r201, %rd550;
	rem.u32 	%r202, %r201, %r200;
	cvt.u64.u32 	%rd555, %r202;
	bra.uni 	$L__BB50_52;
$L__BB50_51:
	rem.s64 	%rd555, %rd550, %rd119;
$L__BB50_52:
	mad.lo.s64 	%rd557, %rd555, %rd123, %rd557;
$L__BB50_53:
	shl.b64 	%rd478, %rd556, 3;
	add.s64 	%rd479, %rd598, %rd478;
	ld.global.u64 	%rd480, [%rd479];
	shl.b64 	%rd481, %rd557, 3;
	add.s64 	%rd482, %rd598, %rd481;
	ld.global.u64 	%rd483, [%rd482];
	min.u64 	%rd484, %rd480, %rd483;
	st.shared.u64 	[%r5], %rd484;
	bra.uni 	$L__BB50_114;
$L__BB50_54:
	cvt.u64.u32 	%rd131, %r4;
	setp.le.u64 	%p2, %rd264, %rd131;
	@%p2 bra 	$L__BB50_114;
	mov.u32 	%r56, %ctaid.y;
	cvt.u64.u32 	%rd270, %r56;
	mad.lo.s64 	%rd589, %rd264, %rd270, %rd131;
	cvt.u32.u64 	%r22, %rd263;
	add.s32 	%r213, %r22, -1;
	setp.lt.s32 	%p3, %r213, 0;
	@%p3 bra 	$L__BB50_113;
	and.b32  	%r24, %r22, 7;
	setp.lt.u32 	%p4, %r213, 7;
	@%p4 bra 	$L__BB50_84;
	add.s32 	%r211, %r22, -4;
	and.b32  	%r57, %r22, -8;
	neg.s32 	%r210, %r57;
$L__BB50_58:
	.pragma "nounroll";
	add.s32 	%r29, %r211, 3;
	mul.wide.u32 	%rd272, %r29, 8;
	add.s64 	%rd273, %rd2, %rd272;
	ld.global.u64 	%rd135, [%rd273];
	or.b64  	%rd274, %rd589, %rd135;
	and.b64  	%rd275, %rd274, -4294967296;
	setp.ne.s64 	%p5, %rd275, 0;
	@%p5 bra 	$L__BB50_60;
	cvt.u32.u64 	%r58, %rd135;
	cvt.u32.u64 	%r59, %rd589;
	div.u32 	%r60, %r59, %r58;
	mul.lo.s32 	%r61, %r60, %r58;
	sub.s32 	%r62, %r59, %r61;
	cvt.u64.u32 	%rd560, %r60;
	cvt.u64.u32 	%rd561, %r62;
	bra.uni 	$L__BB50_61;
$L__BB50_60:
	div.s64 	%rd560, %rd589, %rd135;
	mul.lo.s64 	%rd276, %rd560, %rd135;
	sub.s64 	%rd561, %rd589, %rd276;
$L__BB50_61:
	add.s64 	%rd278, %rd1, %rd272;
	ld.global.u64 	%rd279, [%rd278];
	mul.lo.s64 	%rd142, %rd279, %rd561;
	add.s32 	%r30, %r211, 2;
	mul.wide.u32 	%rd280, %r30, 8;
	add.s64 	%rd281, %rd2, %rd280;
	ld.global.u64 	%rd143, [%rd281];
	or.b64  	%rd282, %rd560, %rd143;
	and.b64  	%rd283, %rd282, -4294967296;
	setp.ne.s64 	%p6, %rd283, 0;
	@%p6 bra 	$L__BB50_63;
	cvt.u32.u64 	%r63, %rd143;
	cvt.u32.u64 	%r64, %rd560;
	div.u32 	%r65, %r64, %r63;
	mul.lo.s32 	%r66, %r65, %r63;
	sub.s32 	%r67, %r64, %r66;
	cvt.u64.u32 	%rd562, %r65;
	cvt.u64.u32 	%rd563, %r67;
	bra.uni 	$L__BB50_64;
$L__BB50_63:
	div.s64 	%rd562, %rd560, %rd143;
	mul.lo.s64 	%rd284, %rd562, %rd143;
	sub.s64 	%rd563, %rd560, %rd284;
$L__BB50_64:
	add.s64 	%rd286, %rd1, %rd280;
	ld.global.u64 	%rd287, [%rd286];
	mad.lo.s64 	%rd150, %rd287, %rd563, %rd142;
	add.s32 	%r31, %r211, 1;
	mul.wide.u32 	%rd288, %r31, 8;
	add.s64 	%rd289, %rd2, %rd288;
	ld.global.u64 	%rd151, [%rd289];
	or.b64  	%rd290, %rd562, %rd151;
	and.b64  	%rd291, %rd290, -4294967296;
	setp.ne.s64 	%p7, %rd291, 0;
	@%p7 bra 	$L__BB50_66;
	cvt.u32.u64 	%r68, %rd151;
	cvt.u32.u64 	%r69, %rd562;
	div.u32 	%r70, %r69, %r68;
	mul.lo.s32 	%r71, %r70, %r68;
	sub.s32 	%r72, %r69, %r71;
	cvt.u64.u32 	%rd564, %r70;
	cvt.u64.u32 	%rd565, %r72;
	bra.uni 	$L__BB50_67;
$L__BB50_66:
	div.s64 	%rd564, %rd562, %rd151;
	mul.lo.s64 	%rd292, %rd564, %rd151;
	sub.s64 	%rd565, %rd562, %rd292;
$L__BB50_67:
	add.s64 	%rd294, %rd1, %rd288;
	ld.global.u64 	%rd295, [%rd294];
	mad.lo.s64 	%rd158, %rd295, %rd565, %rd150;
	add.s32 	%r32, %r211, -4;
	mul.wide.u32 	%rd296, %r211, 8;
	add.s64 	%rd297, %rd2, %rd296;
	ld.global.u64 	%rd159, [%rd297];
	or.b64  	%rd298, %rd564, %rd159;
	and.b64  	%rd299, %rd298, -4294967296;
	setp.ne.s64 	%p8, %rd299, 0;
	@%p8 bra 	$L__BB50_69;
	cvt.u32.u64 	%r73, %rd159;
	cvt.u32.u64 	%r74, %rd564;
	div.u32 	%r75, %r74, %r73;
	mul.lo.s32 	%r76, %r75, %r73;
	sub.s32 	%r77, %r74, %r76;
	cvt.u64.u32 	%rd566, %r75;
	cvt.u64.u32 	%rd567, %r77;
	bra.uni 	$L__BB50_70;
$L__BB50_69:
	div.s64 	%rd566, %rd564, %rd159;
	mul.lo.s64 	%rd300, %rd566, %rd159;
	sub.s64 	%rd567, %rd564, %rd300;
$L__BB50_70:
	add.s64 	%rd302, %rd1, %rd296;
	ld.global.u64 	%rd303, [%rd302];
	mad.lo.s64 	%rd166, %rd303, %rd567, %rd158;
	add.s32 	%r33, %r211, -1;
	mul.wide.u32 	%rd304, %r33, 8;
	add.s64 	%rd305, %rd2, %rd304;
	ld.global.u64 	%rd167, [%rd305];
	or.b64  	%rd306, %rd566, %rd167;
	and.b64  	%rd307, %rd306, -4294967296;
	setp.ne.s64 	%p9, %rd307, 0;
	@%p9 bra 	$L__BB50_72;
	cvt.u32.u64 	%r78, %rd167;
	cvt.u32.u64 	%r79, %rd566;
	div.u32 	%r80, %r79, %r78;
	mul.lo.s32 	%r81, %r80, %r78;
	sub.s32 	%r82, %r79, %r81;
	cvt.u64.u32 	%rd568, %r80;
	cvt.u64.u32 	%rd569, %r82;
	bra.uni 	$L__BB50_73;
$L__BB50_72:
	div.s64 	%rd568, %rd566, %rd167;
	mul.lo.s64 	%rd308, %rd568, %rd167;
	sub.s64 	%rd569, %rd566, %rd308;
$L__BB50_73:
	add.s64 	%rd310, %rd1, %rd304;
	ld.global.u64 	%rd311, [%rd310];
	mad.lo.s64 	%rd174, %rd311, %rd569, %rd166;
	add.s32 	%r34, %r211, -2;
	mul.wide.u32 	%rd312, %r34, 8;
	add.s64 	%rd313, %rd2, %rd312;
	ld.global.u64 	%rd175, [%rd313];
	or.b64  	%rd314, %rd568, %rd175;
	and.b64  	%rd315, %rd314, -4294967296;
	setp.ne.s64 	%p10, %rd315, 0;
	@%p10 bra 	$L__BB50_75;
	cvt.u32.u64 	%r83, %rd175;
	cvt.u32.u64 	%r84, %rd568;
	div.u32 	%r85, %r84, %r83;
	mul.lo.s32 	%r86, %r85, %r83;
	sub.s32 	%r87, %r84, %r86;
	cvt.u64.u32 	%rd570, %r85;
	cvt.u64.u32 	%rd571, %r87;
	bra.uni 	$L__BB50_76;
$L__BB50_75:
	div.s64 	%rd570, %rd568, %rd175;
	mul.lo.s64 	%rd316, %rd570, %rd175;
	sub.s64 	%rd571, %rd568, %rd316;
$L__BB50_76:
	add.s64 	%rd318, %rd1, %rd312;
	ld.global.u64 	%rd319, [%rd318];
	mad.lo.s64 	%rd182, %rd319, %rd571, %rd174;
	add.s32 	%r35, %r211, -3;
	mul.wide.u32 	%rd320, %r35, 8;
	add.s64 	%rd321, %rd2, %rd320;
	ld.global.u64 	%rd183, [%rd321];
	or.b64  	%rd322, %rd570, %rd183;
	and.b64  	%rd323, %rd322, -4294967296;
	setp.ne.s64 	%p11, %rd323, 0;
	@%p11 bra 	$L__BB50_78;
	cvt.u32.u64 	%r88, %rd183;
	cvt.u32.u64 	%r89, %rd570;
	div.u32 	%r90, %r89, %r88;
	mul.lo.s32 	%r91, %r90, %r88;
	sub.s32 	%r92, %r89, %r91;
	cvt.u64.u32 	%rd572, %r90;
	cvt.u64.u32 	%rd573, %r92;
	bra.uni 	$L__BB50_79;
$L__BB50_78:
	div.s64 	%rd572, %rd570, %rd183;
	mul.lo.s64 	%rd324, %rd572, %rd183;
	sub.s64 	%rd573, %rd570, %rd324;
$L__BB50_79:
	add.s64 	%rd326, %rd1, %rd320;
	ld.global.u64 	%rd327, [%rd326];
	mad.lo.s64 	%rd190, %rd327, %rd573, %rd182;
	mul.wide.u32 	%rd328, %r32, 8;
	add.s64 	%rd329, %rd2, %rd328;
	ld.global.u64 	%rd191, [%rd329];
	or.b64  	%rd330, %rd572, %rd191;
	and.b64  	%rd331, %rd330, -4294967296;
	setp.ne.s64 	%p12, %rd331, 0;
	@%p12 bra 	$L__BB50_81;
	cvt.u32.u64 	%r93, %rd191;
	cvt.u32.u64 	%r94, %rd572;
	div.u32 	%r95, %r94, %r93;
	mul.lo.s32 	%r96, %r95, %r93;
	sub.s32 	%r97, %r94, %r96;
	cvt.u64.u32 	%rd589, %r95;
	cvt.u64.u32 	%rd575, %r97;
	bra.uni 	$L__BB50_82;
$L__BB50_81:
	div.s64 	%rd589, %rd572, %rd191;
	mul.lo.s64 	%rd332, %rd589, %rd191;
	sub.s64 	%rd575, %rd572, %rd332;
$L__BB50_82:
	add.s64 	%rd334, %rd1, %rd328;
	ld.global.u64 	%rd335, [%rd334];
	mad.lo.s64 	%rd336, %rd335, %rd575, %rd190;
	shl.b64 	%rd337, %rd336, 3;
	add.s64 	%rd598, %rd598, %rd337;
	add.s32 	%r211, %r211, -8;
	add.s32 	%r210, %r210, 8;
	setp.ne.s32 	%p13, %r210, 0;
	@%p13 bra 	$L__BB50_58;
	add.s32 	%r213, %r211, 3;
$L__BB50_84:
	setp.eq.s32 	%p14, %r24, 0;
	@%p14 bra 	$L__BB50_113;
	and.b32  	%r40, %r22, 3;
	setp.lt.u32 	%p15, %r24, 4;
	@%p15 bra 	$L__BB50_99;
	mul.wide.u32 	%rd339, %r213, 8;
	add.s64 	%rd340, %rd2, %rd339;
	ld.global.u64 	%rd202, [%rd340];
	or.b64  	%rd341, %rd589, %rd202;
	and.b64  	%rd342, %rd341, -4294967296;
	setp.ne.s64 	%p16, %rd342, 0;
	@%p16 bra 	$L__BB50_88;
	cvt.u32.u64 	%r98, %rd202;
	cvt.u32.u64 	%r99, %rd589;
	div.u32 	%r100, %r99, %r98;
	mul.lo.s32 	%r101, %r100, %r98;
	sub.s32 	%r102, %r99, %r101;
	cvt.u64.u32 	%rd579, %r100;
	cvt.u64.u32 	%rd580, %r102;
	bra.uni 	$L__BB50_89;
$L__BB50_88:
	div.s64 	%rd579, %rd589, %rd202;
	mul.lo.s64 	%rd343, %rd579, %rd202;
	sub.s64 	%rd580, %rd589, %rd343;
$L__BB50_89:
	add.s64 	%rd345, %rd1, %rd339;
	ld.global.u64 	%rd346, [%rd345];
	mul.lo.s64 	%rd209, %rd346, %rd580;
	add.s32 	%r41, %r213, -1;
	mul.wide.u32 	%rd347, %r41, 8;
	add.s64 	%rd348, %rd2, %rd347;
	ld.global.u64 	%rd210, [%rd348];
	or.b64  	%rd349, %rd579, %rd210;
	and.b64  	%rd350, %rd349, -4294967296;
	setp.ne.s64 	%p17, %rd350, 0;
	@%p17 bra 	$L__BB50_91;
	cvt.u32.u64 	%r103, %rd210;
	cvt.u32.u64 	%r104, %rd579;
	div.u32 	%r105, %r104, %r103;
	mul.lo.s32 	%r106, %r105, %r103;
	sub.s32 	%r107, %r104, %r106;
	cvt.u64.u32 	%rd581, %r105;
	cvt.u64.u32 	%rd582, %r107;
	bra.uni 	$L__BB50_92;
$L__BB50_91:
	div.s64 	%rd581, %rd579, %rd210;
	mul.lo.s64 	%rd351, %rd581, %rd210;
	sub.s64 	%rd582, %rd579, %rd351;
$L__BB50_92:
	add.s64 	%rd353, %rd1, %rd347;
	ld.global.u64 	%rd354, [%rd353];
	mad.lo.s64 	%rd217, %rd354, %rd582, %rd209;
	add.s32 	%r42, %r213, -2;
	mul.wide.u32 	%rd355, %r42, 8;
	add.s64 	%rd356, %rd2, %rd355;
	ld.global.u64 	%rd218, [%rd356];
	or.b64  	%rd357, %rd581, %rd218;
	and.b64  	%rd358, %rd357, -4294967296;
	setp.ne.s64 	%p18, %rd358, 0;
	@%p18 bra 	$L__BB50_94;
	cvt.u32.u64 	%r108, %rd218;
	cvt.u32.u64 	%r109, %rd581;
	div.u32 	%r110, %r109, %r108;
	mul.lo.s32 	%r111, %r110, %r108;
	sub.s32 	%r112, %r109, %r111;
	cvt.u64.u32 	%rd583, %r110;
	cvt.u64.u32 	%rd584, %r112;
	bra.uni 	$L__BB50_95;
$L__BB50_94:
	div.s64 	%rd583, %rd581, %rd218;
	mul.lo.s64 	%rd359, %rd583, %rd218;
	sub.s64 	%rd584, %rd581, %rd359;
$L__BB50_95:
	add.s64 	%rd361, %rd1, %rd355;
	ld.global.u64 	%rd362, [%rd361];
	mad.lo.s64 	%rd225, %rd362, %rd584, %rd217;
	add.s32 	%r43, %r213, -3;
	mul.wide.u32 	%rd363, %r43, 8;
	add.s64 	%rd364, %rd2, %rd363;
	ld.global.u64 	%rd226, [%rd364];
	or.b64  	%rd365, %rd583, %rd226;
	and.b64  	%rd366, %rd365, -4294967296;
	setp.ne.s64 	%p19, %rd366, 0;
	@%p19 bra 	$L__BB50_97;
	cvt.u32.u64 	%r113, %rd226;
	cvt.u32.u64 	%r114, %rd583;
	div.u32 	%r115, %r114, %r113;
	mul.lo.s32 	%r116, %r115, %r113;
	sub.s32 	%r117, %r114, %r116;
	cvt.u64.u32 	%rd589, %r115;
	cvt.u64.u32 	%rd586, %r117;
	bra.uni 	$L__BB50_98;
$L__BB50_97:
	div.s64 	%rd589, %rd583, %rd226;
	mul.lo.s64 	%rd367, %rd589, %rd226;
	sub.s64 	%rd586, %rd583, %rd367;
$L__BB50_98:
	add.s64 	%rd369, %rd1, %rd363;
	ld.global.u64 	%rd370, [%rd369];
	mad.lo.s64 	%rd371, %rd370, %rd586, %rd225;
	shl.b64 	%rd372, %rd371, 3;
	add.s64 	%rd598, %rd598, %rd372;
	add.s32 	%r213, %r213, -4;
$L__BB50_99:
	setp.eq.s32 	%p20, %r40, 0;
	@%p20 bra 	$L__BB50_113;
	setp.eq.s32 	%p21, %r40, 1;
	@%p21 bra 	$L__BB50_108;
	mul.wide.u32 	%rd374, %r213, 8;
	add.s64 	%rd375, %rd2, %rd374;
	ld.global.u64 	%rd237, [%rd375];
	or.b64  	%rd376, %rd589, %rd237;
	and.b64  	%rd377, %rd376, -4294967296;
	setp.ne.s64 	%p22, %rd377, 0;
	@%p22 bra 	$L__BB50_103;
	cvt.u32.u64 	%r118, %rd237;
	cvt.u32.u64 	%r119, %rd589;
	div.u32 	%r120, %r119, %r118;
	mul.lo.s32 	%r121, %r120, %r118;
	sub.s32 	%r122, %r119, %r121;
	cvt.u64.u32 	%rd590, %r120;
	cvt.u64.u32 	%rd591, %r122;
	bra.uni 	$L__BB50_104;
$L__BB50_103:
	div.s64 	%rd590, %rd589, %rd237;
	mul.lo.s64 	%rd378, %rd590, %rd237;
	sub.s64 	%rd591, %rd589, %rd378;
$L__BB50_104:
	add.s64 	%rd380, %rd1, %rd374;
	ld.global.u64 	%rd381, [%rd380];
	mul.lo.s64 	%rd244, %rd381, %rd591;
	add.s32 	%r46, %r213, -1;
	mul.wide.u32 	%rd382, %r46, 8;
	add.s64 	%rd383, %rd2, %rd382;
	ld.global.u64 	%rd245, [%rd383];
	or.b64  	%rd384, %rd590, %rd245;
	and.b64  	%rd385, %rd384, -4294967296;
	setp.ne.s64 	%p23, %rd385, 0;
	@%p23 bra 	$L__BB50_106;
	cvt.u32.u64 	%r123, %rd245;
	cvt.u32.u64 	%r124, %rd590;
	div.u32 	%r125, %r124, %r123;
	mul.lo.s32 	%r126, %r125, %r123;
	sub.s32 	%r127, %r124, %r126;
	cvt.u64.u32 	%rd589, %r125;
	cvt.u64.u32 	%rd593, %r127;
	bra.uni 	$L__BB50_107;
$L__BB50_106:
	div.s64 	%rd589, %rd590, %rd245;
	mul.lo.s64 	%rd386, %rd589, %rd245;
	sub.s64 	%rd593, %rd590, %rd386;
$L__BB50_107:
	add.s64 	%rd388, %rd1, %rd382;
	ld.global.u64 	%rd389, [%rd388];
	mad.lo.s64 	%rd390, %rd389, %rd593, %rd244;
	shl.b64 	%rd391, %rd390, 3;
	add.s64 	%rd598, %rd598, %rd391;
	add.s32 	%r213, %r213, -2;
$L__BB50_108:
	and.b32  	%r128, %r22, 1;
	setp.eq.b32 	%p24, %r128, 1;
	not.pred 	%p25, %p24;
	@%p25 bra 	$L__BB50_113;
	mul.wide.u32 	%rd392, %r213, 8;
	add.s64 	%rd393, %rd2, %rd392;
	ld.global.u64 	%rd256, [%rd393];
	or.b64  	%rd394, %rd589, %rd256;
	and.b64  	%rd395, %rd394, -4294967296;
	setp.ne.s64 	%p26, %rd395, 0;
	@%p26 bra 	$L__BB50_111;
	cvt.u32.u64 	%r129, %rd256;
	cvt.u32.u64 	%r130, %rd589;
	rem.u32 	%r131, %r130, %r129;
	cvt.u64.u32 	%rd597, %r131;
	bra.uni 	$L__BB50_112;
$L__BB50_111:
	rem.s64 	%rd597, %rd589, %rd256;
$L__BB50_112:
	add.s64 	%rd397, %rd1, %rd392;
	ld.global.u64 	%rd398, [%rd397];
	mul.lo.s64 	%rd399, %rd398, %rd597;
	shl.b64 	%rd400, %rd399, 3;
	add.s64 	%rd598, %rd598, %rd400;
$L__BB50_113:
	ld.global.u64 	%rd401, [%rd598];
	st.shared.u64 	[%r5], %rd401;
$L__BB50_114:
	bar.sync 	0;
	setp.lt.u32 	%p48, %r215, 66;
	@%p48 bra 	$L__BB50_118;
$L__BB50_115:
	shr.u32 	%r50, %r215, 1;
	setp.ge.u32 	%p49, %r1, %r50;
	@%p49 bra 	$L__BB50_117;
	ld.shared.u64 	%rd485, [%r5];
	shl.b32 	%r203, %r50, 3;
	add.s32 	%r204, %r5, %r203;
	ld.shared.u64 	%rd486, [%r204];
	min.u64 	%rd487, %rd485, %rd486;
	st.shared.u64 	[%r5], %rd487;
$L__BB50_117:
	bar.sync 	0;
	setp.gt.u32 	%p50, %r215, 131;
	mov.u32 	%r215, %r50;
	@%p50 bra 	$L__BB50_115;
$L__BB50_118:
	setp.gt.u32 	%p51, %r1, 31;
	@%p51 bra 	$L__BB50_121;
	ld.volatile.shared.u64 	%rd488, [%r5];
	ld.volatile.shared.u64 	%rd489, [%r5+256];
	min.u64 	%rd490, %rd488, %rd489;
	st.volatile.shared.u64 	[%r5], %rd490;
	ld.volatile.shared.u64 	%rd491, [%r5];
	ld.volatile.shared.u64 	%rd492, [%r5+128];
	min.u64 	%rd493, %rd491, %rd492;
	st.volatile.shared.u64 	[%r5], %rd493;
	ld.volatile.shared.u64 	%rd494, [%r5];
	ld.volatile.shared.u64 	%rd495, [%r5+64];
	min.u64 	%rd496, %rd494, %rd495;
	st.volatile.shared.u64 	[%r5], %rd496;
	ld.volatile.shared.u64 	%rd497, [%r5];
	ld.volatile.shared.u64 	%rd498, [%r5+32];
	min.u64 	%rd499, %rd497, %rd498;
	st.volatile.shared.u64 	[%r5], %rd499;
	ld.volatile.shared.u64 	%rd500, [%r5];
	ld.volatile.shared.u64 	%rd501, [%r5+16];
	min.u64 	%rd502, %rd500, %rd501;
	st.volatile.shared.u64 	[%r5], %rd502;
	ld.volatile.shared.u64 	%rd503, [%r5];
	ld.volatile.shared.u64 	%rd504, [%r5+8];
	min.u64 	%rd505, %rd503, %rd504;
	st.volatile.shared.u64 	[%r5], %rd505;
	setp.ne.s32 	%p52, %r1, 0;
	@%p52 bra 	$L__BB50_121;
	ld.param.u64 	%rd513, [contiguous_reduce2_u64_param_0];
	ld.shared.u64 	%rd506, [sdata_u64];
	cvt.u64.u32 	%rd507, %r2;
	mov.u32 	%r205, %ctaid.y;
	cvt.u64.u32 	%rd508, %r205;
	mad.lo.s64 	%rd509, %rd265, %rd508, %rd507;
	cvta.to.global.u64 	%rd510, %rd513;
	shl.b64 	%rd511, %rd509, 3;
	add.s64 	%rd512, %rd510, %rd511;
	st.global.u64 	[%rd512], %rd506;
$L__BB50_121:
	ret;

}
	// .globl	contiguous_reduce22_u64
.visible .entry contiguous_reduce22_u64(
	.param .u64 .ptr .align 1 contiguous_reduce22_u64_param_0,
	.param .u64 .ptr .align 1 contiguous_reduce22_u64_param_1,
	.param .u64 contiguous_reduce22_u64_param_2,
	.param .u64 contiguous_reduce22_u64_param_3
)
{
	.reg .pred 	%p<8>;
	.reg .b32 	%r<19>;
	.reg .b64 	%rd<54>;

	ld.param.u64 	%rd4, [contiguous_reduce22_u64_param_0];
	ld.param.u64 	%rd7, [contiguous_reduce22_u64_param_1];
	ld.param.u64 	%rd5, [contiguous_reduce22_u64_param_2];
	ld.param.u64 	%rd6, [contiguous_reduce22_u64_param_3];
	cvta.to.global.u64 	%rd1, %rd7;
	mov.u32 	%r1, %tid.x;
	mov.u32 	%r2, %ctaid.x;
	mov.u32 	%r18, %ntid.x;
	mul.lo.s32 	%r8, %r2, %r18;
	shl.b32 	%r9, %r8, 1;
	add.s32 	%r4, %r9, %r1;
	shl.b32 	%r10, %r1, 3;
	mov.u32 	%r11, sdata_u64;
	add.s32 	%r5, %r11, %r10;
	mov.b64 	%rd8, -1;
	st.shared.u64 	[%r5], %rd8;
	add.s32 	%r12, %r4, %r18;
	cvt.u64.u32 	%rd2, %r12;
	setp.le.u64 	%p1, %rd5, %rd2;
	@%p1 bra 	$L__BB51_2;
	cvt.u64.u32 	%rd14, %r4;
	mov.u32 	%r14, %ctaid.y;
	cvt.u64.u32 	%rd15, %r14;
	mul.lo.s64 	%rd16, %rd5, %rd15;
	add.s64 	%rd17, %rd16, %rd14;
	shl.b64 	%rd18, %rd17, 3;
	add.s64 	%rd19, %rd1, %rd18;
	ld.global.u64 	%rd20, [%rd19];
	add.s64 	%rd21, %rd16, %rd2;
	shl.b64 	%rd22, %rd21, 3;
	add.s64 	%rd23, %rd1, %rd22;
	ld.global.u64 	%rd24, [%rd23];
	min.u64 	%rd25, %rd20, %rd24;
	st.shared.u64 	[%r5], %rd25;
	bra.uni 	$L__BB51_4;
$L__BB51_2:
	cvt.u64.u32 	%rd3, %r4;
	setp.le.u64 	%p2, %rd5, %rd3;
	@%p2 bra 	$L__BB51_4;
	mov.u32 	%r13, %ctaid.y;
	cvt.u64.u32 	%rd9, %r13;
	mad.lo.s64 	%rd10, %rd5, %rd9, %rd3;
	shl.b64 	%rd11, %rd10, 3;
	add.s64 	%rd12, %rd1, %rd11;
	ld.global.u64 	%rd13, [%rd12];
	st.shared.u64 	[%r5], %rd13;
$L__BB51_4:
	bar.sync 	0;
	setp.lt.u32 	%p3, %r18, 66;
	@%p3 bra 	$L__BB51_8;
$L__BB51_5:
	shr.u32 	%r7, %r18, 1;
	setp.ge.u32 	%p4, %r1, %r7;
	@%p4 bra 	$L__BB51_7;
	ld.shared.u64 	%rd26, [%r5];
	shl.b32 	%r15, %r7, 3;
	add.s32 	%r16, %r5, %r15;
	ld.shared.u64 	%rd27, [%r16];
	min.u64 	%rd28, %rd26, %rd27;
	st.shared.u64 	[%r5], %rd28;
$L__BB51_7:
	bar.sync 	0;
	setp.gt.u32 	%p5, %r18, 131;
	mov.u32 	%r18, %r7;
	@%p5 bra 	$L__BB51_5;
$L__BB51_8:
	setp.gt.u32 	%p6, %r1, 31;
	@%p6 bra 	$L__BB51_11;
	ld.volatile.shared.u64 	%rd29, [%r5];
	ld.volatile.shared.u64 	%rd30, [%r5+256];
	min.u64 	%rd31, %rd29, %rd30;
	st.volatile.shared.u64 	[%r5], %rd31;
	ld.volatile.shared.u64 	%rd32, [%r5];
	ld.volatile.shared.u64 	%rd33, [%r5+128];
	min.u64 	%rd34, %rd32, %rd33;
	st.volatile.shared.u64 	[%r5], %rd34;
	ld.volatile.shared.u64 	%rd35, [%r5];
	ld.volatile.shared.u64 	%rd36, [%r5+64];
	min.u64 	%rd37, %rd35, %rd36;
	st.volatile.shared.u64 	[%r5], %rd37;
	ld.volatile.shared.u64 	%rd38, [%r5];
	ld.volatile.shared.u64 	%rd39, [%r5+32];
	min.u64 	%rd40, %rd38, %rd39;
	st.volatile.shared.u64 	[%r5], %rd40;
	ld.volatile.shared.u64 	%rd41, [%r5];
	ld.volatile.shared.u64 	%rd42, [%r5+16];
	min.u64 	%rd43, %rd41, %rd42;
	st.volatile.shared.u64 	[%r5], %rd43;
	ld.volatile.shared.u64 	%rd44, [%r5];
	ld.volatile.shared.u64 	%rd45, [%r5+8];
	min.u64 	%rd46, %rd44, %rd45;
	st.volatile.shared.u64 	[%r5], %rd46;
	setp.ne.s32 	%p7, %r1, 0;
	@%p7 bra 	$L__BB51_11;
	ld.shared.u64 	%rd47, [sdata_u64];
	cvt.u64.u32 	%rd48, %r2;
	mov.u32 	%r17, %ctaid.y;
	cvt.u64.u32 	%rd49, %r17;
	mad.lo.s64 	%rd50, %rd6, %rd49, %rd48;
	cvta.to.global.u64 	%rd51, %rd4;
	shl.b64 	%rd52, %rd50, 3;
	add.s64 	%rd53, %rd51, %rd52;
	st.global.u64 	[%rd53], %rd47;
$L__BB51_11:
	ret;

}
	// .globl	contiguous_reduce3_u64
.visible .entry contiguous_reduce3_u64(
	.param .u64 .ptr .align 1 contiguous_reduce3_u64_param_0,
	.param .u64 .ptr .align 1 contiguous_reduce3_u64_param_1,
	.param .u64 .ptr .align 1 contiguous_reduce3_u64_param_2,
	.param .u64 .ptr .align 1 contiguous_reduce3_u64_param_3,
	.param .u64 contiguous_reduce3_u64_param_4,
	.param .u64 contiguous_reduce3_u64_param_5,
	.param .u64 contiguous_reduce3_u64_param_6
)
{
	.reg .pred 	%p<38>;
	.reg .b32 	%r<204>;
	.reg .b64 	%rd<363>;

	ld.param.u64 	%rd159, [contiguous_reduce3_u64_param_0];
	ld.param.u64 	%rd160, [contiguous_reduce3_u64_param_1];
	ld.param.u64 	%rd163, [contiguous_reduce3_u64_param_2];
	ld.param.u64 	%rd164, [contiguous_reduce3_u64_param_3];
	ld.param.u64 	%rd161, [contiguous_reduce3_u64_param_4];
	ld.param.u64 	%rd162, [contiguous_reduce3_u64_param_5];
	ld.param.u64 	%rd165, [contiguous_reduce3_u64_param_6];
	cvta.to.global.u64 	%rd1, %rd164;
	cvta.to.global.u64 	%rd2, %rd163;
	mov.u32 	%r1, %tid.y;
	mov.u32 	%r2, %ntid.x;
	mov.u32 	%r3, %tid.x;
	mad.lo.s32 	%r64, %r1, %r2, %r3;
	mov.u32 	%r65, %ctaid.x;
	mad.lo.s32 	%r66, %r65, %r2, %r3;
	mov.u32 	%r4, %ctaid.y;
	mov.u32 	%r5, %ntid.y;
	mad.lo.s32 	%r67, %r4, %r5, %r1;
	shl.b32 	%r68, %r64, 3;
	mov.u32 	%r69, sdata_u64;
	add.s32 	%r7, %r69, %r68;
	mov.b64 	%rd167, -1;
	st.shared.u64 	[%r7], %rd167;
	cvt.u64.u32 	%rd3, %r66;
	setp.le.u64 	%p1, %rd162, %rd3;
	cvt.u64.u32 	%rd168, %r67;
	setp.le.u64 	%p2, %rd165, %rd168;
	or.pred  	%p3, %p1, %p2;
	@%p3 bra 	$L__BB52_76;
	cvt.u32.u64 	%r70, %rd3;
	cvt.u32.u64 	%r71, %rd162;
	mad.lo.s32 	%r194, %r67, %r71, %r70;
	cvt.u32.u64 	%r9, %rd161;
	add.s32 	%r193, %r9, -1;
	setp.lt.s32 	%p4, %r193, 0;
	mov.b64 	%rd353, 0;
	@%p4 bra 	$L__BB52_59;
	setp.lt.u32 	%p5, %r193, 7;
	mov.b64 	%rd353, 0;
	@%p5 bra 	$L__BB52_30;
	add.s32 	%r189, %r9, -4;
	and.b32  	%r72, %r9, -8;
	neg.s32 	%r188, %r72;
	mov.b64 	%rd353, 0;
$L__BB52_4:
	.pragma "nounroll";
	add.s32 	%r16, %r189, 3;
	cvt.u64.u32 	%rd5, %r194;
	mul.wide.u32 	%rd173, %r16, 8;
	add.s64 	%rd174, %rd2, %rd173;
	ld.global.u64 	%rd6, [%rd174];
	and.b64  	%rd175, %rd6, -4294967296;
	setp.ne.s64 	%p6, %rd175, 0;
	@%p6 bra 	$L__BB52_6;
	cvt.u32.u64 	%r73, %rd6;
	cvt.u32.u64 	%r74, %rd5;
	div.u32 	%r75, %r74, %r73;
	mul.lo.s32 	%r76, %r75, %r73;
	sub.s32 	%r77, %r74, %r76;
	cvt.u64.u32 	%rd318, %r75;
	cvt.u64.u32 	%rd319, %r77;
	bra.uni 	$L__BB52_7;
$L__BB52_6:
	div.s64 	%rd318, %rd5, %rd6;
	mul.lo.s64 	%rd176, %rd318, %rd6;
	sub.s64 	%rd319, %rd5, %rd176;
$L__BB52_7:
	mul.wide.u32 	%rd177, %r16, 8;
	add.s64 	%rd178, %rd1, %rd177;
	ld.global.u64 	%rd179, [%rd178];
	mad.lo.s64 	%rd13, %rd179, %rd319, %rd353;
	add.s32 	%r17, %r189, 2;
	and.b64  	%rd14, %rd318, 4294967295;
	mul.wide.u32 	%rd180, %r17, 8;
	add.s64 	%rd181, %rd2, %rd180;
	ld.global.u64 	%rd15, [%rd181];
	and.b64  	%rd182, %rd15, -4294967296;
	setp.ne.s64 	%p7, %rd182, 0;
	@%p7 bra 	$L__BB52_9;
	cvt.u32.u64 	%r78, %rd15;
	cvt.u32.u64 	%r79, %rd14;
	div.u32 	%r80, %r79, %r78;
	mul.lo.s32 	%r81, %r80, %r78;
	sub.s32 	%r82, %r79, %r81;
	cvt.u64.u32 	%rd320, %r80;
	cvt.u64.u32 	%rd321, %r82;
	bra.uni 	$L__BB52_10;
$L__BB52_9:
	div.s64 	%rd320, %rd14, %rd15;
	mul.lo.s64 	%rd183, %rd320, %rd15;
	sub.s64 	%rd321, %rd14, %rd183;
$L__BB52_10:
	mul.wide.u32 	%rd184, %r17, 8;
	add.s64 	%rd185, %rd1, %rd184;
	ld.global.u64 	%rd186, [%rd185];
	mad.lo.s64 	%rd22, %rd186, %rd321, %rd13;
	add.s32 	%r18, %r189, 1;
	and.b64  	%rd23, %rd320, 4294967295;
	mul.wide.u32 	%rd187, %r18, 8;
	add.s64 	%rd188, %rd2, %rd187;
	ld.global.u64 	%rd24, [%rd188];
	and.b64  	%rd189, %rd24, -4294967296;
	setp.ne.s64 	%p8, %rd189, 0;
	@%p8 bra 	$L__BB52_12;
	cvt.u32.u64 	%r83, %rd24;
	cvt.u32.u64 	%r84, %rd23;
	div.u32 	%r85, %r84, %r83;
	mul.lo.s32 	%r86, %r85, %r83;
	sub.s32 	%r87, %r84, %r86;
	cvt.u64.u32 	%rd322, %r85;
	cvt.u64.u32 	%rd323, %r87;
	bra.uni 	$L__BB52_13;
$L__BB52_12:
	div.s64 	%rd322, %rd23, %rd24;
	mul.lo.s64 	%rd190, %rd322, %rd24;
	sub.s64 	%rd323, %rd23, %rd190;
$L__BB52_13:
	mul.wide.u32 	%rd191, %r18, 8;
	add.s64 	%rd192, %rd1, %rd191;
	ld.global.u64 	%rd193, [%rd192];
	mad.lo.s64 	%rd31, %rd193, %rd323, %rd22;
	and.b64  	%rd32, %rd322, 4294967295;
	mul.wide.u32 	%rd194, %r189, 8;
	add.s64 	%rd195, %rd2, %rd194;
	ld.global.u64 	%rd33, [%rd195];
	and.b64  	%rd196, %rd33, -4294967296;
	setp.ne.s64 	%p9, %rd196, 0;
	@%p9 bra 	$L__BB52_15;
	cvt.u32.u64 	%r88, %rd33;
	cvt.u32.u64 	%r89, %rd32;
	div.u32 	%r90, %r89, %r88;
	mul.lo.s32 	%r91, %r90, %r88;
	sub.s32 	%r92, %r89, %r91;
	cvt.u64.u32 	%rd324, %r90;
	cvt.u64.u32 	%rd325, %r92;
	bra.uni 	$L__BB52_16;
$L__BB52_15:
	div.s64 	%rd324, %rd32, %rd33;
	mul.lo.s64 	%rd197, %rd324, %rd33;
	sub.s64 	%rd325, %rd32, %rd197;
$L__BB52_16:
	mul.wide.u32 	%rd198, %r189, 8;
	add.s64 	%rd199, %rd1, %rd198;
	ld.global.u64 	%rd200, [%rd199];
	mad.lo.s64 	%rd40, %rd200, %rd325, %rd31;
	add.s32 	%r19, %r189, -1;
	and.b64  	%rd41, %rd324, 4294967295;
	mul.wide.u32 	%rd201, %r19, 8;
	add.s64 	%rd202, %rd2, %rd201;
	ld.global.u64 	%rd42, [%rd202];
	and.b64  	%rd203, %rd42, -4294967296;
	setp.ne.s64 	%p10, %rd203, 0;
	@%p10 bra 	$L__BB52_18;
	cvt.u32.u64 	%r93, %rd42;
	cvt.u32.u64 	%r94, %rd41;
	div.u32 	%r95, %r94, %r93;
	mul.lo.s32 	%r96, %r95, %r93;
	sub.s32 	%r97, %r94, %r96;
	cvt.u64.u32 	%rd326, %r95;
	cvt.u64.u32 	%rd327, %r97;
	bra.uni 	$L__BB52_19;
$L__BB52_18:
	div.s64 	%rd326, %rd41, %rd42;
	mul.lo.s64 	%rd204, %rd326, %rd42;
	sub.s64 	%rd327, %rd41, %rd204;
$L__BB52_19:
	mul.wide.u32 	%rd205, %r19, 8;
	add.s64 	%rd206, %rd1, %rd205;
	ld.global.u64 	%rd207, [%rd206];
	mad.lo.s64 	%rd49, %rd207, %rd327, %rd40;
	add.s32 	%r20, %r189, -2;
	and.b64  	%rd50, %rd326, 4294967295;
	mul.wide.u32 	%rd208, %r20, 8;
	add.s64 	%rd209, %rd2, %rd208;
	ld.global.u64 	%rd51, [%rd209];
	and.b64  	%rd210, %rd51, -4294967296;
	setp.ne.s64 	%p11, %rd210, 0;
	@%p11 bra 	$L__BB52_21;
	cvt.u32.u64 	%r98, %rd51;
	cvt.u32.u64 	%r99, %rd50;
	div.u32 	%r100, %r99, %r98;
	mul.lo.s32 	%r101, %r100, %r98;
	sub.s32 	%r102, %r99, %r101;
	cvt.u64.u32 	%rd328, %r100;
	cvt.u64.u32 	%rd329, %r102;
	bra.uni 	$L__BB52_22;
$L__BB52_21:
	div.s64 	%rd328, %rd50, %rd51;
	mul.lo.s64 	%rd211, %rd328, %rd51;
	sub.s64 	%rd329, %rd50, %rd211;
$L__BB52_22:
	mul.wide.u32 	%rd212, %r20, 8;
	add.s64 	%rd213, %rd1, %rd212;
	ld.global.u64 	%rd214, [%rd213];
	mad.lo.s64 	%rd58, %rd214, %rd329, %rd49;
	add.s32 	%r21, %r189, -3;
	and.b64  	%rd59, %rd328, 4294967295;
	mul.wide.u32 	%rd215, %r21, 8;
	add.s64 	%rd216, %rd2, %rd215;
	ld.global.u64 	%rd60, [%rd216];
	and.b64  	%rd217, %rd60, -4294967296;
	setp.ne.s64 	%p12, %rd217, 0;
	@%p12 bra 	$L__BB52_24;
	cvt.u32.u64 	%r103, %rd60;
	cvt.u32.u64 	%r104, %rd59;
	div.u32 	%r105, %r104, %r103;
	mul.lo.s32 	%r106, %r105, %r103;
	sub.s32 	%r107, %r104, %r106;
	cvt.u64.u32 	%rd330, %r105;
	cvt.u64.u32 	%rd331, %r107;
	bra.uni 	$L__BB52_25;
$L__BB52_24:
	div.s64 	%rd330, %rd59, %rd60;
	mul.lo.s64 	%rd218, %rd330, %rd60;
	sub.s64 	%rd331, %rd59, %rd218;
$L__BB52_25:
	mul.wide.u32 	%rd219, %r21, 8;
	add.s64 	%rd220, %rd1, %rd219;
	ld.global.u64 	%rd221, [%rd220];
	mad.lo.s64 	%rd67, %rd221, %rd331, %rd58;
	and.b64  	%rd68, %rd330, 4294967295;
	add.s32 	%r108, %r189, -4;
	mul.wide.u32 	%rd222, %r108, 8;
	add.s64 	%rd223, %rd2, %rd222;
	ld.global.u64 	%rd69, [%rd223];
	and.b64  	%rd224, %rd69, -4294967296;
	setp.ne.s64 	%p13, %rd224, 0;
	@%p13 bra 	$L__BB52_27;
	cvt.u32.u64 	%r109, %rd69;
	cvt.u32.u64 	%r110, %rd68;
	div.u32 	%r111, %r110, %r109;
	mul.lo.s32 	%r112, %r111, %r109;
	sub.s32 	%r113, %r110, %r112;
	cvt.u64.u32 	%rd332, %r111;
	cvt.u64.u32 	%rd333, %r113;
	bra.uni 	$L__BB52_28;
$L__BB52_27:
	div.s64 	%rd332, %rd68, %rd69;
	mul.lo.s64 	%rd225, %rd332, %rd69;
	sub.s64 	%rd333, %rd68, %rd225;
$L__BB52_28:
	mul.wide.u32 	%rd226, %r108, 8;
	add.s64 	%rd227, %rd1, %rd226;
	ld.global.u64 	%rd228, [%rd227];
	mad.lo.s64 	%rd353, %rd228, %rd333, %rd67;
	cvt.u32.u64 	%r194, %rd332;
	add.s32 	%r189, %r189, -8;
	add.s32 	%r188, %r188, 8;
	setp.ne.s32 	%p14, %r188, 0;
	@%p14 bra 	$L__BB52_4;
	add.s32 	%r193, %r189, 3;
$L__BB52_30:
	and.b32  	%r28, %r9, 7;
	setp.eq.s32 	%p15, %r28, 0;
	@%p15 bra 	$L__BB52_59;
	and.b32  	%r29, %r9, 3;
	setp.lt.u32 	%p16, %r28, 4;
	@%p16 bra 	$L__BB52_45;
	cvt.u64.u32 	%rd79, %r194;
	mul.wide.u32 	%rd230, %r193, 8;
	add.s64 	%rd231, %rd2, %rd230;
	ld.global.u64 	%rd80, [%rd231];
	and.b64  	%rd232, %rd80, -4294967296;
	setp.ne.s64 	%p17, %rd232, 0;
	@%p17 bra 	$L__BB52_34;
	cvt.u32.u64 	%r115, %rd80;
	cvt.u32.u64 	%r116, %rd79;
	div.u32 	%r117, %r116, %r115;
	mul.lo.s32 	%r118, %r117, %r115;
	sub.s32 	%r119, %r116, %r118;
	cvt.u64.u32 	%rd336, %r117;
	cvt.u64.u32 	%rd337, %r119;
	bra.uni 	$L__BB52_35;
$L__BB52_34:
	div.s64 	%rd336, %rd79, %rd80;
	mul.lo.s64 	%rd233, %rd336, %rd80;
	sub.s64 	%rd337, %rd79, %rd233;
$L__BB52_35:
	mul.wide.u32 	%rd234, %r193, 8;
	add.s64 	%rd235, %rd1, %rd234;
	ld.global.u64 	%rd236, [%rd235];
	mad.lo.s64 	%rd87, %rd236, %rd337, %rd353;
	add.s32 	%r30, %r193, -1;
	and.b64  	%rd88, %rd336, 4294967295;
	mul.wide.u32 	%rd237, %r30, 8;
	add.s64 	%rd238, %rd2, %rd237;
	ld.global.u64 	%rd89, [%rd238];
	and.b64  	%rd239, %rd89, -4294967296;
	setp.ne.s64 	%p18, %rd239, 0;
	@%p18 bra 	$L__BB52_37;
	cvt.u32.u64 	%r120, %rd89;
	cvt.u32.u64 	%r121, %rd88;
	div.u32 	%r122, %r121, %r120;
	mul.lo.s32 	%r123, %r122, %r120;
	sub.s32 	%r124, %r121, %r123;
	cvt.u64.u32 	%rd338, %r122;
	cvt.u64.u32 	%rd339, %r124;
	bra.uni 	$L__BB52_38;
$L__BB52_37:
	div.s64 	%rd338, %rd88, %rd89;
	mul.lo.s64 	%rd240, %rd338, %rd89;
	sub.s64 	%rd339, %rd88, %rd240;
$L__BB52_38:
	mul.wide.u32 	%rd241, %r30, 8;
	add.s64 	%rd242, %rd1, %rd241;
	ld.global.u64 	%rd243, [%rd242];
	mad.lo.s64 	%rd96, %rd243, %rd339, %rd87;
	add.s32 	%r31, %r193, -2;
	and.b64  	%rd97, %rd338, 4294967295;
	mul.wide.u32 	%rd244, %r31, 8;
	add.s64 	%rd245, %rd2, %rd244;
	ld.global.u64 	%rd98, [%rd245];
	and.b64  	%rd246, %rd98, -4294967296;
	setp.ne.s64 	%p19, %rd246, 0;
	@%p19 bra 	$L__BB52_40;
	cvt.u32.u64 	%r125, %rd98;
	cvt.u32.u64 	%r126, %rd97;
	div.u32 	%r127, %r126, %r125;
	mul.lo.s32 	%r128, %r127, %r125;
	sub.s32 	%r129, %r126, %r128;
	cvt.u64.u32 	%rd340, %r127;
	cvt.u64.u32 	%rd341, %r129;
	bra.uni 	$L__BB52_41;
$L__BB52_40:
	div.s64 	%rd340, %rd97, %rd98;
	mul.lo.s64 	%rd247, %rd340, %rd98;
	sub.s64 	%rd341, %rd97, %rd247;
$L__BB52_41:
	mul.wide.u32 	%rd248, %r31, 8;
	add.s64 	%rd249, %rd1, %rd248;
	ld.global.u64 	%rd250, [%rd249];
	mad.lo.s64 	%rd105, %rd250, %rd341, %rd96;
	add.s32 	%r32, %r193, -3;
	and.b64  	%rd106, %rd340, 4294967295;
	mul.wide.u32 	%rd251, %r32, 8;
	add.s64 	%rd252, %rd2, %rd251;
	ld.global.u64 	%rd107, [%rd252];
	and.b64  	%rd253, %rd107, -4294967296;
	setp.ne.s64 	%p20, %rd253, 0;
	@%p20 bra 	$L__BB52_43;
	cvt.u32.u64 	%r130, %rd107;
	cvt.u32.u64 	%r131, %rd106;
	div.u32 	%r132, %r131, %r130;
	mul.lo.s32 	%r133, %r132, %r130;
	sub.s32 	%r134, %r131, %r133;
	cvt.u64.u32 	%rd342, %r132;
	cvt.u64.u32 	%rd343, %r134;
	bra.uni 	$L__BB52_44;
$L__BB52_43:
	div.s64 	%rd342, %rd106, %rd107;
	mul.lo.s64 	%rd254, %rd342, %rd107;
	sub.s64 	%rd343, %rd106, %rd254;
$L__BB52_44:
	mul.wide.u32 	%rd255, %r32, 8;
	add.s64 	%rd256, %rd1, %rd255;
	ld.global.u64 	%rd257, [%rd256];
	mad.lo.s64 	%rd353, %rd257, %rd343, %rd105;
	cvt.u32.u64 	%r194, %rd342;
	add.s32 	%r193, %r193, -4;
$L__BB52_45:
	setp.eq.s32 	%p21, %r29, 0;
	@%p21 bra 	$L__BB52_59;
	setp.eq.s32 	%p22, %r29, 1;
	@%p22 bra 	$L__BB52_54;
	cvt.u64.u32 	%rd117, %r194;
	mul.wide.u32 	%rd259, %r193, 8;
	add.s64 	%rd260, %rd2, %rd259;
	ld.global.u64 	%rd118, [%rd260];
	and.b64  	%rd261, %rd118, -4294967296;
	setp.ne.s64 	%p23, %rd261, 0;
	@%p23 bra 	$L__BB52_49;
	cvt.u32.u64 	%r135, %rd118;
	cvt.u32.u64 	%r136, %rd117;
	div.u32 	%r137, %r136, %r135;
	mul.lo.s32 	%r138, %r137, %r135;
	sub.s32 	%r139, %r136, %r138;
	cvt.u64.u32 	%rd346, %r137;
	cvt.u64.u32 	%rd347, %r139;
	bra.uni 	$L__BB52_50;
$L__BB52_49:
	div.s64 	%rd346, %rd117, %rd118;
	mul.lo.s64 	%rd262, %rd346, %rd118;
	sub.s64 	%rd347, %rd117, %rd262;
$L__BB52_50:
	add.s64 	%rd264, %rd1, %rd259;
	ld.global.u64 	%rd265, [%rd264];
	mad.lo.s64 	%rd125, %rd265, %rd347, %rd353;
	add.s32 	%r37, %r193, -1;
	and.b64  	%rd126, %rd346, 4294967295;
	mul.wide.u32 	%rd266, %r37, 8;
	add.s64 	%rd267, %rd2, %rd266;
	ld.global.u64 	%rd127, [%rd267];
	and.b64  	%rd268, %rd127, -4294967296;
	setp.ne.s64 	%p24, %rd268, 0;
	@%p24 bra 	$L__BB52_52;
	cvt.u32.u64 	%r140, %rd127;
	cvt.u32.u64 	%r141, %rd126;
	div.u32 	%r142, %r141, %r140;
	mul.lo.s32 	%r143, %r142, %r140;
	sub.s32 	%r144, %r141, %r143;
	cvt.u64.u32 	%rd348, %r142;
	cvt.u64.u32 	%rd349, %r144;
	bra.uni 	$L__BB52_53;
$L__BB52_52:
	div.s64 	%rd348, %rd126, %rd127;
	mul.lo.s64 	%rd269, %rd348, %rd127;
	sub.s64 	%rd349, %rd126, %rd269;
$L__BB52_53:
	add.s64 	%rd271, %rd1, %rd266;
	ld.global.u64 	%rd272, [%rd271];
	mad.lo.s64 	%rd353, %rd272, %rd349, %rd125;
	cvt.u32.u64 	%r194, %rd348;
	add.s32 	%r193, %r193, -2;
$L__BB52_54:
	and.b32  	%r145, %r9, 1;
	setp.eq.b32 	%p25, %r145, 1;
	not.pred 	%p26, %p25;
	@%p26 bra 	$L__BB52_59;
	cvt.u64.u32 	%rd137, %r194;
	mul.wide.u32 	%rd273, %r193, 8;
	add.s64 	%rd274, %rd2, %rd273;
	ld.global.u64 	%rd138, [%rd274];
	and.b64  	%rd275, %rd138, -4294967296;
	setp.ne.s64 	%p27, %rd275, 0;
	@%p27 bra 	$L__BB52_57;
	cvt.u32.u64 	%r146, %rd138;
	cvt.u32.u64 	%r147, %rd137;
	rem.u32 	%r148, %r147, %r146;
	cvt.u64.u32 	%rd352, %r148;
	bra.uni 	$L__BB52_58;
$L__BB52_57:
	rem.s64 	%rd352, %rd137, %rd138;
$L__BB52_58:
	add.s64 	%rd277, %rd1, %rd273;
	ld.global.u64 	%rd278, [%rd277];
	mad.lo.s64 	%rd353, %rd278, %rd352, %rd353;
$L__BB52_59:
	cvta.to.global.u64 	%rd279, %rd160;
	shl.b64 	%rd280, %rd353, 3;
	add.s64 	%rd281, %rd279, %rd280;
	ld.global.u64 	%rd282, [%rd281];
	st.shared.u64 	[%r7], %rd282;
	bar.sync 	0;
	setp.ne.s32 	%p28, %r1, 0;
	@%p28 bra 	$L__BB52_76;
	setp.gt.u32 	%p29, %r5, 1;
	@%p29 bra 	$L__BB52_62;
	shl.b32 	%r149, %r3, 3;
	mov.u32 	%r150, sdata_u64;
	add.s32 	%r151, %r150, %r149;
	ld.shared.u64 	%rd361, [%r151];
	bra.uni 	$L__BB52_75;
$L__BB52_62:
	shl.b32 	%r153, %r3, 3;
	mov.u32 	%r154, sdata_u64;
	add.s32 	%r42, %r154, %r153;
	ld.shared.u64 	%rd361, [%r42];
	add.s32 	%r43, %r5, -1;
	add.s32 	%r155, %r5, -2;
	and.b32  	%r44, %r43, 7;
	setp.lt.u32 	%p30, %r155, 7;
	mov.b32 	%r202, 1;
	@%p30 bra 	$L__BB52_66;
	and.b32  	%r158, %r43, -8;
	neg.s32 	%r199, %r158;
	shl.b32 	%r46, %r2, 3;
	add.s32 	%r160, %r153, %r46;
	add.s32 	%r197, %r154, %r160;
	shl.b32 	%r48, %r2, 6;
	mov.b32 	%r200, 1;
	mov.b32 	%r198, 0;
$L__BB52_64:
	.pragma "nounroll";
	mul.lo.s32 	%r162, %r200, %r2;
	shl.b32 	%r163, %r162, 3;
	add.s32 	%r164, %r42, %r163;
	ld.shared.u64 	%rd284, [%r197];
	min.u64 	%rd285, %rd361, %rd284;
	add.s32 	%r165, %r164, %r46;
	ld.shared.u64 	%rd286, [%r165];
	min.u64 	%rd287, %rd285, %rd286;
	add.s32 	%r166, %r165, %r46;
	ld.shared.u64 	%rd288, [%r166];
	min.u64 	%rd289, %rd287, %rd288;
	add.s32 	%r167, %r166, %r46;
	ld.shared.u64 	%rd290, [%r167];
	min.u64 	%rd291, %rd289, %rd290;
	add.s32 	%r168, %r167, %r46;
	ld.shared.u64 	%rd292, [%r168];
	min.u64 	%rd293, %rd291, %rd292;
	add.s32 	%r169, %r168, %r46;
	ld.shared.u64 	%rd294, [%r169];
	min.u64 	%rd295, %rd293, %rd294;
	add.s32 	%r170, %r169, %r46;
	ld.shared.u64 	%rd296, [%r170];
	min.u64 	%rd297, %rd295, %rd296;
	add.s32 	%r171, %r170, %r46;
	ld.shared.u64 	%rd298, [%r171];
	min.u64 	%rd361, %rd297, %rd298;
	add.s32 	%r200, %r200, 8;
	add.s32 	%r199, %r199, 8;
	add.s32 	%r198, %r198, 8;
	add.s32 	%r197, %r197, %r48;
	setp.ne.s32 	%p31, %r199, 0;
	@%p31 bra 	$L__BB52_64;
	add.s32 	%r202, %r198, 1;
$L__BB52_66:
	setp.eq.s32 	%p32, %r44, 0;
	@%p32 bra 	$L__BB52_74;
	and.b32  	%r59, %r43, 3;
	setp.lt.u32 	%p33, %r44, 4;
	@%p33 bra 	$L__BB52_69;
	mul.lo.s32 	%r172, %r202, %r2;
	shl.b32 	%r173, %r172, 3;
	add.s32 	%r174, %r42, %r173;
	ld.shared.u64 	%rd300, [%r174];
	min.u64 	%rd301, %rd361, %rd300;
	shl.b32 	%r175, %r2, 3;
	add.s32 	%r176, %r174, %r175;
	ld.shared.u64 	%rd302, [%r176];
	min.u64 	%rd303, %rd301, %rd302;
	add.s32 	%r177, %r176, %r175;
	ld.shared.u64 	%rd304, [%r177];
	min.u64 	%rd305, %rd303, %rd304;
	add.s32 	%r178, %r177, %r175;
	ld.shared.u64 	%rd306, [%r178];
	min.u64 	%rd361, %rd305, %rd306;
	add.s32 	%r202, %r202, 4;
$L__BB52_69:
	setp.eq.s32 	%p34, %r59, 0;
	@%p34 bra 	$L__BB52_74;
	setp.eq.s32 	%p35, %r59, 1;
	@%p35 bra 	$L__BB52_72;
	mul.lo.s32 	%r179, %r202, %r2;
	shl.b32 	%r180, %r179, 3;
	add.s32 	%r181, %r42, %r180;
	ld.shared.u64 	%rd308, [%r181];
	min.u64 	%rd309, %rd361, %rd308;
	shl.b32 	%r182, %r2, 3;
	add.s32 	%r183, %r181, %r182;
	ld.shared.u64 	%rd310, [%r183];
	min.u64 	%rd361, %rd309, %rd310;
	add.s32 	%r202, %r202, 2;
$L__BB52_72:
	and.b32  	%r184, %r43, 1;
	setp.eq.b32 	%p36, %r184, 1;
	not.pred 	%p37, %p36;
	@%p37 bra 	$L__BB52_74;
	mul.lo.s32 	%r185, %r202, %r2;
	shl.b32 	%r186, %r185, 3;
	add.s32 	%r187, %r42, %r186;
	ld.shared.u64 	%rd311, [%r187];
	min.u64 	%rd361, %rd361, %rd311;
$L__BB52_74:
	st.shared.u64 	[%r42], %rd361;
$L__BB52_75:
	cvt.u64.u32 	%rd312, %r4;
	mad.lo.s64 	%rd313, %rd162, %rd312, %rd3;
	cvta.to.global.u64 	%rd314, %rd159;
	shl.b64 	%rd315, %rd313, 3;
	add.s64 	%rd316, %rd314, %rd315;
	st.global.u64 	[%rd316], %rd361;
$L__BB52_76:
	ret;

}
	// .globl	contiguous_reduce33_u64
.visible .entry contiguous_reduce33_u64(
	.param .u64 .ptr .align 1 contiguous_reduce33_u64_param_0,
	.param .u64 .ptr .align 1 contiguous_reduce33_u64_param_1,
	.param .u64 contiguous_reduce33_u64_param_2,
	.param .u64 contiguous_reduce33_u64_param_3,
	.param .u64 contiguous_reduce33_u64_param_4
)
{
	.reg .pred 	%p<14>;
	.reg .b32 	%r<85>;
	.reg .b64 	%rd<71>;

	ld.param.u64 	%rd17, [contiguous_reduce33_u64_param_0];
	ld.param.u64 	%rd18, [contiguous_reduce33_u64_param_1];
	ld.param.u64 	%rd19, [contiguous_reduce33_u64_param_3];
	ld.param.u64 	%rd20, [contiguous_reduce33_u64_param_4];
	mov.u32 	%r1, %tid.y;
	mov.u32 	%r2, %ntid.x;
	mov.u32 	%r3, %tid.x;
	mad.lo.s32 	%r30, %r1, %r2, %r3;
	mov.u32 	%r31, %ctaid.x;
	mad.lo.s32 	%r32, %r31, %r2, %r3;
	mov.u32 	%r4, %ctaid.y;
	mov.u32 	%r5, %ntid.y;
	mad.lo.s32 	%r33, %r4, %r5, %r1;
	shl.b32 	%r34, %r30, 3;
	mov.u32 	%r35, sdata_u64;
	add.s32 	%r7, %r35, %r34;
	mov.b64 	%rd22, -1;
	st.shared.u64 	[%r7], %rd22;
	cvt.u64.u32 	%rd1, %r32;
	setp.le.u64 	%p1, %rd19, %rd1;
	cvt.u64.u32 	%rd23, %r33;
	setp.le.u64 	%p2, %rd20, %rd23;
	or.pred  	%p3, %p1, %p2;
	@%p3 bra 	$L__BB53_18;
	cvt.u32.u64 	%r36, %rd1;
	cvta.to.global.u64 	%rd24, %rd18;
	cvt.u32.u64 	%r37, %rd19;
	mad.lo.s32 	%r38, %r33, %r37, %r36;
	mul.wide.u32 	%rd25, %r38, 8;
	add.s64 	%rd26, %rd24, %rd25;
	ld.global.u64 	%rd27, [%rd26];
	st.shared.u64 	[%r7], %rd27;
	bar.sync 	0;
	setp.ne.s32 	%p4, %r1, 0;
	@%p4 bra 	$L__BB53_18;
	setp.gt.u32 	%p5, %r5, 1;
	@%p5 bra 	$L__BB53_4;
	shl.b32 	%r39, %r3, 3;
	add.s32 	%r41, %r35, %r39;
	ld.shared.u64 	%rd69, [%r41];
	bra.uni 	$L__BB53_17;
$L__BB53_4:
	shl.b32 	%r43, %r3, 3;
	add.s32 	%r8, %r35, %r43;
	ld.shared.u64 	%rd69, [%r8];
	add.s32 	%r9, %r5, -1;
	add.s32 	%r45, %r5, -2;
	and.b32  	%r10, %r9, 7;
	setp.lt.u32 	%p6, %r45, 7;
	mov.b32 	%r83, 1;
	@%p6 bra 	$L__BB53_8;
	and.b32  	%r48, %r9, -8;
	neg.s32 	%r80, %r48;
	shl.b32 	%r12, %r2, 3;
	add.s32 	%r50, %r43, %r12;
	add.s32 	%r78, %r35, %r50;
	shl.b32 	%r14, %r2, 6;
	mov.b32 	%r81, 1;
	mov.b32 	%r79, 0;
$L__BB53_6:
	.pragma "nounroll";
	mul.lo.s32 	%r52, %r81, %r2;
	shl.b32 	%r53, %r52, 3;
	add.s32 	%r54, %r8, %r53;
	ld.shared.u64 	%rd29, [%r78];
	min.u64 	%rd30, %rd69, %rd29;
	add.s32 	%r55, %r54, %r12;
	ld.shared.u64 	%rd31, [%r55];
	min.u64 	%rd32, %rd30, %rd31;
	add.s32 	%r56, %r55, %r12;
	ld.shared.u64 	%rd33, [%r56];
	min.u64 	%rd34, %rd32, %rd33;
	add.s32 	%r57, %r56, %r12;
	ld.shared.u64 	%rd35, [%r57];
	min.u64 	%rd36, %rd34, %rd35;
	add.s32 	%r58, %r57, %r12;
	ld.shared.u64 	%rd37, [%r58];
	min.u64 	%rd38, %rd36, %rd37;
	add.s32 	%r59, %r58, %r12;
	ld.shared.u64 	%rd39, [%r59];
	min.u64 	%rd40, %rd38, %rd39;
	add.s32 	%r60, %r59, %r12;
	ld.shared.u64 	%rd41, [%r60];
	min.u64 	%rd42, %rd40, %rd41;
	add.s32 	%r61, %r60, %r12;
	ld.shared.u64 	%rd43, [%r61];
	min.u64 	%rd69, %rd42, %rd43;
	add.s32 	%r81, %r81, 8;
	add.s32 	%r80, %r80, 8;
	add.s32 	%r79, %r79, 8;
	add.s32 	%r78, %r78, %r14;
	setp.ne.s32 	%p7, %r80, 0;
	@%p7 bra 	$L__BB53_6;
	add.s32 	%r83, %r79, 1;
$L__BB53_8:
	setp.eq.s32 	%p8, %r10, 0;
	@%p8 bra 	$L__BB53_16;
	and.b32  	%r25, %r9, 3;
	setp.lt.u32 	%p9, %r10, 4;
	@%p9 bra 	$L__BB53_11;
	mul.lo.s32 	%r62, %r83, %r2;
	shl.b32 	%r63, %r62, 3;
	add.s32 	%r64, %r8, %r63;
	ld.shared.u64 	%rd45, [%r64];
	min.u64 	%rd46, %rd69, %rd45;
	shl.b32 	%r65, %r2, 3;
	add.s32 	%r66, %r64, %r65;
	ld.shared.u64 	%rd47, [%r66];
	min.u64 	%rd48, %rd46, %rd47;
	add.s32 	%r67, %r66, %r65;
	ld.shared.u64 	%rd49, [%r67];
	min.u64 	%rd50, %rd48, %rd49;
	add.s32 	%r68, %r67, %r65;
	ld.shared.u64 	%rd51, [%r68];
	min.u64 	%rd69, %rd50, %rd51;
	add.s32 	%r83, %r83, 4;
$L__BB53_11:
	setp.eq.s32 	%p10, %r25, 0;
	@%p10 bra 	$L__BB53_16;
	setp.eq.s32 	%p11, %r25, 1;
	@%p11 bra 	$L__BB53_14;
	mul.lo.s32 	%r69, %r83, %r2;
	shl.b32 	%r70, %r69, 3;
	add.s32 	%r71, %r8, %r70;
	ld.shared.u64 	%rd53, [%r71];
	min.u64 	%rd54, %rd69, %rd53;
	shl.b32 	%r72, %r2, 3;
	add.s32 	%r73, %r71, %r72;
	ld.shared.u64 	%rd55, [%r73];
	min.u64 	%rd69, %rd54, %rd55;
	add.s32 	%r83, %r83, 2;
$L__BB53_14:
	and.b32  	%r74, %r9, 1;
	setp.eq.b32 	%p12, %r74, 1;
	not.pred 	%p13, %p12;
	@%p13 bra 	$L__BB53_16;
	mul.lo.s32 	%r75, %r83, %r2;
	shl.b32 	%r76, %r75, 3;
	add.s32 	%r77, %r8, %r76;
	ld.shared.u64 	%rd56, [%r77];
	min.u64 	%rd69, %rd69, %rd56;
$L__BB53_16:
	st.shared.u64 	[%r8], %rd69;
$L__BB53_17:
	cvt.u64.u32 	%rd57, %r4;
	mad.lo.s64 	%rd58, %rd19, %rd57, %rd1;
	cvta.to.global.u64 	%rd59, %rd17;
	shl.b64 	%rd60, %rd58, 3;
	add.s64 	%rd61, %rd59, %rd60;
	st.global.u64 	[%rd61], %rd69;
$L__BB53_18:
	ret;

}
	// .globl	contiguous_reduce_f32
.visible .entry contiguous_reduce_f32(
	.param .u64 .ptr .align 1 contiguous_reduce_f32_param_0,
	.param .u64 .ptr .align 1 contiguous_reduce_f32_param_1,
	.param .u64 contiguous_reduce_f32_param_2
)
{
	.reg .pred 	%p<8>;
	.reg .b32 	%r<17>;
	.reg .b32 	%f<27>;
	.reg .b64 	%rd<16>;

	ld.param.u64 	%rd4, [contiguous_reduce_f32_param_0];
	ld.param.u64 	%rd6, [contiguous_reduce_f32_param_1];
	ld.param.u64 	%rd5, [contiguous_reduce_f32_param_2];
	cvta.to.global.u64 	%rd1, %rd6;
	mov.u32 	%r1, %tid.x;
	mov.u32 	%r2, %ctaid.x;
	mov.u32 	%r16, %ntid.x;
	mul.lo.s32 	%r8, %r2, %r16;
	shl.b32 	%r9, %r8, 1;
	add.s32 	%r4, %r9, %r1;
	shl.b32 	%r10, %r1, 2;
	mov.u32 	%r11, sdata_f32;
	add.s32 	%r5, %r11, %r10;
	mov.b32 	%r12, 2139095040;
	st.shared.u32 	[%r5], %r12;
	add.s32 	%r13, %r4, %r16;
	cvt.u64.u32 	%rd2, %r13;
	setp.le.u64 	%p1, %rd5, %rd2;
	@%p1 bra 	$L__BB54_2;
	mul.wide.u32 	%rd9, %r4, 4;
	add.s64 	%rd10, %rd1, %rd9;
	ld.global.f32 	%f2, [%rd10];
	shl.b64 	%rd11, %rd2, 2;
	add.s64 	%rd12, %rd1, %rd11;
	ld.global.f32 	%f3, [%rd12];
	min.f32 	%f4, %f2, %f3;
	st.shared.f32 	[%r5], %f4;
	bra.uni 	$L__BB54_4;
$L__BB54_2:
	cvt.u64.u32 	%rd3, %r4;
	setp.le.u64 	%p2, %rd5, %rd3;
	@%p2 bra 	$L__BB54_4;
	shl.b64 	%rd7, %rd3, 2;
	add.s64 	%rd8, %rd1, %rd7;
	ld.global.f32 	%f1, [%rd8];
	st.shared.f32 	[%r5], %f1;
$L__BB54_4:
	bar.sync 	0;
	setp.lt.u32 	%p3, %r16, 66;
	@%p3 bra 	$L__BB54_8;
$L__BB54_5:
	shr.u32 	%r7, %r16, 1;
	setp.ge.u32 	%p4, %r1, %r7;
	@%p4 bra 	$L__BB54_7;
	ld.shared.f32 	%f5, [%r5];
	shl.b32 	%r14, %r7, 2;
	add.s32 	%r15, %r5, %r14;
	ld.shared.f32 	%f6, [%r15];
	min.f32 	%f7, %f5, %f6;
	st.shared.f32 	[%r5], %f7;
$L__BB54_7:
	bar.sync 	0;
	setp.gt.u32 	%p5, %r16, 131;
	mov.u32 	%r16, %r7;
	@%p5 bra 	$L__BB54_5;
$L__BB54_8:
	setp.gt.u32 	%p6, %r1, 31;
	@%p6 bra 	$L__BB54_11;
	ld.volatile.shared.f32 	%f8, [%r5];
	ld.volatile.shared.f32 	%f9, [%r5+128];
	min.f32 	%f10, %f8, %f9;
	st.volatile.shared.f32 	[%r5], %f10;
	ld.volatile.shared.f32 	%f11, [%r5];
	ld.volatile.shared.f32 	%f12, [%r5+64];
	min.f32 	%f13, %f11, %f12;
	st.volatile.shared.f32 	[%r5], %f13;
	ld.volatile.shared.f32 	%f14, [%r5];
	ld.volatile.shared.f32 	%f15, [%r5+32];
	min.f32 	%f16, %f14, %f15;
	st.volatile.shared.f32 	[%r5], %f16;
	ld.volatile.shared.f32 	%f17, [%r5];
	ld.volatile.shared.f32 	%f18, [%r5+16];
	min.f32 	%f19, %f17, %f18;
	st.volatile.shared.f32 	[%r5], %f19;
	ld.volatile.shared.f32 	%f20, [%r5];
	ld.volatile.shared.f32 	%f21, [%r5+8];
	min.f32 	%f22, %f20, %f21;
	st.volatile.shared.f32 	[%r5], %f22;
	ld.volatile.shared.f32 	%f23, [%r5];
	ld.volatile.shared.f32 	%f24, [%r5+4];
	min.f32 	%f25, %f23, %f24;
	st.volatile.shared.f32 	[%r5], %f25;
	setp.ne.s32 	%p7, %r1, 0;
	@%p7 bra 	$L__BB54_11;
	ld.shared.f32 	%f26, [sdata_f32];
	cvta.to.global.u64 	%rd13, %rd4;
	mul.wide.u32 	%rd14, %r2, 4;
	add.s64 	%rd15, %rd13, %rd14;
	st.global.f32 	[%rd15], %f26;
$L__BB54_11:
	ret;

}
	// .globl	uncontiguous_reduce_f32
.visible .entry uncontiguous_reduce_f32(
	.param .u64 .ptr .align 1 uncontiguous_reduce_f32_param_0,
	.param .u64 .ptr .align 1 uncontiguous_reduce_f32_param_1,
	.param .u64 .ptr .align 1 uncontiguous_reduce_f32_param_2,
	.param .u64 .ptr .align 1 uncontiguous_reduce_f32_param_3,
	.param .u64 uncontiguous_reduce_f32_param_4,
	.param .u64 uncontiguous_reduce_f32_param_5
)
{
	.reg .pred 	%p<53>;
	.reg .b32 	%r<213>;
	.reg .b32 	%f<27>;
	.reg .b64 	%rd<558>;

	ld.param.u64 	%rd260, [uncontiguous_reduce_f32_param_0];
	ld.param.u64 	%rd263, [uncontiguous_reduce_f32_param_1];
	ld.param.u64 	%rd264, [uncontiguous_reduce_f32_param_2];
	ld.param.u64 	%rd265, [uncontiguous_reduce_f32_param_3];
	ld.param.u64 	%rd261, [uncontiguous_reduce_f32_param_4];
	ld.param.u64 	%rd262, [uncontiguous_reduce_f32_param_5];
	cvta.to.global.u64 	%rd1, %rd265;
	cvta.to.global.u64 	%rd2, %rd264;
	cvta.to.global.u64 	%rd3, %rd263;
	mov.u32 	%r1, %tid.x;
	mov.u32 	%r2, %ctaid.x;
	mov.u32 	%r212, %ntid.x;
	mul.lo.s32 	%r52, %r2, %r212;
	shl.b32 	%r53, %r52, 1;
	add.s32 	%r4, %r53, %r1;
	shl.b32 	%r54, %r1, 2;
	mov.u32 	%r55, sdata_f32;
	add.s32 	%r5, %r55, %r54;
	mov.b32 	%r56, 2139095040;
	st.shared.u32 	[%r5], %r56;
	add.s32 	%r57, %r4, %r212;
	cvt.u64.u32 	%rd511, %r57;
	setp.le.u64 	%p1, %rd262, %rd511;
	@%p1 bra 	$L__BB55_54;
	cvt.u32.u64 	%r6, %rd261;
	add.s32 	%r206, %r6, -1;
	setp.lt.s32 	%p27, %r206, 0;
	mov.b64 	%rd515, 0;
	mov.u64 	%rd516, %rd515;
	@%p27 bra 	$L__BB55_53;
	cvt.u64.u32 	%rd512, %r4;
	setp.lt.u32 	%p28, %r206, 3;
	mov.b64 	%rd516, 0;
	mov.u64 	%rd515, %rd516;
	@%p28 bra 	$L__BB55_30;
	add.s32 	%r204, %r6, -2;
	and.b32  	%r133, %r6, -4;
	neg.s32 	%r203, %r133;
	mov.b64 	%rd516, 0;
$L__BB55_4:
	.pragma "nounroll";
	add.s32 	%r12, %r204, 1;
	mul.wide.u32 	%rd397, %r12, 8;
	add.s64 	%rd398, %rd2, %rd397;
	ld.global.u64 	%rd10, [%rd398];
	or.b64  	%rd399, %rd512, %rd10;
	and.b64  	%rd400, %rd399, -4294967296;
	setp.ne.s64 	%p29, %rd400, 0;
	@%p29 bra 	$L__BB55_6;
	cvt.u32.u64 	%r134, %rd10;
	cvt.u32.u64 	%r135, %rd512;
	div.u32 	%r136, %r135, %r134;
	mul.lo.s32 	%r137, %r136, %r134;
	sub.s32 	%r138, %r135, %r137;
	cvt.u64.u32 	%rd477, %r136;
	cvt.u64.u32 	%rd478, %r138;
	bra.uni 	$L__BB55_7;
$L__BB55_6:
	div.s64 	%rd477, %rd512, %rd10;
	mul.lo.s64 	%rd401, %rd477, %rd10;
	sub.s64 	%rd478, %rd512, %rd401;
$L__BB55_7:
	mul.wide.u32 	%rd402, %r12, 8;
	add.s64 	%rd403, %rd1, %rd402;
	ld.global.u64 	%rd17, [%rd403];
	mad.lo.s64 	%rd18, %rd17, %rd478, %rd515;
	or.b64  	%rd404, %rd511, %rd10;
	and.b64  	%rd405, %rd404, -4294967296;
	setp.ne.s64 	%p30, %rd405, 0;
	@%p30 bra 	$L__BB55_9;
	cvt.u32.u64 	%r139, %rd10;
	cvt.u32.u64 	%r140, %rd511;
	div.u32 	%r141, %r140, %r139;
	mul.lo.s32 	%r142, %r141, %r139;
	sub.s32 	%r143, %r140, %r142;
	cvt.u64.u32 	%rd479, %r141;
	cvt.u64.u32 	%rd480, %r143;
	bra.uni 	$L__BB55_10;
$L__BB55_9:
	div.s64 	%rd479, %rd511, %rd10;
	mul.lo.s64 	%rd406, %rd479, %rd10;
	sub.s64 	%rd480, %rd511, %rd406;
$L__BB55_10:
	mad.lo.s64 	%rd25, %rd480, %rd17, %rd516;
	add.s32 	%r13, %r204, -2;
	mul.wide.u32 	%rd407, %r204, 8;
	add.s64 	%rd408, %rd2, %rd407;
	ld.global.u64 	%rd26, [%rd408];
	or.b64  	%rd409, %rd477, %rd26;
	and.b64  	%rd410, %rd409, -4294967296;
	setp.ne.s64 	%p31, %rd410, 0;
	@%p31 bra 	$L__BB55_12;
	cvt.u32.u64 	%r144, %rd26;
	cvt.u32.u64 	%r145, %rd477;
	div.u32 	%r146, %r145, %r144;
	mul.lo.s32 	%r147, %r146, %r144;
	sub.s32 	%r148, %r145, %r147;
	cvt.u64.u32 	%rd481, %r146;
	cvt.u64.u32 	%rd482, %r148;
	bra.uni 	$L__BB55_13;
$L__BB55_12:
	div.s64 	%rd481, %rd477, %rd26;
	mul.lo.s64 	%rd411, %rd481, %rd26;
	sub.s64 	%rd482, %rd477, %rd411;
$L__BB55_13:
	mul.wide.u32 	%rd412, %r204, 8;
	add.s64 	%rd413, %rd1, %rd412;
	ld.global.u64 	%rd33, [%rd413];
	mad.lo.s64 	%rd34, %rd33, %rd482, %rd18;
	or.b64  	%rd414, %rd479, %rd26;
	and.b64  	%rd415, %rd414, -4294967296;
	setp.ne.s64 	%p32, %rd415, 0;
	@%p32 bra 	$L__BB55_15;
	cvt.u32.u64 	%r149, %rd26;
	cvt.u32.u64 	%r150, %rd479;
	div.u32 	%r151, %r150, %r149;
	mul.lo.s32 	%r152, %r151, %r149;
	sub.s32 	%r153, %r150, %r152;
	cvt.u64.u32 	%rd483, %r151;
	cvt.u64.u32 	%rd484, %r153;
	bra.uni 	$L__BB55_16;
$L__BB55_15:
	div.s64 	%rd483, %rd479, %rd26;
	mul.lo.s64 	%rd416, %rd483, %rd26;
	sub.s64 	%rd484, %rd479, %rd416;
$L__BB55_16:
	mad.lo.s64 	%rd41, %rd484, %rd33, %rd25;
	add.s32 	%r14, %r204, -1;
	mul.wide.u32 	%rd417, %r14, 8;
	add.s64 	%rd418, %rd2, %rd417;
	ld.global.u64 	%rd42, [%rd418];
	or.b64  	%rd419, %rd481, %rd42;
	and.b64  	%rd420, %rd419, -4294967296;
	setp.ne.s64 	%p33, %rd420, 0;
	@%p33 bra 	$L__BB55_18;
	cvt.u32.u64 	%r154, %rd42;
	cvt.u32.u64 	%r155, %rd481;
	div.u32 	%r156, %r155, %r154;
	mul.lo.s32 	%r157, %r156, %r154;
	sub.s32 	%r158, %r155, %r157;
	cvt.u64.u32 	%rd485, %r156;
	cvt.u64.u32 	%rd486, %r158;
	bra.uni 	$L__BB55_19;
$L__BB55_18:
	div.s64 	%rd485, %rd481, %rd42;
	mul.lo.s64 	%rd421, %rd485, %rd42;
	sub.s64 	%rd486, %rd481, %rd421;
$L__BB55_19:
	mul.wide.u32 	%rd422, %r14, 8;
	add.s64 	%rd423, %rd1, %rd422;
	ld.global.u64 	%rd49, [%rd423];
	mad.lo.s64 	%rd50, %rd49, %rd486, %rd34;
	or.b64  	%rd424, %rd483, %rd42;
	and.b64  	%rd425, %rd424, -4294967296;
	setp.ne.s64 	%p34, %rd425, 0;
	@%p34 bra 	$L__BB55_21;
	cvt.u32.u64 	%r159, %rd42;
	cvt.u32.u64 	%r160, %rd483;
	div.u32 	%r161, %r160, %r159;
	mul.lo.s32 	%r162, %r161, %r159;
	sub.s32 	%r163, %r160, %r162;
	cvt.u64.u32 	%rd487, %r161;
	cvt.u64.u32 	%rd488, %r163;
	bra.uni 	$L__BB55_22;
$L__BB55_21:
	div.s64 	%rd487, %rd483, %rd42;
	mul.lo.s64 	%rd426, %rd487, %rd42;
	sub.s64 	%rd488, %rd483, %rd426;
$L__BB55_22:
	mad.lo.s64 	%rd57, %rd488, %rd49, %rd41;
	mul.wide.u32 	%rd427, %r13, 8;
	add.s64 	%rd428, %rd2, %rd427;
	ld.global.u64 	%rd58, [%rd428];
	or.b64  	%rd429, %rd485, %rd58;
	and.b64  	%rd430, %rd429, -4294967296;
	setp.ne.s64 	%p35, %rd430, 0;
	@%p35 bra 	$L__BB55_24;
	cvt.u32.u64 	%r164, %rd58;
	cvt.u32.u64 	%r165, %rd485;
	div.u32 	%r166, %r165, %r164;
	mul.lo.s32 	%r167, %r166, %r164;
	sub.s32 	%r168, %r165, %r167;
	cvt.u64.u32 	%rd512, %r166;
	cvt.u64.u32 	%rd490, %r168;
	bra.uni 	$L__BB55_25;
$L__BB55_24:
	div.s64 	%rd512, %rd485, %rd58;
	mul.lo.s64 	%rd431, %rd512, %rd58;
	sub.s64 	%rd490, %rd485, %rd431;
$L__BB55_25:
	mul.wide.u32 	%rd432, %r13, 8;
	add.s64 	%rd433, %rd1, %rd432;
	ld.global.u64 	%rd65, [%rd433];
	mad.lo.s64 	%rd515, %rd65, %rd490, %rd50;
	or.b64  	%rd434, %rd487, %rd58;
	and.b64  	%rd435, %rd434, -4294967296;
	setp.ne.s64 	%p36, %rd435, 0;
	@%p36 bra 	$L__BB55_27;
	cvt.u32.u64 	%r169, %rd58;
	cvt.u32.u64 	%r170, %rd487;
	div.u32 	%r171, %r170, %r169;
	mul.lo.s32 	%r172, %r171, %r169;
	sub.s32 	%r173, %r170, %r172;
	cvt.u64.u32 	%rd511, %r171;
	cvt.u64.u32 	%rd492, %r173;
	bra.uni 	$L__BB55_28;
$L__BB55_27:
	div.s64 	%rd511, %rd487, %rd58;
	mul.lo.s64 	%rd436, %rd511, %rd58;
	sub.s64 	%rd492, %rd487, %rd436;
$L__BB55_28:
	mad.lo.s64 	%rd516, %rd492, %rd65, %rd57;
	add.s32 	%r204, %r204, -4;
	add.s32 	%r203, %r203, 4;
	setp.ne.s32 	%p37, %r203, 0;
	@%p37 bra 	$L__BB55_4;
	add.s32 	%r206, %r204, 1;
$L__BB55_30:
	and.b32  	%r19, %r6, 3;
	setp.eq.s32 	%p38, %r19, 0;
	@%p38 bra 	$L__BB55_53;
	setp.eq.s32 	%p39, %r19, 1;
	@%p39 bra 	$L__BB55_45;
	mul.wide.u32 	%rd438, %r206, 8;
	add.s64 	%rd439, %rd2, %rd438;
	ld.global.u64 	%rd80, [%rd439];
	or.b64  	%rd440, %rd512, %rd80;
	and.b64  	%rd441, %rd440, -4294967296;
	setp.ne.s64 	%p40, %rd441, 0;
	@%p40 bra 	$L__BB55_34;
	cvt.u32.u64 	%r174, %rd80;
	cvt.u32.u64 	%r175, %rd512;
	div.u32 	%r176, %r175, %r174;
	mul.lo.s32 	%r177, %r176, %r174;
	sub.s32 	%r178, %r175, %r177;
	cvt.u64.u32 	%rd499, %r176;
	cvt.u64.u32 	%rd500, %r178;
	bra.uni 	$L__BB55_35;
$L__BB55_34:
	div.s64 	%rd499, %rd512, %rd80;
	mul.lo.s64 	%rd442, %rd499, %rd80;
	sub.s64 	%rd500, %rd512, %rd442;
$L__BB55_35:
	add.s64 	%rd444, %rd1, %rd438;
	ld.global.u64 	%rd87, [%rd444];
	mad.lo.s64 	%rd88, %rd87, %rd500, %rd515;
	or.b64  	%rd445, %rd511, %rd80;
	and.b64  	%rd446, %rd445, -4294967296;
	setp.ne.s64 	%p41, %rd446, 0;
	@%p41 bra 	$L__BB55_37;
	cvt.u32.u64 	%r179, %rd80;
	cvt.u32.u64 	%r180, %rd511;
	div.u32 	%r181, %r180, %r179;
	mul.lo.s32 	%r182, %r181, %r179;
	sub.s32 	%r183, %r180, %r182;
	cvt.u64.u32 	%rd501, %r181;
	cvt.u64.u32 	%rd502, %r183;
	bra.uni 	$L__BB55_38;
$L__BB55_37:
	div.s64 	%rd501, %rd511, %rd80;
	mul.lo.s64 	%rd447, %rd501, %rd80;
	sub.s64 	%rd502, %rd511, %rd447;
$L__BB55_38:
	mad.lo.s64 	%rd95, %rd502, %rd87, %rd516;
	add.s32 	%r20, %r206, -1;
	mul.wide.u32 	%rd448, %r20, 8;
	add.s64 	%rd449, %rd2, %rd448;
	ld.global.u64 	%rd96, [%rd449];
	or.b64  	%rd450, %rd499, %rd96;
	and.b64  	%rd451, %rd450, -4294967296;
	setp.ne.s64 	%p42, %rd451, 0;
	@%p42 bra 	$L__BB55_40;
	cvt.u32.u64 	%r184, %rd96;
	cvt.u32.u64 	%r185, %rd499;
	div.u32 	%r186, %r185, %r184;
	mul.lo.s32 	%r187, %r186, %r184;
	sub.s32 	%r188, %r185, %r187;
	cvt.u64.u32 	%rd512, %r186;
	cvt.u64.u32 	%rd504, %r188;
	bra.uni 	$L__BB55_41;
$L__BB55_40:
	div.s64 	%rd512, %rd499, %rd96;
	mul.lo.s64 	%rd452, %rd512, %rd96;
	sub.s64 	%rd504, %rd499, %rd452;
$L__BB55_41:
	add.s64 	%rd454, %rd1, %rd448;
	ld.global.u64 	%rd103, [%rd454];
	mad.lo.s64 	%rd515, %rd103, %rd504, %rd88;
	or.b64  	%rd455, %rd501, %rd96;
	and.b64  	%rd456, %rd455, -4294967296;
	setp.ne.s64 	%p43, %rd456, 0;
	@%p43 bra 	$L__BB55_43;
	cvt.u32.u64 	%r189, %rd96;
	cvt.u32.u64 	%r190, %rd501;
	div.u32 	%r191, %r190, %r189;
	mul.lo.s32 	%r192, %r191, %r189;
	sub.s32 	%r193, %r190, %r192;
	cvt.u64.u32 	%rd511, %r191;
	cvt.u64.u32 	%rd506, %r193;
	bra.uni 	$L__BB55_44;
$L__BB55_43:
	div.s64 	%rd511, %rd501, %rd96;
	mul.lo.s64 	%rd457, %rd511, %rd96;
	sub.s64 	%rd506, %rd501, %rd457;
$L__BB55_44:
	mad.lo.s64 	%rd516, %rd506, %rd103, %rd95;
	add.s32 	%r206, %r206, -2;
$L__BB55_45:
	and.b32  	%r194, %r6, 1;
	setp.eq.b32 	%p44, %r194, 1;
	not.pred 	%p45, %p44;
	@%p45 bra 	$L__BB55_53;
	mul.wide.u32 	%rd458, %r206, 8;
	add.s64 	%rd459, %rd2, %rd458;
	ld.global.u64 	%rd118, [%rd459];
	or.b64  	%rd460, %rd512, %rd118;
	and.b64  	%rd461, %rd460, -4294967296;
	setp.ne.s64 	%p46, %rd461, 0;
	@%p46 bra 	$L__BB55_48;
	cvt.u32.u64 	%r195, %rd118;
	cvt.u32.u64 	%r196, %rd512;
	rem.u32 	%r197, %r196, %r195;
	cvt.u64.u32 	%rd513, %r197;
	bra.uni 	$L__BB55_49;
$L__BB55_48:
	rem.s64 	%rd513, %rd512, %rd118;
$L__BB55_49:
	add.s64 	%rd463, %rd1, %rd458;
	ld.global.u64 	%rd122, [%rd463];
	mad.lo.s64 	%rd515, %rd122, %rd513, %rd515;
	or.b64  	%rd464, %rd511, %rd118;
	and.b64  	%rd465, %rd464, -4294967296;
	setp.ne.s64 	%p47, %rd465, 0;
	@%p47 bra 	$L__BB55_51;
	cvt.u32.u64 	%r198, %rd118;
	cvt.u32.u64 	%r199, %rd511;
	rem.u32 	%r200, %r199, %r198;
	cvt.u64.u32 	%rd514, %r200;
	bra.uni 	$L__BB55_52;
$L__BB55_51:
	rem.s64 	%rd514, %rd511, %rd118;
$L__BB55_52:
	mad.lo.s64 	%rd516, %rd514, %rd122, %rd516;
$L__BB55_53:
	shl.b64 	%rd466, %rd515, 2;
	add.s64 	%rd467, %rd3, %rd466;
	ld.global.f32 	%f2, [%rd467];
	shl.b64 	%rd468, %rd516, 2;
	add.s64 	%rd469, %rd3, %rd468;
	ld.global.f32 	%f3, [%rd469];
	min.f32 	%f4, %f2, %f3;
	st.shared.f32 	[%r5], %f4;
	bra.uni 	$L__BB55_114;
$L__BB55_54:
	cvt.u64.u32 	%rd548, %r4;
	setp.le.u64 	%p2, %rd262, %rd548;
	@%p2 bra 	$L__BB55_114;
	cvt.u32.u64 	%r23, %rd261;
	add.s32 	%r210, %r23, -1;
	setp.lt.s32 	%p3, %r210, 0;
	mov.b64 	%rd557, 0;
	@%p3 bra 	$L__BB55_113;
	and.b32  	%r25, %r23, 7;
	setp.lt.u32 	%p4, %r210, 7;
	mov.b64 	%rd557, 0;
	@%p4 bra 	$L__BB55_84;
	add.s32 	%r208, %r23, -4;
	and.b32  	%r58, %r23, -8;
	neg.s32 	%r207, %r58;
	mov.b64 	%rd557, 0;
$L__BB55_58:
	.pragma "nounroll";
	add.s32 	%r30, %r208, 3;
	mul.wide.u32 	%rd270, %r30, 8;
	add.s64 	%rd271, %rd2, %rd270;
	ld.global.u64 	%rd133, [%rd271];
	or.b64  	%rd272, %rd548, %rd133;
	and.b64  	%rd273, %rd272, -4294967296;
	setp.ne.s64 	%p5, %rd273, 0;
	@%p5 bra 	$L__BB55_60;
	cvt.u32.u64 	%r59, %rd133;
	cvt.u32.u64 	%r60, %rd548;
	div.u32 	%r61, %r60, %r59;
	mul.lo.s32 	%r62, %r61, %r59;
	sub.s32 	%r63, %r60, %r62;
	cvt.u64.u32 	%rd519, %r61;
	cvt.u64.u32 	%rd520, %r63;
	bra.uni 	$L__BB55_61;
$L__BB55_60:
	div.s64 	%rd519, %rd548, %rd133;
	mul.lo.s64 	%rd274, %rd519, %rd133;
	sub.s64 	%rd520, %rd548, %rd274;
$L__BB55_61:
	add.s64 	%rd276, %rd1, %rd270;
	ld.global.u64 	%rd277, [%rd276];
	mad.lo.s64 	%rd140, %rd277, %rd520, %rd557;
	add.s32 	%r31, %r208, 2;
	mul.wide.u32 	%rd278, %r31, 8;
	add.s64 	%rd279, %rd2, %rd278;
	ld.global.u64 	%rd141, [%rd279];
	or.b64  	%rd280, %rd519, %rd141;
	and.b64  	%rd281, %rd280, -4294967296;
	setp.ne.s64 	%p6, %rd281, 0;
	@%p6 bra 	$L__BB55_63;
	cvt.u32.u64 	%r64, %rd141;
	cvt.u32.u64 	%r65, %rd519;
	div.u32 	%r66, %r65, %r64;
	mul.lo.s32 	%r67, %r66, %r64;
	sub.s32 	%r68, %r65, %r67;
	cvt.u64.u32 	%rd521, %r66;
	cvt.u64.u32 	%rd522, %r68;
	bra.uni 	$L__BB55_64;
$L__BB55_63:
	div.s64 	%rd521, %rd519, %rd141;
	mul.lo.s64 	%rd282, %rd521, %rd141;
	sub.s64 	%rd522, %rd519, %rd282;
$L__BB55_64:
	add.s64 	%rd284, %rd1, %rd278;
	ld.global.u64 	%rd285, [%rd284];
	mad.lo.s64 	%rd148, %rd285, %rd522, %rd140;
	add.s32 	%r32, %r208, 1;
	mul.wide.u32 	%rd286, %r32, 8;
	add.s64 	%rd287, %rd2, %rd286;
	ld.global.u64 	%rd149, [%rd287];
	or.b64  	%rd288, %rd521, %rd149;
	and.b64  	%rd289, %rd288, -4294967296;
	setp.ne.s64 	%p7, %rd289, 0;
	@%p7 bra 	$L__BB55_66;
	cvt.u32.u64 	%r69, %rd149;
	cvt.u32.u64 	%r70, %rd521;
	div.u32 	%r71, %r70, %r69;
	mul.lo.s32 	%r72, %r71, %r69;
	sub.s32 	%r73, %r70, %r72;
	cvt.u64.u32 	%rd523, %r71;
	cvt.u64.u32 	%rd524, %r73;
	bra.uni 	$L__BB55_67;
$L__BB55_66:
	div.s64 	%rd523, %rd521, %rd149;
	mul.lo.s64 	%rd290, %rd523, %rd149;
	sub.s64 	%rd524, %rd521, %rd290;
$L__BB55_67:
	add.s64 	%rd292, %rd1, %rd286;
	ld.global.u64 	%rd293, [%rd292];
	mad.lo.s64 	%rd156, %rd293, %rd524, %rd148;
	add.s32 	%r33, %r208, -4;
	mul.wide.u32 	%rd294, %r208, 8;
	add.s64 	%rd295, %rd2, %rd294;
	ld.global.u64 	%rd157, [%rd295];
	or.b64  	%rd296, %rd523, %rd157;
	and.b64  	%rd297, %rd296, -4294967296;
	setp.ne.s64 	%p8, %rd297, 0;
	@%p8 bra 	$L__BB55_69;
	cvt.u32.u64 	%r74, %rd157;
	cvt.u32.u64 	%r75, %rd523;
	div.u32 	%r76, %r75, %r74;
	mul.lo.s32 	%r77, %r76, %r74;
	sub.s32 	%r78, %r75, %r77;
	cvt.u64.u32 	%rd525, %r76;
	cvt.u64.u32 	%rd526, %r78;
	bra.uni 	$L__BB55_70;
$L__BB55_69:
	div.s64 	%rd525, %rd523, %rd157;
	mul.lo.s64 	%rd298, %rd525, %rd157;
	sub.s64 	%rd526, %rd523, %rd298;
$L__BB55_70:
	add.s64 	%rd300, %rd1, %rd294;
	ld.global.u64 	%rd301, [%rd300];
	mad.lo.s64 	%rd164, %rd301, %rd526, %rd156;
	add.s32 	%r34, %r208, -1;
	mul.wide.u32 	%rd302, %r34, 8;
	add.s64 	%rd303, %rd2, %rd302;
	ld.global.u64 	%rd165, [%rd303];
	or.b64  	%rd304, %rd525, %rd165;
	and.b64  	%rd305, %rd304, -4294967296;
	setp.ne.s64 	%p9, %rd305, 0;
	@%p9 bra 	$L__BB55_72;
	cvt.u32.u64 	%r79, %rd165;
	cvt.u32.u64 	%r80, %rd525;
	div.u32 	%r81, %r80, %r79;
	mul.lo.s32 	%r82, %r81, %r79;
	sub.s32 	%r83, %r80, %r82;
	cvt.u64.u32 	%rd527, %r81;
	cvt.u64.u32 	%rd528, %r83;
	bra.uni 	$L__BB55_73;
$L__BB55_72:
	div.s64 	%rd527, %rd525, %rd165;
	mul.lo.s64 	%rd306, %rd527, %rd165;
	sub.s64 	%rd528, %rd525, %rd306;
$L__BB55_73:
	add.s64 	%rd308, %rd1, %rd302;
	ld.global.u64 	%rd309, [%rd308];
	mad.lo.s64 	%rd172, %rd309, %rd528, %rd164;
	add.s32 	%r35, %r208, -2;
	mul.wide.u32 	%rd310, %r35, 8;
	add.s64 	%rd311, %rd2, %rd310;
	ld.global.u64 	%rd173, [%rd311];
	or.b64  	%rd312, %rd527, %rd173;
	and.b64  	%rd313, %rd312, -4294967296;
	setp.ne.s64 	%p10, %rd313, 0;
	@%p10 bra 	$L__BB55_75;
	cvt.u32.u64 	%r84, %rd173;
	cvt.u32.u64 	%r85, %rd527;
	div.u32 	%r86, %r85, %r84;
	mul.lo.s32 	%r87, %r86, %r84;
	sub.s32 	%r88, %r85, %r87;
	cvt.u64.u32 	%rd529, %r86;
	cvt.u64.u32 	%rd530, %r88;
	bra.uni 	$L__BB55_76;
$L__BB55_75:
	div.s64 	%rd529, %rd527, %rd173;
	mul.lo.s64 	%rd314, %rd529, %rd173;
	sub.s64 	%rd530, %rd527, %rd314;
$L__BB55_76:
	add.s64 	%rd316, %rd1, %rd310;
	ld.global.u64 	%rd317, [%rd316];
	mad.lo.s64 	%rd180, %rd317, %rd530, %rd172;
	add.s32 	%r36, %r208, -3;
	mul.wide.u32 	%rd318, %r36, 8;
	add.s64 	%rd319, %rd2, %rd318;
	ld.global.u64 	%rd181, [%rd319];
	or.b64  	%rd320, %rd529, %rd181;
	and.b64  	%rd321, %rd320, -4294967296;
	setp.ne.s64 	%p11, %rd321, 0;
	@%p11 bra 	$L__BB55_78;
	cvt.u32.u64 	%r89, %rd181;
	cvt.u32.u64 	%r90, %rd529;
	div.u32 	%r91, %r90, %r89;
	mul.lo.s32 	%r92, %r91, %r89;
	sub.s32 	%r93, %r90, %r92;
	cvt.u64.u32 	%rd531, %r91;
	cvt.u64.u32 	%rd532, %r93;
	bra.uni 	$L__BB55_79;
$L__BB55_78:
	div.s64 	%rd531, %rd529, %rd181;
	mul.lo.s64 	%rd322, %rd531, %rd181;
	sub.s64 	%rd532, %rd529, %rd322;
$L__BB55_79:
	add.s64 	%rd324, %rd1, %rd318;
	ld.global.u64 	%rd325, [%rd324];
	mad.lo.s64 	%rd188, %rd325, %rd532, %rd180;
	mul.wide.u32 	%rd326, %r33, 8;
	add.s64 	%rd327, %rd2, %rd326;
	ld.global.u64 	%rd189, [%rd327];
	or.b64  	%rd328, %rd531, %rd189;
	and.b64  	%rd329, %rd328, -4294967296;
	setp.ne.s64 	%p12, %rd329, 0;
	@%p12 bra 	$L__BB55_81;
	cvt.u32.u64 	%r94, %rd189;
	cvt.u32.u64 	%r95, %rd531;
	div.u32 	%r96, %r95, %r94;
	mul.lo.s32 	%r97, %r96, %r94;
	sub.s32 	%r98, %r95, %r97;
	cvt.u64.u32 	%rd548, %r96;
	cvt.u64.u32 	%rd534, %r98;
	bra.uni 	$L__BB55_82;
$L__BB55_81:
	div.s64 	%rd548, %rd531, %rd189;
	mul.lo.s64 	%rd330, %rd548, %rd189;
	sub.s64 	%rd534, %rd531, %rd330;
$L__BB55_82:
	add.s64 	%rd332, %rd1, %rd326;
	ld.global.u64 	%rd333, [%rd332];
	mad.lo.s64 	%rd557, %rd333, %rd534, %rd188;
	add.s32 	%r208, %r208, -8;
	add.s32 	%r207, %r207, 8;
	setp.ne.s32 	%p13, %r207, 0;
	@%p13 bra 	$L__BB55_58;
	add.s32 	%r210, %r208, 3;
$L__BB55_84:
	setp.eq.s32 	%p14, %r25, 0;
	@%p14 bra 	$L__BB55_113;
	and.b32  	%r41, %r23, 3;
	setp.lt.u32 	%p15, %r25, 4;
	@%p15 bra 	$L__BB55_99;
	mul.wide.u32 	%rd335, %r210, 8;
	add.s64 	%rd336, %rd2, %rd335;
	ld.global.u64 	%rd200, [%rd336];
	or.b64  	%rd337, %rd548, %rd200;
	and.b64  	%rd338, %rd337, -4294967296;
	setp.ne.s64 	%p16, %rd338, 0;
	@%p16 bra 	$L__BB55_88;
	cvt.u32.u64 	%r99, %rd200;
	cvt.u32.u64 	%r100, %rd548;
	div.u32 	%r101, %r100, %r99;
	mul.lo.s32 	%r102, %r101, %r99;
	sub.s32 	%r103, %r100, %r102;
	cvt.u64.u32 	%rd538, %r101;
	cvt.u64.u32 	%rd539, %r103;
	bra.uni 	$L__BB55_89;
$L__BB55_88:
	div.s64 	%rd538, %rd548, %rd200;
	mul.lo.s64 	%rd339, %rd538, %rd200;
	sub.s64 	%rd539, %rd548, %rd339;
$L__BB55_89:
	add.s64 	%rd341, %rd1, %rd335;
	ld.global.u64 	%rd342, [%rd341];
	mad.lo.s64 	%rd207, %rd342, %rd539, %rd557;
	add.s32 	%r42, %r210, -1;
	mul.wide.u32 	%rd343, %r42, 8;
	add.s64 	%rd344, %rd2, %rd343;
	ld.global.u64 	%rd208, [%rd344];
	or.b64  	%rd345, %rd538, %rd208;
	and.b64  	%rd346, %rd345, -4294967296;
	setp.ne.s64 	%p17, %rd346, 0;
	@%p17 bra 	$L__BB55_91;
	cvt.u32.u64 	%r104, %rd208;
	cvt.u32.u64 	%r105, %rd538;
	div.u32 	%r106, %r105, %r104;
	mul.lo.s32 	%r107, %r106, %r104;
	sub.s32 	%r108, %r105, %r107;
	cvt.u64.u32 	%rd540, %r106;
	cvt.u64.u32 	%rd541, %r108;
	bra.uni 	$L__BB55_92;
$L__BB55_91:
	div.s64 	%rd540, %rd538, %rd208;
	mul.lo.s64 	%rd347, %rd540, %rd208;
	sub.s64 	%rd541, %rd538, %rd347;
$L__BB55_92:
	add.s64 	%rd349, %rd1, %rd343;
	ld.global.u64 	%rd350, [%rd349];
	mad.lo.s64 	%rd215, %rd350, %rd541, %rd207;
	add.s32 	%r43, %r210, -2;
	mul.wide.u32 	%rd351, %r43, 8;
	add.s64 	%rd352, %rd2, %rd351;
	ld.global.u64 	%rd216, [%rd352];
	or.b64  	%rd353, %rd540, %rd216;
	and.b64  	%rd354, %rd353, -4294967296;
	setp.ne.s64 	%p18, %rd354, 0;
	@%p18 bra 	$L__BB55_94;
	cvt.u32.u64 	%r109, %rd216;
	cvt.u32.u64 	%r110, %rd540;
	div.u32 	%r111, %r110, %r109;
	mul.lo.s32 	%r112, %r111, %r109;
	sub.s32 	%r113, %r110, %r112;
	cvt.u64.u32 	%rd542, %r111;
	cvt.u64.u32 	%rd543, %r113;
	bra.uni 	$L__BB55_95;
$L__BB55_94:
	div.s64 	%rd542, %rd540, %rd216;
	mul.lo.s64 	%rd355, %rd542, %rd216;
	sub.s64 	%rd543, %rd540, %rd355;
$L__BB55_95:
	add.s64 	%rd357, %rd1, %rd351;
	ld.global.u64 	%rd358, [%rd357];
	mad.lo.s64 	%rd223, %rd358, %rd543, %rd215;
	add.s32 	%r44, %r210, -3;
	mul.wide.u32 	%rd359, %r44, 8;
	add.s64 	%rd360, %rd2, %rd359;
	ld.global.u64 	%rd224, [%rd360];
	or.b64  	%rd361, %rd542, %rd224;
	and.b64  	%rd362, %rd361, -4294967296;
	setp.ne.s64 	%p19, %rd362, 0;
	@%p19 bra 	$L__BB55_97;
	cvt.u32.u64 	%r114, %rd224;
	cvt.u32.u64 	%r115, %rd542;
	div.u32 	%r116, %r115, %r114;
	mul.lo.s32 	%r117, %r116, %r114;
	sub.s32 	%r118, %r115, %r117;
	cvt.u64.u32 	%rd548, %r116;
	cvt.u64.u32 	%rd545, %r118;
	bra.uni 	$L__BB55_98;
$L__BB55_97:
	div.s64 	%rd548, %rd542, %rd224;
	mul.lo.s64 	%rd363, %rd548, %rd224;
	sub.s64 	%rd545, %rd542, %rd363;
$L__BB55_98:
	add.s64 	%rd365, %rd1, %rd359;
	ld.global.u64 	%rd366, [%rd365];
	mad.lo.s64 	%rd557, %rd366, %rd545, %rd223;
	add.s32 	%r210, %r210, -4;
$L__BB55_99:
	setp.eq.s32 	%p20, %r41, 0;
	@%p20 bra 	$L__BB55_113;
	setp.eq.s32 	%p21, %r41, 1;
	@%p21 bra 	$L__BB55_108;
	mul.wide.u32 	%rd368, %r210, 8;
	add.s64 	%rd369, %rd2, %rd368;
	ld.global.u64 	%rd235, [%rd369];
	or.b64  	%rd370, %rd548, %rd235;
	and.b64  	%rd371, %rd370, -4294967296;
	setp.ne.s64 	%p22, %rd371, 0;
	@%p22 bra 	$L__BB55_103;
	cvt.u32.u64 	%r119, %rd235;
	cvt.u32.u64 	%r120, %rd548;
	div.u32 	%r121, %r120, %r119;
	mul.lo.s32 	%r122, %r121, %r119;
	sub.s32 	%r123, %r120, %r122;
	cvt.u64.u32 	%rd549, %r121;
	cvt.u64.u32 	%rd550, %r123;
	bra.uni 	$L__BB55_104;
$L__BB55_103:
	div.s64 	%rd549, %rd548, %rd235;
	mul.lo.s64 	%rd372, %rd549, %rd235;
	sub.s64 	%rd550, %rd548, %rd372;
$L__BB55_104:
	add.s64 	%rd374, %rd1, %rd368;
	ld.global.u64 	%rd375, [%rd374];
	mad.lo.s64 	%rd242, %rd375, %rd550, %rd557;
	add.s32 	%r47, %r210, -1;
	mul.wide.u32 	%rd376, %r47, 8;
	add.s64 	%rd377, %rd2, %rd376;
	ld.global.u64 	%rd243, [%rd377];
	or.b64  	%rd378, %rd549, %rd243;
	and.b64  	%rd379, %rd378, -4294967296;
	setp.ne.s64 	%p23, %rd379, 0;
	@%p23 bra 	$L__BB55_106;
	cvt.u32.u64 	%r124, %rd243;
	cvt.u32.u64 	%r125, %rd549;
	div.u32 	%r126, %r125, %r124;
	mul.lo.s32 	%r127, %r126, %r124;
	sub.s32 	%r128, %r125, %r127;
	cvt.u64.u32 	%rd548, %r126;
	cvt.u64.u32 	%rd552, %r128;
	bra.uni 	$L__BB55_107;
$L__BB55_106:
	div.s64 	%rd548, %rd549, %rd243;
	mul.lo.s64 	%rd380, %rd548, %rd243;
	sub.s64 	%rd552, %rd549, %rd380;
$L__BB55_107:
	add.s64 	%rd382, %rd1, %rd376;
	ld.global.u64 	%rd383, [%rd382];
	mad.lo.s64 	%rd557, %rd383, %rd552, %rd242;
	add.s32 	%r210, %r210, -2;
$L__BB55_108:
	and.b32  	%r129, %r23, 1;
	setp.eq.b32 	%p24, %r129, 1;
	not.pred 	%p25, %p24;
	@%p25 bra 	$L__BB55_113;
	mul.wide.u32 	%rd384, %r210, 8;
	add.s64 	%rd385, %rd2, %rd384;
	ld.global.u64 	%rd254, [%rd385];
	or.b64  	%rd386, %rd548, %rd254;
	and.b64  	%rd387, %rd386, -4294967296;
	setp.ne.s64 	%p26, %rd387, 0;
	@%p26 bra 	$L__BB55_111;
	cvt.u32.u64 	%r130, %rd254;
	cvt.u32.u64 	%r131, %rd548;
	rem.u32 	%r132, %r131, %r130;
	cvt.u64.u32 	%rd556, %r132;
	bra.uni 	$L__BB55_112;
$L__BB55_111:
	rem.s64 	%rd556, %rd548, %rd254;
$L__BB55_112:
	add.s64 	%rd389, %rd1, %rd384;
	ld.global.u64 	%rd390, [%rd389];
	mad.lo.s64 	%rd557, %rd390, %rd556, %rd557;
$L__BB55_113:
	shl.b64 	%rd391, %rd557, 2;
	add.s64 	%rd392, %rd3, %rd391;
	ld.global.f32 	%f1, [%rd392];
	st.shared.f32 	[%r5], %f1;
$L__BB55_114:
	bar.sync 	0;
	setp.lt.u32 	%p48, %r212, 66;
	@%p48 bra 	$L__BB55_118;
$L__BB55_115:
	shr.u32 	%r51, %r212, 1;
	setp.ge.u32 	%p49, %r1, %r51;
	@%p49 bra 	$L__BB55_117;
	ld.shared.f32 	%f5, [%r5];
	shl.b32 	%r201, %r51, 2;
	add.s32 	%r202, %r5, %r201;
	ld.shared.f32 	%f6, [%r202];
	min.f32 	%f7, %f5, %f6;
	st.shared.f32 	[%r5], %f7;
$L__BB55_117:
	bar.sync 	0;
	setp.gt.u32 	%p50, %r212, 131;
	mov.u32 	%r212, %r51;
	@%p50 bra 	$L__BB55_115;
$L__BB55_118:
	setp.gt.u32 	%p51, %r1, 31;
	@%p51 bra 	$L__BB55_121;
	ld.volatile.shared.f32 	%f8, [%r5];
	ld.volatile.shared.f32 	%f9, [%r5+128];
	min.f32 	%f10, %f8, %f9;
	st.volatile.shared.f32 	[%r5], %f10;
	ld.volatile.shared.f32 	%f11, [%r5];
	ld.volatile.shared.f32 	%f12, [%r5+64];
	min.f32 	%f13, %f11, %f12;
	st.volatile.shared.f32 	[%r5], %f13;
	ld.volatile.shared.f32 	%f14, [%r5];
	ld.volatile.shared.f32 	%f15, [%r5+32];
	min.f32 	%f16, %f14, %f15;
	st.volatile.shared.f32 	[%r5], %f16;
	ld.volatile.shared.f32 	%f17, [%r5];
	ld.volatile.shared.f32 	%f18, [%r5+16];
	min.f32 	%f19, %f17, %f18;
	st.volatile.shared.f32 	[%r5], %f19;
	ld.volatile.shared.f32 	%f20, [%r5];
	ld.volatile.shared.f32 	%f21, [%r5+8];
	min.f32 	%f22, %f20, %f21;
	st.volatile.shared.f32 	[%r5], %f22;
	ld.volatile.shared.f32 	%f23, [%r5];
	ld.volatile.shared.f32 	%f24, [%r5+4];
	min.f32 	%f25, %f23, %f24;
	st.volatile.shared.f32 	[%r5], %f25;
	setp.ne.s32 	%p52, %r1, 0;
	@%p52 bra 	$L__BB55_121;
	ld.shared.f32 	%f26, [sdata_f32];
	cvta.to.global.u64 	%rd470, %rd260;
	mul.wide.u32 	%rd471, %r2, 4;
	add.s64 	%rd472, %rd470, %rd471;
	st.global.f32 	[%rd472], %f26;
$L__BB55_121:
	ret;

}
	// .globl	contiguous_reduce2_f32
.visible .entry contiguous_reduce2_f32(
	.param .u64 .ptr .align 1 contiguous_reduce2_f32_param_0,
	.param .u64 .ptr .align 1 contiguous_reduce2_f32_param_1,
	.param .u64 .ptr .align 1 contiguous_reduce2_f32_param_2,
	.param .u64 .ptr .align 1 contiguous_reduce2_f32_param_3,
	.param .u64 contiguous_reduce2_f32_param_4,
	.param .u64 contiguous_reduce2_f32_param_5,
	.param .u64 contiguous_reduce2_f32_param_6
)
{
	.reg .pred 	%p<53>;
	.reg .b32 	%r<217>;
	.reg .b32 	%f<27>;
	.reg .b64 	%rd<572>;

	ld.param.u64 	%rd266, [contiguous_reduce2_f32_param_1];
	ld.param.u64 	%rd267, [contiguous_reduce2_f32_param_2];
	ld.param.u64 	%rd268, [contiguous_reduce2_f32_param_3];
	ld.param.u64 	%rd263, [contiguous_reduce2_f32_param_4];
	ld.param.u64 	%rd264, [contiguous_reduce2_f32_param_5];
	ld.param.u64 	%rd265, [contiguous_reduce2_f32_param_6];
	cvta.to.global.u64 	%rd1, %rd268;
	cvta.to.global.u64 	%rd2, %rd267;
	cvta.to.global.u64 	%rd571, %rd266;
	mov.u32 	%r1, %tid.x;
	mov.u32 	%r2, %ctaid.x;
	mov.u32 	%r216, %ntid.x;
	mul.lo.s32 	%r51, %r2, %r216;
	shl.b32 	%r52, %r51, 1;
	add.s32 	%r4, %r52, %r1;
	shl.b32 	%r53, %r1, 2;
	mov.u32 	%r54, sdata_f32;
	add.s32 	%r5, %r54, %r53;
	mov.b32 	%r55, 2139095040;
	st.shared.u32 	[%r5], %r55;
	add.s32 	%r56, %r4, %r216;
	cvt.u64.u32 	%rd4, %r56;
	setp.le.u64 	%p1, %rd264, %rd4;
	@%p1 bra 	$L__BB56_54;
	cvt.u64.u32 	%rd401, %r4;
	mov.u32 	%r133, %ctaid.y;
	cvt.u64.u32 	%rd402, %r133;
	mul.lo.s64 	%rd403, %rd264, %rd402;
	add.s64 	%rd525, %rd403, %rd401;
	add.s64 	%rd523, %rd403, %rd4;
	cvt.u32.u64 	%r6, %rd263;
	add.s32 	%r210, %r6, -1;
	setp.lt.s32 	%p27, %r210, 0;
	mov.b64 	%rd529, 0;
	mov.u64 	%rd530, %rd529;
	@%p27 bra 	$L__BB56_53;
	setp.lt.u32 	%p28, %r210, 3;
	mov.b64 	%rd530, 0;
	mov.u64 	%rd529, %rd530;
	@%p28 bra 	$L__BB56_30;
	add.s32 	%r208, %r6, -2;
	and.b32  	%r134, %r6, -4;
	neg.s32 	%r207, %r134;
	mov.b64 	%rd530, 0;
$L__BB56_4:
	.pragma "nounroll";
	add.s32 	%r12, %r208, 1;
	mul.wide.u32 	%rd407, %r12, 8;
	add.s64 	%rd408, %rd2, %rd407;
	ld.global.u64 	%rd11, [%rd408];
	or.b64  	%rd409, %rd525, %rd11;
	and.b64  	%rd410, %rd409, -4294967296;
	setp.ne.s64 	%p29, %rd410, 0;
	@%p29 bra 	$L__BB56_6;
	cvt.u32.u64 	%r135, %rd11;
	cvt.u32.u64 	%r136, %rd525;
	div.u32 	%r137, %r136, %r135;
	mul.lo.s32 	%r138, %r137, %r135;
	sub.s32 	%r139, %r136, %r138;
	cvt.u64.u32 	%rd491, %r137;
	cvt.u64.u32 	%rd492, %r139;
	bra.uni 	$L__BB56_7;
$L__BB56_6:
	div.s64 	%rd491, %rd525, %rd11;
	mul.lo.s64 	%rd411, %rd491, %rd11;
	sub.s64 	%rd492, %rd525, %rd411;
$L__BB56_7:
	mul.wide.u32 	%rd412, %r12, 8;
	add.s64 	%rd413, %rd1, %rd412;
	ld.global.u64 	%rd18, [%rd413];
	mad.lo.s64 	%rd19, %rd18, %rd492, %rd529;
	or.b64  	%rd414, %rd523, %rd11;
	and.b64  	%rd415, %rd414, -4294967296;
	setp.ne.s64 	%p30, %rd415, 0;
	@%p30 bra 	$L__BB56_9;
	cvt.u32.u64 	%r140, %rd11;
	cvt.u32.u64 	%r141, %rd523;
	div.u32 	%r142, %r141, %r140;
	mul.lo.s32 	%r143, %r142, %r140;
	sub.s32 	%r144, %r141, %r143;
	cvt.u64.u32 	%rd493, %r142;
	cvt.u64.u32 	%rd494, %r144;
	bra.uni 	$L__BB56_10;
$L__BB56_9:
	div.s64 	%rd493, %rd523, %rd11;
	mul.lo.s64 	%rd416, %rd493, %rd11;
	sub.s64 	%rd494, %rd523, %rd416;
$L__BB56_10:
	mad.lo.s64 	%rd26, %rd494, %rd18, %rd530;
	mul.wide.u32 	%rd417, %r208, 8;
	add.s64 	%rd418, %rd2, %rd417;
	ld.global.u64 	%rd27, [%rd418];
	or.b64  	%rd419, %rd491, %rd27;
	and.b64  	%rd420, %rd419, -4294967296;
	setp.ne.s64 	%p31, %rd420, 0;
	@%p31 bra 	$L__BB56_12;
	cvt.u32.u64 	%r145, %rd27;
	cvt.u32.u64 	%r146, %rd491;
	div.u32 	%r147, %r146, %r145;
	mul.lo.s32 	%r148, %r147, %r145;
	sub.s32 	%r149, %r146, %r148;
	cvt.u64.u32 	%rd495, %r147;
	cvt.u64.u32 	%rd496, %r149;
	bra.uni 	$L__BB56_13;
$L__BB56_12:
	div.s64 	%rd495, %rd491, %rd27;
	mul.lo.s64 	%rd421, %rd495, %rd27;
	sub.s64 	%rd496, %rd491, %rd421;
$L__BB56_13:
	mul.wide.u32 	%rd422, %r208, 8;
	add.s64 	%rd423, %rd1, %rd422;
	ld.global.u64 	%rd34, [%rd423];
	mad.lo.s64 	%rd35, %rd34, %rd496, %rd19;
	or.b64  	%rd424, %rd493, %rd27;
	and.b64  	%rd425, %rd424, -4294967296;
	setp.ne.s64 	%p32, %rd425, 0;
	@%p32 bra 	$L__BB56_15;
	cvt.u32.u64 	%r150, %rd27;
	cvt.u32.u64 	%r151, %rd493;
	div.u32 	%r152, %r151, %r150;
	mul.lo.s32 	%r153, %r152, %r150;
	sub.s32 	%r154, %r151, %r153;
	cvt.u64.u32 	%rd497, %r152;
	cvt.u64.u32 	%rd498, %r154;
	bra.uni 	$L__BB56_16;
$L__BB56_15:
	div.s64 	%rd497, %rd493, %rd27;
	mul.lo.s64 	%rd426, %rd497, %rd27;
	sub.s64 	%rd498, %rd493, %rd426;
$L__BB56_16:
	mad.lo.s64 	%rd42, %rd498, %rd34, %rd26;
	add.s32 	%r13, %r208, -1;
	mul.wide.u32 	%rd427, %r13, 8;
	add.s64 	%rd428, %rd2, %rd427;
	ld.global.u64 	%rd43, [%rd428];
	or.b64  	%rd429, %rd495, %rd43;
	and.b64  	%rd430, %rd429, -4294967296;
	setp.ne.s64 	%p33, %rd430, 0;
	@%p33 bra 	$L__BB56_18;
	cvt.u32.u64 	%r155, %rd43;
	cvt.u32.u64 	%r156, %rd495;
	div.u32 	%r157, %r156, %r155;
	mul.lo.s32 	%r158, %r157, %r155;
	sub.s32 	%r159, %r156, %r158;
	cvt.u64.u32 	%rd499, %r157;
	cvt.u64.u32 	%rd500, %r159;
	bra.uni 	$L__BB56_19;
$L__BB56_18:
	div.s64 	%rd499, %rd495, %rd43;
	mul.lo.s64 	%rd431, %rd499, %rd43;
	sub.s64 	%rd500, %rd495, %rd431;
$L__BB56_19:
	mul.wide.u32 	%rd432, %r13, 8;
	add.s64 	%rd433, %rd1, %rd432;
	ld.global.u64 	%rd50, [%rd433];
	mad.lo.s64 	%rd51, %rd50, %rd500, %rd35;
	or.b64  	%rd434, %rd497, %rd43;
	and.b64  	%rd435, %rd434, -4294967296;
	setp.ne.s64 	%p34, %rd435, 0;
	@%p34 bra 	$L__BB56_21;
	cvt.u32.u64 	%r160, %rd43;
	cvt.u32.u64 	%r161, %rd497;
	div.u32 	%r162, %r161, %r160;
	mul.lo.s32 	%r163, %r162, %r160;
	sub.s32 	%r164, %r161, %r163;
	cvt.u64.u32 	%rd501, %r162;
	cvt.u64.u32 	%rd502, %r164;
	bra.uni 	$L__BB56_22;
$L__BB56_21:
	div.s64 	%rd501, %rd497, %rd43;
	mul.lo.s64 	%rd436, %rd501, %rd43;
	sub.s64 	%rd502, %rd497, %rd436;
$L__BB56_22:
	mad.lo.s64 	%rd58, %rd502, %rd50, %rd42;
	add.s32 	%r165, %r208, -2;
	mul.wide.u32 	%rd437, %r165, 8;
	add.s64 	%rd438, %rd2, %rd437;
	ld.global.u64 	%rd59, [%rd438];
	or.b64  	%rd439, %rd499, %rd59;
	and.b64  	%rd440, %rd439, -4294967296;
	setp.ne.s64 	%p35, %rd440, 0;
	@%p35 bra 	$L__BB56_24;
	cvt.u32.u64 	%r166, %rd59;
	cvt.u32.u64 	%r167, %rd499;
	div.u32 	%r168, %r167, %r166;
	mul.lo.s32 	%r169, %r168, %r166;
	sub.s32 	%r170, %r167, %r169;
	cvt.u64.u32 	%rd525, %r168;
	cvt.u64.u32 	%rd504, %r170;
	bra.uni 	$L__BB56_25;
$L__BB56_24:
	div.s64 	%rd525, %rd499, %rd59;
	mul.lo.s64 	%rd441, %rd525, %rd59;
	sub.s64 	%rd504, %rd499, %rd441;
$L__BB56_25:
	mul.wide.u32 	%rd442, %r165, 8;
	add.s64 	%rd443, %rd1, %rd442;
	ld.global.u64 	%rd66, [%rd443];
	mad.lo.s64 	%rd529, %rd66, %rd504, %rd51;
	or.b64  	%rd444, %rd501, %rd59;
	and.b64  	%rd445, %rd444, -4294967296;
	setp.ne.s64 	%p36, %rd445, 0;
	@%p36 bra 	$L__BB56_27;
	cvt.u32.u64 	%r172, %rd59;
	cvt.u32.u64 	%r173, %rd501;
	div.u32 	%r174, %r173, %r172;
	mul.lo.s32 	%r175, %r174, %r172;
	sub.s32 	%r176, %r173, %r175;
	cvt.u64.u32 	%rd523, %r174;
	cvt.u64.u32 	%rd506, %r176;
	bra.uni 	$L__BB56_28;
$L__BB56_27:
	div.s64 	%rd523, %rd501, %rd59;
	mul.lo.s64 	%rd446, %rd523, %rd59;
	sub.s64 	%rd506, %rd501, %rd446;
$L__BB56_28:
	mad.lo.s64 	%rd530, %rd506, %rd66, %rd58;
	add.s32 	%r208, %r208, -4;
	add.s32 	%r207, %r207, 4;
	setp.ne.s32 	%p37, %r207, 0;
	@%p37 bra 	$L__BB56_4;
	add.s32 	%r210, %r208, 1;
$L__BB56_30:
	and.b32  	%r18, %r6, 3;
	setp.eq.s32 	%p38, %r18, 0;
	@%p38 bra 	$L__BB56_53;
	setp.eq.s32 	%p39, %r18, 1;
	@%p39 bra 	$L__BB56_45;
	mul.wide.u32 	%rd448, %r210, 8;
	add.s64 	%rd449, %rd2, %rd448;
	ld.global.u64 	%rd81, [%rd449];
	or.b64  	%rd450, %rd525, %rd81;
	and.b64  	%rd451, %rd450, -4294967296;
	setp.ne.s64 	%p40, %rd451, 0;
	@%p40 bra 	$L__BB56_34;
	cvt.u32.u64 	%r177, %rd81;
	cvt.u32.u64 	%r178, %rd525;
	div.u32 	%r179, %r178, %r177;
	mul.lo.s32 	%r180, %r179, %r177;
	sub.s32 	%r181, %r178, %r180;
	cvt.u64.u32 	%rd513, %r179;
	cvt.u64.u32 	%rd514, %r181;
	bra.uni 	$L__BB56_35;
$L__BB56_34:
	div.s64 	%rd513, %rd525, %rd81;
	mul.lo.s64 	%rd452, %rd513, %rd81;
	sub.s64 	%rd514, %rd525, %rd452;
$L__BB56_35:
	add.s64 	%rd454, %rd1, %rd448;
	ld.global.u64 	%rd88, [%rd454];
	mad.lo.s64 	%rd89, %rd88, %rd514, %rd529;
	or.b64  	%rd455, %rd523, %rd81;
	and.b64  	%rd456, %rd455, -4294967296;
	setp.ne.s64 	%p41, %rd456, 0;
	@%p41 bra 	$L__BB56_37;
	cvt.u32.u64 	%r182, %rd81;
	cvt.u32.u64 	%r183, %rd523;
	div.u32 	%r184, %r183, %r182;
	mul.lo.s32 	%r185, %r184, %r182;
	sub.s32 	%r186, %r183, %r185;
	cvt.u64.u32 	%rd515, %r184;
	cvt.u64.u32 	%rd516, %r186;
	bra.uni 	$L__BB56_38;
$L__BB56_37:
	div.s64 	%rd515, %rd523, %rd81;
	mul.lo.s64 	%rd457, %rd515, %rd81;
	sub.s64 	%rd516, %rd523, %rd457;
$L__BB56_38:
	mad.lo.s64 	%rd96, %rd516, %rd88, %rd530;
	add.s32 	%r19, %r210, -1;
	mul.wide.u32 	%rd458, %r19, 8;
	add.s64 	%rd459, %rd2, %rd458;
	ld.global.u64 	%rd97, [%rd459];
	or.b64  	%rd460, %rd513, %rd97;
	and.b64  	%rd461, %rd460, -4294967296;
	setp.ne.s64 	%p42, %rd461, 0;
	@%p42 bra 	$L__BB56_40;
	cvt.u32.u64 	%r187, %rd97;
	cvt.u32.u64 	%r188, %rd513;
	div.u32 	%r189, %r188, %r187;
	mul.lo.s32 	%r190, %r189, %r187;
	sub.s32 	%r191, %r188, %r190;
	cvt.u64.u32 	%rd525, %r189;
	cvt.u64.u32 	%rd518, %r191;
	bra.uni 	$L__BB56_41;
$L__BB56_40:
	div.s64 	%rd525, %rd513, %rd97;
	mul.lo.s64 	%rd462, %rd525, %rd97;
	sub.s64 	%rd518, %rd513, %rd462;
$L__BB56_41:
	add.s64 	%rd464, %rd1, %rd458;
	ld.global.u64 	%rd104, [%rd464];
	mad.lo.s64 	%rd529, %rd104, %rd518, %rd89;
	or.b64  	%rd465, %rd515, %rd97;
	and.b64  	%rd466, %rd465, -4294967296;
	setp.ne.s64 	%p43, %rd466, 0;
	@%p43 bra 	$L__BB56_43;
	cvt.u32.u64 	%r192, %rd97;
	cvt.u32.u64 	%r193, %rd515;
	div.u32 	%r194, %r193, %r192;
	mul.lo.s32 	%r195, %r194, %r192;
	sub.s32 	%r196, %r193, %r195;
	cvt.u64.u32 	%rd523, %r194;
	cvt.u64.u32 	%rd520, %r196;
	bra.uni 	$L__BB56_44;
$L__BB56_43:
	div.s64 	%rd523, %rd515, %rd97;
	mul.lo.s64 	%rd467, %rd523, %rd97;
	sub.s64 	%rd520, %rd515, %rd467;
$L__BB56_44:
	mad.lo.s64 	%rd530, %rd520, %rd104, %rd96;
	add.s32 	%r210, %r210, -2;
$L__BB56_45:
	and.b32  	%r197, %r6, 1;
	setp.eq.b32 	%p44, %r197, 1;
	not.pred 	%p45, %p44;
	@%p45 bra 	$L__BB56_53;
	mul.wide.u32 	%rd468, %r210, 8;
	add.s64 	%rd469, %rd2, %rd468;
	ld.global.u64 	%rd119, [%rd469];
	or.b64  	%rd470, %rd525, %rd119;
	and.b64  	%rd471, %rd470, -4294967296;
	setp.ne.s64 	%p46, %rd471, 0;
	@%p46 bra 	$L__BB56_48;
	cvt.u32.u64 	%r198, %rd119;
	cvt.u32.u64 	%r199, %rd525;
	rem.u32 	%r200, %r199, %r198;
	cvt.u64.u32 	%rd527, %r200;
	bra.uni 	$L__BB56_49;
$L__BB56_48:
	rem.s64 	%rd527, %rd525, %rd119;
$L__BB56_49:
	add.s64 	%rd473, %rd1, %rd468;
	ld.global.u64 	%rd123, [%rd473];
	mad.lo.s64 	%rd529, %rd123, %rd527, %rd529;
	or.b64  	%rd474, %rd523, %rd119;
	and.b64  	%rd475, %rd474, -4294967296;
	setp.ne.s64 	%p47, %rd475, 0;
	@%p47 bra 	$L__BB56_51;
	cvt.u32.u64 	%r201, %rd119;
	cvt.u32.u64 	%r202, %rd523;
	rem.u32 	%r203, %r202, %r201;
	cvt.u64.u32 	%rd528, %r203;
	bra.uni 	$L__BB56_52;
$L__BB56_51:
	rem.s64 	%rd528, %rd523, %rd119;
$L__BB56_52:
	mad.lo.s64 	%rd530, %rd528, %rd123, %rd530;
$L__BB56_53:
	shl.b64 	%rd476, %rd529, 2;
	add.s64 	%rd477, %rd571, %rd476;
	ld.global.f32 	%f2, [%rd477];
	shl.b64 	%rd478, %rd530, 2;
	add.s64 	%rd479, %rd571, %rd478;
	ld.global.f32 	%f3, [%rd479];
	min.f32 	%f4, %f2, %f3;
	st.shared.f32 	[%r5], %f4;
	bra.uni 	$L__BB56_114;
$L__BB56_54:
	cvt.u64.u32 	%rd131, %r4;
	setp.le.u64 	%p2, %rd264, %rd131;
	@%p2 bra 	$L__BB56_114;
	mov.u32 	%r57, %ctaid.y;
	cvt.u64.u32 	%rd269, %r57;
	mad.lo.s64 	%rd562, %rd264, %rd269, %rd131;
	cvt.u32.u64 	%r22, %rd263;
	add.s32 	%r214, %r22, -1;
	setp.lt.s32 	%p3, %r214, 0;
	@%p3 bra 	$L__BB56_113;
	and.b32  	%r24, %r22, 7;
	setp.lt.u32 	%p4, %r214, 7;
	@%p4 bra 	$L__BB56_84;
	add.s32 	%r212, %r22, -4;
	and.b32  	%r58, %r22, -8;
	neg.s32 	%r211, %r58;
$L__BB56_58:
	.pragma "nounroll";
	add.s32 	%r29, %r212, 3;
	mul.wide.u32 	%rd271, %r29, 8;
	add.s64 	%rd272, %rd2, %rd271;
	ld.global.u64 	%rd135, [%rd272];
	or.b64  	%rd273, %rd562, %rd135;
	and.b64  	%rd274, %rd273, -4294967296;
	setp.ne.s64 	%p5, %rd274, 0;
	@%p5 bra 	$L__BB56_60;
	cvt.u32.u64 	%r59, %rd135;
	cvt.u32.u64 	%r60, %rd562;
	div.u32 	%r61, %r60, %r59;
	mul.lo.s32 	%r62, %r61, %r59;
	sub.s32 	%r63, %r60, %r62;
	cvt.u64.u32 	%rd533, %r61;
	cvt.u64.u32 	%rd534, %r63;
	bra.uni 	$L__BB56_61;
$L__BB56_60:
	div.s64 	%rd533, %rd562, %rd135;
	mul.lo.s64 	%rd275, %rd533, %rd135;
	sub.s64 	%rd534, %rd562, %rd275;
$L__BB56_61:
	add.s64 	%rd277, %rd1, %rd271;
	ld.global.u64 	%rd278, [%rd277];
	mul.lo.s64 	%rd142, %rd278, %rd534;
	add.s32 	%r30, %r212, 2;
	mul.wide.u32 	%rd279, %r30, 8;
	add.s64 	%rd280, %rd2, %rd279;
	ld.global.u64 	%rd143, [%rd280];
	or.b64  	%rd281, %rd533, %rd143;
	and.b64  	%rd282, %rd281, -4294967296;
	setp.ne.s64 	%p6, %rd282, 0;
	@%p6 bra 	$L__BB56_63;
	cvt.u32.u64 	%r64, %rd143;
	cvt.u32.u64 	%r65, %rd533;
	div.u32 	%r66, %r65, %r64;
	mul.lo.s32 	%r67, %r66, %r64;
	sub.s32 	%r68, %r65, %r67;
	cvt.u64.u32 	%rd535, %r66;
	cvt.u64.u32 	%rd536, %r68;
	bra.uni 	$L__BB56_64;
$L__BB56_63:
	div.s64 	%rd535, %rd533, %rd143;
	mul.lo.s64 	%rd283, %rd535, %rd143;
	sub.s64 	%rd536, %rd533, %rd283;
$L__BB56_64:
	add.s64 	%rd285, %rd1, %rd279;
	ld.global.u64 	%rd286, [%rd285];
	mad.lo.s64 	%rd150, %rd286, %rd536, %rd142;
	add.s32 	%r31, %r212, 1;
	mul.wide.u32 	%rd287, %r31, 8;
	add.s64 	%rd288, %rd2, %rd287;
	ld.global.u64 	%rd151, [%rd288];
	or.b64  	%rd289, %rd535, %rd151;
	and.b64  	%rd290, %rd289, -4294967296;
	setp.ne.s64 	%p7, %rd290, 0;
	@%p7 bra 	$L__BB56_66;
	cvt.u32.u64 	%r69, %rd151;
	cvt.u32.u64 	%r70, %rd535;
	div.u32 	%r71, %r70, %r69;
	mul.lo.s32 	%r72, %r71, %r69;
	sub.s32 	%r73, %r70, %r72;
	cvt.u64.u32 	%rd537, %r71;
	cvt.u64.u32 	%rd538, %r73;
	bra.uni 	$L__BB56_67;
$L__BB56_66:
	div.s64 	%rd537, %rd535, %rd151;
	mul.lo.s64 	%rd291, %rd537, %rd151;
	sub.s64 	%rd538, %rd535, %rd291;
$L__BB56_67:
	add.s64 	%rd293, %rd1, %rd287;
	ld.global.u64 	%rd294, [%rd293];
	mad.lo.s64 	%rd158, %rd294, %rd538, %rd150;
	add.s32 	%r32, %r212, -4;
	mul.wide.u32 	%rd295, %r212, 8;
	add.s64 	%rd296, %rd2, %rd295;
	ld.global.u64 	%rd159, [%rd296];
	or.b64  	%rd297, %rd537, %rd159;
	and.b64  	%rd298, %rd297, -4294967296;
	setp.ne.s64 	%p8, %rd298, 0;
	@%p8 bra 	$L__BB56_69;
	cvt.u32.u64 	%r74, %rd159;
	cvt.u32.u64 	%r75, %rd537;
	div.u32 	%r76, %r75, %r74;
	mul.lo.s32 	%r77, %r76, %r74;
	sub.s32 	%r78, %r75, %r77;
	cvt.u64.u32 	%rd539, %r76;
	cvt.u64.u32 	%rd540, %r78;
	bra.uni 	$L__BB56_70;
$L__BB56_69:
	div.s64 	%rd539, %rd537, %rd159;
	mul.lo.s64 	%rd299, %rd539, %rd159;
	sub.s64 	%rd540, %rd537, %rd299;
$L__BB56_70:
	add.s64 	%rd301, %rd1, %rd295;
	ld.global.u64 	%rd302, [%rd301];
	mad.lo.s64 	%rd166, %rd302, %rd540, %rd158;
	add.s32 	%r33, %r212, -1;
	mul.wide.u32 	%rd303, %r33, 8;
	add.s64 	%rd304, %rd2, %rd303;
	ld.global.u64 	%rd167, [%rd304];
	or.b64  	%rd305, %rd539, %rd167;
	and.b64  	%rd306, %rd305, -4294967296;
	setp.ne.s64 	%p9, %rd306, 0;
	@%p9 bra 	$L__BB56_72;
	cvt.u32.u64 	%r79, %rd167;
	cvt.u32.u64 	%r80, %rd539;
	div.u32 	%r81, %r80, %r79;
	mul.lo.s32 	%r82, %r81, %r79;
	sub.s32 	%r83, %r80, %r82;
	cvt.u64.u32 	%rd541, %r81;
	cvt.u64.u32 	%rd542, %r83;
	bra.uni 	$L__BB56_73;
$L__BB56_72:
	div.s64 	%rd541, %rd539, %rd167;
	mul.lo.s64 	%rd307, %rd541, %rd167;
	sub.s64 	%rd542, %rd539, %rd307;
$L__BB56_73:
	add.s64 	%rd309, %rd1, %rd303;
	ld.global.u64 	%rd310, [%rd309];
	mad.lo.s64 	%rd174, %rd310, %rd542, %rd166;
	add.s32 	%r34, %r212, -2;
	mul.wide.u32 	%rd311, %r34, 8;
	add.s64 	%rd312, %rd2, %rd311;
	ld.global.u64 	%rd175, [%rd312];
	or.b64  	%rd313, %rd541, %rd175;
	and.b64  	%rd314, %rd313, -4294967296;
	setp.ne.s64 	%p10, %rd314, 0;
	@%p10 bra 	$L__BB56_75;
	cvt.u32.u64 	%r84, %rd175;
	cvt.u32.u64 	%r85, %rd541;
	div.u32 	%r86, %r85, %r84;
	mul.lo.s32 	%r87, %r86, %r84;
	sub.s32 	%r88, %r85, %r87;
	cvt.u64.u32 	%rd543, %r86;
	cvt.u64.u32 	%rd544, %r88;
	bra.uni 	$L__BB56_76;
$L__BB56_75:
	div.s64 	%rd543, %rd541, %rd175;
	mul.lo.s64 	%rd315, %rd543, %rd175;
	sub.s64 	%rd544, %rd541, %rd315;
$L__BB56_76:
	add.s64 	%rd317, %rd1, %rd311;
	ld.global.u64 	%rd318, [%rd317];
	mad.lo.s64 	%rd182, %rd318, %rd544, %rd174;
	add.s32 	%r35, %r212, -3;
	mul.wide.u32 	%rd319, %r35, 8;
	add.s64 	%rd320, %rd2, %rd319;
	ld.global.u64 	%rd183, [%rd320];
	or.b64  	%rd321, %rd543, %rd183;
	and.b64  	%rd322, %rd321, -4294967296;
	setp.ne.s64 	%p11, %rd322, 0;
	@%p11 bra 	$L__BB56_78;
	cvt.u32.u64 	%r89, %rd183;
	cvt.u32.u64 	%r90, %rd543;
	div.u32 	%r91, %r90, %r89;
	mul.lo.s32 	%r92, %r91, %r89;
	sub.s32 	%r93, %r90, %r92;
	cvt.u64.u32 	%rd545, %r91;
	cvt.u64.u32 	%rd546, %r93;
	bra.uni 	$L__BB56_79;
$L__BB56_78:
	div.s64 	%rd545, %rd543, %rd183;
	mul.lo.s64 	%rd323, %rd545, %rd183;
	sub.s64 	%rd546, %rd543, %rd323;
$L__BB56_79:
	add.s64 	%rd325, %rd1, %rd319;
	ld.global.u64 	%rd326, [%rd325];
	mad.lo.s64 	%rd190, %rd326, %rd546, %rd182;
	mul.wide.u32 	%rd327, %r32, 8;
	add.s64 	%rd328, %rd2, %rd327;
	ld.global.u64 	%rd191, [%rd328];
	or.b64  	%rd329, %rd545, %rd191;
	and.b64  	%rd330, %rd329, -4294967296;
	setp.ne.s64 	%p12, %rd330, 0;
	@%p12 bra 	$L__BB56_81;
	cvt.u32.u64 	%r94, %rd191;
	cvt.u32.u64 	%r95, %rd545;
	div.u32 	%r96, %r95, %r94;
	mul.lo.s32 	%r97, %r96, %r94;
	sub.s32 	%r98, %r95, %r97;
	cvt.u64.u32 	%rd562, %r96;
	cvt.u64.u32 	%rd548, %r98;
	bra.uni 	$L__BB56_82;
$L__BB56_81:
	div.s64 	%rd562, %rd545, %rd191;
	mul.lo.s64 	%rd331, %rd562, %rd191;
	sub.s64 	%rd548, %rd545, %rd331;
$L__BB56_82:
	add.s64 	%rd333, %rd1, %rd327;
	ld.global.u64 	%rd334, [%rd333];
	mad.lo.s64 	%rd335, %rd334, %rd548, %rd190;
	shl.b64 	%rd336, %rd335, 2;
	add.s64 	%rd571, %rd571, %rd336;
	add.s32 	%r212, %r212, -8;
	add.s32 	%r211, %r211, 8;
	setp.ne.s32 	%p13, %r211, 0;
	@%p13 bra 	$L__BB56_58;
	add.s32 	%r214, %r212, 3;
$L__BB56_84:
	setp.eq.s32 	%p14, %r24, 0;
	@%p14 bra 	$L__BB56_113;
	and.b32  	%r40, %r22, 3;
	setp.lt.u32 	%p15, %r24, 4;
	@%p15 bra 	$L__BB56_99;
	mul.wide.u32 	%rd338, %r214, 8;
	add.s64 	%rd339, %rd2, %rd338;
	ld.global.u64 	%rd202, [%rd339];
	or.b64  	%rd340, %rd562, %rd202;
	and.b64  	%rd341, %rd340, -4294967296;
	setp.ne.s64 	%p16, %rd341, 0;
	@%p16 bra 	$L__BB56_88;
	cvt.u32.u64 	%r99, %rd202;
	cvt.u32.u64 	%r100, %rd562;
	div.u32 	%r101, %r100, %r99;
	mul.lo.s32 	%r102, %r101, %r99;
	sub.s32 	%r103, %r100, %r102;
	cvt.u64.u32 	%rd552, %r101;
	cvt.u64.u32 	%rd553, %r103;
	bra.uni 	$L__BB56_89;
$L__BB56_88:
	div.s64 	%rd552, %rd562, %rd202;
	mul.lo.s64 	%rd342, %rd552, %rd202;
	sub.s64 	%rd553, %rd562, %rd342;
$L__BB56_89:
	add.s64 	%rd344, %rd1, %rd338;
	ld.global.u64 	%rd345, [%rd344];
	mul.lo.s64 	%rd209, %rd345, %rd553;
	add.s32 	%r41, %r214, -1;
	mul.wide.u32 	%rd346, %r41, 8;
	add.s64 	%rd347, %rd2, %rd346;
	ld.global.u64 	%rd210, [%rd347];
	or.b64  	%rd348, %rd552, %rd210;
	and.b64  	%rd349, %rd348, -4294967296;
	setp.ne.s64 	%p17, %rd349, 0;
	@%p17 bra 	$L__BB56_91;
	cvt.u32.u64 	%r104, %rd210;
	cvt.u32.u64 	%r105, %rd552;
	div.u32 	%r106, %r105, %r104;
	mul.lo.s32 	%r107, %r106, %r104;
	sub.s32 	%r108, %r105, %r107;
	cvt.u64.u32 	%rd554, %r106;
	cvt.u64.u32 	%rd555, %r108;
	bra.uni 	$L__BB56_92;
$L__BB56_91:
	div.s64 	%rd554, %rd552, %rd210;
	mul.lo.s64 	%rd350, %rd554, %rd210;
	sub.s64 	%rd555, %rd552, %rd350;
$L__BB56_92:
	add.s64 	%rd352, %rd1, %rd346;
	ld.global.u64 	%rd353, [%rd352];
	mad.lo.s64 	%rd217, %rd353, %rd555, %rd209;
	add.s32 	%r42, %r214, -2;
	mul.wide.u32 	%rd354, %r42, 8;
	add.s64 	%rd355, %rd2, %rd354;
	ld.global.u64 	%rd218, [%rd355];
	or.b64  	%rd356, %rd554, %rd218;
	and.b64  	%rd357, %rd356, -4294967296;
	setp.ne.s64 	%p18, %rd357, 0;
	@%p18 bra 	$L__BB56_94;
	cvt.u32.u64 	%r109, %rd218;
	cvt.u32.u64 	%r110, %rd554;
	div.u32 	%r111, %r110, %r109;
	mul.lo.s32 	%r112, %r111, %r109;
	sub.s32 	%r113, %r110, %r112;
	cvt.u64.u32 	%rd556, %r111;
	cvt.u64.u32 	%rd557, %r113;
	bra.uni 	$L__BB56_95;
$L__BB56_94:
	div.s64 	%rd556, %rd554, %rd218;
	mul.lo.s64 	%rd358, %rd556, %rd218;
	sub.s64 	%rd557, %rd554, %rd358;
$L__BB56_95:
	add.s64 	%rd360, %rd1, %rd354;
	ld.global.u64 	%rd361, [%rd360];
	mad.lo.s64 	%rd225, %rd361, %rd557, %rd217;
	add.s32 	%r43, %r214, -3;
	mul.wide.u32 	%rd362, %r43, 8;
	add.s64 	%rd363, %rd2, %rd362;
	ld.global.u64 	%rd226, [%rd363];
	or.b64  	%rd364, %rd556, %rd226;
	and.b64  	%rd365, %rd364, -4294967296;
	setp.ne.s64 	%p19, %rd365, 0;
	@%p19 bra 	$L__BB56_97;
	cvt.u32.u64 	%r114, %rd226;
	cvt.u32.u64 	%r115, %rd556;
	div.u32 	%r116, %r115, %r114;
	mul.lo.s32 	%r117, %r116, %r114;
	sub.s32 	%r118, %r115, %r117;
	cvt.u64.u32 	%rd562, %r116;
	cvt.u64.u32 	%rd559, %r118;
	bra.uni 	$L__BB56_98;
$L__BB56_97:
	div.s64 	%rd562, %rd556, %rd226;
	mul.lo.s64 	%rd366, %rd562, %rd226;
	sub.s64 	%rd559, %rd556, %rd366;
$L__BB56_98:
	add.s64 	%rd368, %rd1, %rd362;
	ld.global.u64 	%rd369, [%rd368];
	mad.lo.s64 	%rd370, %rd369, %rd559, %rd225;
	shl.b64 	%rd371, %rd370, 2;
	add.s64 	%rd571, %rd571, %rd371;
	add.s32 	%r214, %r214, -4;
$L__BB56_99:
	setp.eq.s32 	%p20, %r40, 0;
	@%p20 bra 	$L__BB56_113;
	setp.eq.s32 	%p21, %r40, 1;
	@%p21 bra 	$L__BB56_108;
	mul.wide.u32 	%rd373, %r214, 8;
	add.s64 	%rd374, %rd2, %rd373;
	ld.global.u64 	%rd237, [%rd374];
	or.b64  	%rd375, %rd562, %rd237;
	and.b64  	%rd376, %rd375, -4294967296;
	setp.ne.s64 	%p22, %rd376, 0;
	@%p22 bra 	$L__BB56_103;
	cvt.u32.u64 	%r119, %rd237;
	cvt.u32.u64 	%r120, %rd562;
	div.u32 	%r121, %r120, %r119;
	mul.lo.s32 	%r122, %r121, %r119;
	sub.s32 	%r123, %r120, %r122;
	cvt.u64.u32 	%rd563, %r121;
	cvt.u64.u32 	%rd564, %r123;
	bra.uni 	$L__BB56_104;
$L__BB56_103:
	div.s64 	%rd563, %rd562, %rd237;
	mul.lo.s64 	%rd377, %rd563, %rd237;
	sub.s64 	%rd564, %rd562, %rd377;
$L__BB56_104:
	add.s64 	%rd379, %rd1, %rd373;
	ld.global.u64 	%rd380, [%rd379];
	mul.lo.s64 	%rd244, %rd380, %rd564;
	add.s32 	%r46, %r214, -1;
	mul.wide.u32 	%rd381, %r46, 8;
	add.s64 	%rd382, %rd2, %rd381;
	ld.global.u64 	%rd245, [%rd382];
	or.b64  	%rd383, %rd563, %rd245;
	and.b64  	%rd384, %rd383, -4294967296;
	setp.ne.s64 	%p23, %rd384, 0;
	@%p23 bra 	$L__BB56_106;
	cvt.u32.u64 	%r124, %rd245;
	cvt.u32.u64 	%r125, %rd563;
	div.u32 	%r126, %r125, %r124;
	mul.lo.s32 	%r127, %r126, %r124;
	sub.s32 	%r128, %r125, %r127;
	cvt.u64.u32 	%rd562, %r126;
	cvt.u64.u32 	%rd566, %r128;
	bra.uni 	$L__BB56_107;
$L__BB56_106:
	div.s64 	%rd562, %rd563, %rd245;
	mul.lo.s64 	%rd385, %rd562, %rd245;
	sub.s64 	%rd566, %rd563, %rd385;
$L__BB56_107:
	add.s64 	%rd387, %rd1, %rd381;
	ld.global.u64 	%rd388, [%rd387];
	mad.lo.s64 	%rd389, %rd388, %rd566, %rd244;
	shl.b64 	%rd390, %rd389, 2;
	add.s64 	%rd571, %rd571, %rd390;
	add.s32 	%r214, %r214, -2;
$L__BB56_108:
	and.b32  	%r129, %r22, 1;
	setp.eq.b32 	%p24, %r129, 1;
	not.pred 	%p25, %p24;
	@%p25 bra 	$L__BB56_113;
	mul.wide.u32 	%rd391, %r214, 8;
	add.s64 	%rd392, %rd2, %rd391;
	ld.global.u64 	%rd256, [%rd392];
	or.b64  	%rd393, %rd562, %rd256;
	and.b64  	%rd394, %rd393, -4294967296;
	setp.ne.s64 	%p26, %rd394, 0;
	@%p26 bra 	$L__BB56_111;
	cvt.u32.u64 	%r130, %rd256;
	cvt.u32.u64 	%r131, %rd562;
	rem.u32 	%r132, %r131, %r130;
	cvt.u64.u32 	%rd570, %r132;
	bra.uni 	$L__BB56_112;
$L__BB56_111:
	rem.s64 	%rd570, %rd562, %rd256;
$L__BB56_112:
	add.s64 	%rd396, %rd1, %rd391;
	ld.global.u64 	%rd397, [%rd396];
	mul.lo.s64 	%rd398, %rd397, %rd570;
	shl.b64 	%rd399, %rd398, 2;
	add.s64 	%rd571, %rd571, %rd399;
$L__BB56_113:
	ld.global.f32 	%f1, [%rd571];
	st.shared.f32 	[%r5], %f1;
$L__BB56_114:
	bar.sync 	0;
	setp.lt.u32 	%p48, %r216, 66;
	@%p48 bra 	$L__BB56_118;
$L__BB56_115:
	shr.u32 	%r50, %r216, 1;
	setp.ge.u32 	%p49, %r1, %r50;
	@%p49 bra 	$L__BB56_117;
	ld.shared.f32 	%f5, [%r5];
	shl.b32 	%r204, %r50, 2;
	add.s32 	%r205, %r5, %r204;
	ld.shared.f32 	%f6, [%r205];
	min.f32 	%f7, %f5, %f6;
	st.shared.f32 	[%r5], %f7;
$L__BB56_117:
	bar.sync 	0;
	setp.gt.u32 	%p50, %r216, 131;
	mov.u32 	%r216, %r50;
	@%p50 bra 	$L__BB56_115;
$L__BB56_118:
	setp.gt.u32 	%p51, %r1, 31;
	@%p51 bra 	$L__BB56_121;
	ld.volatile.shared.f32 	%f8, [%r5];
	ld.volatile.shared.f32 	%f9, [%r5+128];
	min.f32 	%f10, %f8, %f9;
	st.volatile.shared.f32 	[%r5], %f10;
	ld.volatile.shared.f32 	%f11, [%r5];
	ld.volatile.shared.f32 	%f12, [%r5+64];
	min.f32 	%f13, %f11, %f12;
	st.volatile.shared.f32 	[%r5], %f13;
	ld.volatile.shared.f32 	%f14, [%r5];
	ld.volatile.shared.f32 	%f15, [%r5+32];
	min.f32 	%f16, %f14, %f15;
	st.volatile.shared.f32 	[%r5], %f16;
	ld.volatile.shared.f32 	%f17, [%r5];
	ld.volatile.shared.f32 	%f18, [%r5+16];
	min.f32 	%f19, %f17, %f18;
	st.volatile.shared.f32 	[%r5], %f19;
	ld.volatile.shared.f32 	%f20, [%r5];
	ld.volatile.shared.f32 	%f21, [%r5+8];
	min.f32 	%f22, %f20, %f21;
	st.volatile.shared.f32 	[%r5], %f22;
	ld.volatile.shared.f32 	%f23, [%r5];
	ld.volatile.shared.f32 	%f24, [%r5+4];
	min.f32 	%f25, %f23, %f24;
	st.volatile.shared.f32 	[%r5], %f25;
	setp.ne.s32 	%p52, %r1, 0;
	@%p52 bra 	$L__BB56_121;
	ld.param.u64 	%rd486, [contiguous_reduce2_f32_param_0];
	ld.shared.f32 	%f26, [sdata_f32];
	cvt.u64.u32 	%rd480, %r2;
	mov.u32 	%r206, %ctaid.y;
	cvt.u64.u32 	%rd481, %r206;
	mad.lo.s64 	%rd482, %rd265, %rd481, %rd480;
	cvta.to.global.u64 	%rd483, %rd486;
	shl.b64 	%rd484, %rd482, 2;
	add.s64 	%rd485, %rd483, %rd484;
	st.global.f32 	[%rd485], %f26;
$L__BB56_121:
	ret;

}
	// .globl	contiguous_reduce22_f32
.visible .entry contiguous_reduce22_f32(
	.param .u64 .ptr .align 1 contiguous_reduce22_f32_param_0,
	.param .u64 .ptr .align 1 contiguous_reduce22_f32_param_1,
	.param .u64 contiguous_reduce22_f32_param_2,
	.param .u64 contiguous_reduce22_f32_param_3
)
{
	.reg .pred 	%p<8>;
	.reg .b32 	%r<20>;
	.reg .b32 	%f<27>;
	.reg .b64 	%rd<27>;

	ld.param.u64 	%rd4, [contiguous_reduce22_f32_param_0];
	ld.param.u64 	%rd7, [contiguous_reduce22_f32_param_1];
	ld.param.u64 	%rd5, [contiguous_reduce22_f32_param_2];
	ld.param.u64 	%rd6, [contiguous_reduce22_f32_param_3];
	cvta.to.global.u64 	%rd1, %rd7;
	mov.u32 	%r1, %tid.x;
	mov.u32 	%r2, %ctaid.x;
	mov.u32 	%r19, %ntid.x;
	mul.lo.s32 	%r8, %r2, %r19;
	shl.b32 	%r9, %r8, 1;
	add.s32 	%r4, %r9, %r1;
	shl.b32 	%r10, %r1, 2;
	mov.u32 	%r11, sdata_f32;
	add.s32 	%r5, %r11, %r10;
	mov.b32 	%r12, 2139095040;
	st.shared.u32 	[%r5], %r12;
	add.s32 	%r13, %r4, %r19;
	cvt.u64.u32 	%rd2, %r13;
	setp.le.u64 	%p1, %rd5, %rd2;
	@%p1 bra 	$L__BB57_2;
	cvt.u64.u32 	%rd12, %r4;
	mov.u32 	%r15, %ctaid.y;
	cvt.u64.u32 	%rd13, %r15;
	mul.lo.s64 	%rd14, %rd5, %rd13;
	add.s64 	%rd15, %rd14, %rd12;
	shl.b64 	%rd16, %rd15, 2;
	add.s64 	%rd17, %rd1, %rd16;
	ld.global.f32 	%f2, [%rd17];
	add.s64 	%rd18, %rd14, %rd2;
	shl.b64 	%rd19, %rd18, 2;
	add.s64 	%rd20, %rd1, %rd19;
	ld.global.f32 	%f3, [%rd20];
	min.f32 	%f4, %f2, %f3;
	st.shared.f32 	[%r5], %f4;
	bra.uni 	$L__BB57_4;
$L__BB57_2:
	cvt.u64.u32 	%rd3, %r4;
	setp.le.u64 	%p2, %rd5, %rd3;
	@%p2 bra 	$L__BB57_4;
	mov.u32 	%r14, %ctaid.y;
	cvt.u64.u32 	%rd8, %r14;
	mad.lo.s64 	%rd9, %rd5, %rd8, %rd3;
	shl.b64 	%rd10, %rd9, 2;
	add.s64 	%rd11, %rd1, %rd10;
	ld.global.f32 	%f1, [%rd11];
	st.shared.f32 	[%r5], %f1;
$L__BB57_4:
	bar.sync 	0;
	setp.lt.u32 	%p3, %r19, 66;
	@%p3 bra 	$L__BB57_8;
$L__BB57_5:
	shr.u32 	%r7, %r19, 1;
	setp.ge.u32 	%p4, %r1, %r7;
	@%p4 bra 	$L__BB57_7;
	ld.shared.f32 	%f5, [%r5];
	shl.b32 	%r16, %r7, 2;
	add.s32 	%r17, %r5, %r16;
	ld.shared.f32 	%f6, [%r17];
	min.f32 	%f7, %f5, %f6;
	st.shared.f32 	[%r5], %f7;
$L__BB57_7:
	bar.sync 	0;
	setp.gt.u32 	%p5, %r19, 131;
	mov.u32 	%r19, %r7;
	@%p5 bra 	$L__BB57_5;
$L__BB57_8:
	setp.gt.u32 	%p6, %r1, 31;
	@%p6 bra 	$L__BB57_11;
	ld.volatile.shared.f32 	%f8, [%r5];
	ld.volatile.shared.f32 	%f9, [%r5+128];
	min.f32 	%f10, %f8, %f9;
	st.volatile.shared.f32 	[%r5], %f10;
	ld.volatile.shared.f32 	%f11, [%r5];
	ld.volatile.shared.f32 	%f12, [%r5+64];
	min.f32 	%f13, %f11, %f12;
	st.volatile.shared.f32 	[%r5], %f13;
	ld.volatile.shared.f32 	%f14, [%r5];
	ld.volatile.shared.f32 	%f15, [%r5+32];
	min.f32 	%f16, %f14, %f15;
	st.volatile.shared.f32 	[%r5], %f16;
	ld.volatile.shared.f32 	%f17, [%r5];
	ld.volatile.shared.f32 	%f18, [%r5+16];
	min.f32 	%f19, %f17, %f18;
	st.volatile.shared.f32 	[%r5], %f19;
	ld.volatile.shared.f32 	%f20, [%r5];
	ld.volatile.shared.f32 	%f21, [%r5+8];
	min.f32 	%f22, %f20, %f21;
	st.volatile.shared.f32 	[%r5], %f22;
	ld.volatile.shared.f32 	%f23, [%r5];
	ld.volatile.shared.f32 	%f24, [%r5+4];
	min.f32 	%f25, %f23, %f24;
	st.volatile.shared.f32 	[%r5], %f25;
	setp.ne.s32 	%p7, %r1, 0;
	@%p7 bra 	$L__BB57_11;
	ld.shared.f32 	%f26, [sdata_f32];
	cvt.u64.u32 	%rd21, %r2;
	mov.u32 	%r18, %ctaid.y;
	cvt.u64.u32 	%rd22, %r18;
	mad.lo.s64 	%rd23, %rd6, %rd22, %rd21;
	cvta.to.global.u64 	%rd24, %rd4;
	shl.b64 	%rd25, %rd23, 2;
	add.s64 	%rd26, %rd24, %rd25;
	st.global.f32 	[%rd26], %f26;
$L__BB57_11:
	ret;

}
	// .globl	contiguous_reduce3_f32
.visible .entry contiguous_reduce3_f32(
	.param .u64 .ptr .align 1 contiguous_reduce3_f32_param_0,
	.param .u64 .ptr .align 1 contiguous_reduce3_f32_param_1,
	.param .u64 .ptr .align 1 contiguous_reduce3_f32_param_2,
	.param .u64 .ptr .align 1 contiguous_reduce3_f32_param_3,
	.param .u64 contiguous_reduce3_f32_param_4,
	.param .u64 contiguous_reduce3_f32_param_5,
	.param .u64 contiguous_reduce3_f32_param_6
)
{
	.reg .pred 	%p<38>;
	.reg .b32 	%r<205>;
	.reg .b32 	%f<55>;
	.reg .b64 	%rd<308>;

	ld.param.u64 	%rd144, [contiguous_reduce3_f32_param_0];
	ld.param.u64 	%rd145, [contiguous_reduce3_f32_param_1];
	ld.param.u64 	%rd148, [contiguous_reduce3_f32_param_2];
	ld.param.u64 	%rd149, [contiguous_reduce3_f32_param_3];
	ld.param.u64 	%rd146, [contiguous_reduce3_f32_param_4];
	ld.param.u64 	%rd147, [contiguous_reduce3_f32_param_5];
	ld.param.u64 	%rd150, [contiguous_reduce3_f32_param_6];
	cvta.to.global.u64 	%rd1, %rd149;
	cvta.to.global.u64 	%rd2, %rd148;
	mov.u32 	%r1, %tid.y;
	mov.u32 	%r2, %ntid.x;
	mov.u32 	%r3, %tid.x;
	mad.lo.s32 	%r64, %r1, %r2, %r3;
	mov.u32 	%r65, %ctaid.x;
	mad.lo.s32 	%r66, %r65, %r2, %r3;
	mov.u32 	%r4, %ctaid.y;
	mov.u32 	%r5, %ntid.y;
	mad.lo.s32 	%r67, %r4, %r5, %r1;
	shl.b32 	%r68, %r64, 2;
	mov.u32 	%r69, sdata_f32;
	add.s32 	%r7, %r69, %r68;
	mov.b32 	%r70, 2139095040;
	st.shared.u32 	[%r7], %r70;
	cvt.u64.u32 	%rd3, %r66;
	setp.le.u64 	%p1, %rd147, %rd3;
	cvt.u64.u32 	%rd152, %r67;
	setp.le.u64 	%p2, %rd150, %rd152;
	or.pred  	%p3, %p1, %p2;
	@%p3 bra 	$L__BB58_76;
	cvt.u32.u64 	%r71, %rd3;
	cvt.u32.u64 	%r72, %rd147;
	mad.lo.s32 	%r195, %r67, %r72, %r71;
	cvt.u32.u64 	%r9, %rd146;
	add.s32 	%r194, %r9, -1;
	setp.lt.s32 	%p4, %r194, 0;
	mov.b64 	%rd307, 0;
	@%p4 bra 	$L__BB58_59;
	setp.lt.u32 	%p5, %r194, 7;
	mov.b64 	%rd307, 0;
	@%p5 bra 	$L__BB58_30;
	add.s32 	%r190, %r9, -4;
	and.b32  	%r73, %r9, -8;
	neg.s32 	%r189, %r73;
	mov.b64 	%rd307, 0;
$L__BB58_4:
	.pragma "nounroll";
	add.s32 	%r16, %r190, 3;
	cvt.u64.u32 	%rd5, %r195;
	mul.wide.u32 	%rd157, %r16, 8;
	add.s64 	%rd158, %rd2, %rd157;
	ld.global.u64 	%rd6, [%rd158];
	and.b64  	%rd159, %rd6, -4294967296;
	setp.ne.s64 	%p6, %rd159, 0;
	@%p6 bra 	$L__BB58_6;
	cvt.u32.u64 	%r74, %rd6;
	cvt.u32.u64 	%r75, %rd5;
	div.u32 	%r76, %r75, %r74;
	mul.lo.s32 	%r77, %r76, %r74;
	sub.s32 	%r78, %r75, %r77;
	cvt.u64.u32 	%rd272, %r76;
	cvt.u64.u32 	%rd273, %r78;
	bra.uni 	$L__BB58_7;
$L__BB58_6:
	div.s64 	%rd272, %rd5, %rd6;
	mul.lo.s64 	%rd160, %rd272, %rd6;
	sub.s64 	%rd273, %rd5, %rd160;
$L__BB58_7:
	mul.wide.u32 	%rd161, %r16, 8;
	add.s64 	%rd162, %rd1, %rd161;
	ld.global.u64 	%rd163, [%rd162];
	mad.lo.s64 	%rd13, %rd163, %rd273, %rd307;
	add.s32 	%r17, %r190, 2;
	and.b64  	%rd14, %rd272, 4294967295;
	mul.wide.u32 	%rd164, %r17, 8;
	add.s64 	%rd165, %rd2, %rd164;
	ld.global.u64 	%rd15, [%rd165];
	and.b64  	%rd166, %rd15, -4294967296;
	setp.ne.s64 	%p7, %rd166, 0;
	@%p7 bra 	$L__BB58_9;
	cvt.u32.u64 	%r79, %rd15;
	cvt.u32.u64 	%r80, %rd14;
	div.u32 	%r81, %r80, %r79;
	mul.lo.s32 	%r82, %r81, %r79;
	sub.s32 	%r83, %r80, %r82;
	cvt.u64.u32 	%rd274, %r81;
	cvt.u64.u32 	%rd275, %r83;
	bra.uni 	$L__BB58_10;
$L__BB58_9:
	div.s64 	%rd274, %rd14, %rd15;
	mul.lo.s64 	%rd167, %rd274, %rd15;
	sub.s64 	%rd275, %rd14, %rd167;
$L__BB58_10:
	mul.wide.u32 	%rd168, %r17, 8;
	add.s64 	%rd169, %rd1, %rd168;
	ld.global.u64 	%rd170, [%rd169];
	mad.lo.s64 	%rd22, %rd170, %rd275, %rd13;
	add.s32 	%r18, %r190, 1;
	and.b64  	%rd23, %rd274, 4294967295;
	mul.wide.u32 	%rd171, %r18, 8;
	add.s64 	%rd172, %rd2, %rd171;
	ld.global.u64 	%rd24, [%rd172];
	and.b64  	%rd173, %rd24, -4294967296;
	setp.ne.s64 	%p8, %rd173, 0;
	@%p8 bra 	$L__BB58_12;
	cvt.u32.u64 	%r84, %rd24;
	cvt.u32.u64 	%r85, %rd23;
	div.u32 	%r86, %r85, %r84;
	mul.lo.s32 	%r87, %r86, %r84;
	sub.s32 	%r88, %r85, %r87;
	cvt.u64.u32 	%rd276, %r86;
	cvt.u64.u32 	%rd277, %r88;
	bra.uni 	$L__BB58_13;
$L__BB58_12:
	div.s64 	%rd276, %rd23, %rd24;
	mul.lo.s64 	%rd174, %rd276, %rd24;
	sub.s64 	%rd277, %rd23, %rd174;
$L__BB58_13:
	mul.wide.u32 	%rd175, %r18, 8;
	add.s64 	%rd176, %rd1, %rd175;
	ld.global.u64 	%rd177, [%rd176];
	mad.lo.s64 	%rd31, %rd177, %rd277, %rd22;
	and.b64  	%rd32, %rd276, 4294967295;
	mul.wide.u32 	%rd178, %r190, 8;
	add.s64 	%rd179, %rd2, %rd178;
	ld.global.u64 	%rd33, [%rd179];
	and.b64  	%rd180, %rd33, -4294967296;
	setp.ne.s64 	%p9, %rd180, 0;
	@%p9 bra 	$L__BB58_15;
	cvt.u32.u64 	%r89, %rd33;
	cvt.u32.u64 	%r90, %rd32;
	div.u32 	%r91, %r90, %r89;
	mul.lo.s32 	%r92, %r91, %r89;
	sub.s32 	%r93, %r90, %r92;
	cvt.u64.u32 	%rd278, %r91;
	cvt.u64.u32 	%rd279, %r93;
	bra.uni 	$L__BB58_16;
$L__BB58_15:
	div.s64 	%rd278, %rd32, %rd33;
	mul.lo.s64 	%rd181, %rd278, %rd33;
	sub.s64 	%rd279, %rd32, %rd181;
$L__BB58_16:
	mul.wide.u32 	%rd182, %r190, 8;
	add.s64 	%rd183, %rd1, %rd182;
	ld.global.u64 	%rd184, [%rd183];
	mad.lo.s64 	%rd40, %rd184, %rd279, %rd31;
	add.s32 	%r19, %r190, -1;
	and.b64  	%rd41, %rd278, 4294967295;
	mul.wide.u32 	%rd185, %r19, 8;
	add.s64 	%rd186, %rd2, %rd185;
	ld.global.u64 	%rd42, [%rd186];
	and.b64  	%rd187, %rd42, -4294967296;
	setp.ne.s64 	%p10, %rd187, 0;
	@%p10 bra 	$L__BB58_18;
	cvt.u32.u64 	%r94, %rd42;
	cvt.u32.u64 	%r95, %rd41;
	div.u32 	%r96, %r95, %r94;
	mul.lo.s32 	%r97, %r96, %r94;
	sub.s32 	%r98, %r95, %r97;
	cvt.u64.u32 	%rd280, %r96;
	cvt.u64.u32 	%rd281, %r98;
	bra.uni 	$L__BB58_19;
$L__BB58_18:
	div.s64 	%rd280, %rd41, %rd42;
	mul.lo.s64 	%rd188, %rd280, %rd42;
	sub.s64 	%rd281, %rd41, %rd188;
$L__BB58_19:
	mul.wide.u32 	%rd189, %r19, 8;
	add.s64 	%rd190, %rd1, %rd189;
	ld.global.u64 	%rd191, [%rd190];
	mad.lo.s64 	%rd49, %rd191, %rd281, %rd40;
	add.s32 	%r20, %r190, -2;
	and.b64  	%rd50, %rd280, 4294967295;
	mul.wide.u32 	%rd192, %r20, 8;
	add.s64 	%rd193, %rd2, %rd192;
	ld.global.u64 	%rd51, [%rd193];
	and.b64  	%rd194, %rd51, -4294967296;
	setp.ne.s64 	%p11, %rd194, 0;
	@%p11 bra 	$L__BB58_21;
	cvt.u32.u64 	%r99, %rd51;
	cvt.u32.u64 	%r100, %rd50;
	div.u32 	%r101, %r100, %r99;
	mul.lo.s32 	%r102, %r101, %r99;
	sub.s32 	%r103, %r100, %r102;
	cvt.u64.u32 	%rd282, %r101;
	cvt.u64.u32 	%rd283, %r103;
	bra.uni 	$L__BB58_22;
$L__BB58_21:
	div.s64 	%rd282, %rd50, %rd51;
	mul.lo.s64 	%rd195, %rd282, %rd51;
	sub.s64 	%rd283, %rd50, %rd195;
$L__BB58_22:
	mul.wide.u32 	%rd196, %r20, 8;
	add.s64 	%rd197, %rd1, %rd196;
	ld.global.u64 	%rd198, [%rd197];
	mad.lo.s64 	%rd58, %rd198, %rd283, %rd49;
	add.s32 	%r21, %r190, -3;
	and.b64  	%rd59, %rd282, 4294967295;
	mul.wide.u32 	%rd199, %r21, 8;
	add.s64 	%rd200, %rd2, %rd199;
	ld.global.u64 	%rd60, [%rd200];
	and.b64  	%rd201, %rd60, -4294967296;
	setp.ne.s64 	%p12, %rd201, 0;
	@%p12 bra 	$L__BB58_24;
	cvt.u32.u64 	%r104, %rd60;
	cvt.u32.u64 	%r105, %rd59;
	div.u32 	%r106, %r105, %r104;
	mul.lo.s32 	%r107, %r106, %r104;
	sub.s32 	%r108, %r105, %r107;
	cvt.u64.u32 	%rd284, %r106;
	cvt.u64.u32 	%rd285, %r108;
	bra.uni 	$L__BB58_25;
$L__BB58_24:
	div.s64 	%rd284, %rd59, %rd60;
	mul.lo.s64 	%rd202, %rd284, %rd60;
	sub.s64 	%rd285, %rd59, %rd202;
$L__BB58_25:
	mul.wide.u32 	%rd203, %r21, 8;
	add.s64 	%rd204, %rd1, %rd203;
	ld.global.u64 	%rd205, [%rd204];
	mad.lo.s64 	%rd67, %rd205, %rd285, %rd58;
	and.b64  	%rd68, %rd284, 4294967295;
	add.s32 	%r109, %r190, -4;
	mul.wide.u32 	%rd206, %r109, 8;
	add.s64 	%rd207, %rd2, %rd206;
	ld.global.u64 	%rd69, [%rd207];
	and.b64  	%rd208, %rd69, -4294967296;
	setp.ne.s64 	%p13, %rd208, 0;
	@%p13 bra 	$L__BB58_27;
	cvt.u32.u64 	%r110, %rd69;
	cvt.u32.u64 	%r111, %rd68;
	div.u32 	%r112, %r111, %r110;
	mul.lo.s32 	%r113, %r112, %r110;
	sub.s32 	%r114, %r111, %r113;
	cvt.u64.u32 	%rd286, %r112;
	cvt.u64.u32 	%rd287, %r114;
	bra.uni 	$L__BB58_28;
$L__BB58_27:
	div.s64 	%rd286, %rd68, %rd69;
	mul.lo.s64 	%rd209, %rd286, %rd69;
	sub.s64 	%rd287, %rd68, %rd209;
$L__BB58_28:
	mul.wide.u32 	%rd210, %r109, 8;
	add.s64 	%rd211, %rd1, %rd210;
	ld.global.u64 	%rd212, [%rd211];
	mad.lo.s64 	%rd307, %rd212, %rd287, %rd67;
	cvt.u32.u64 	%r195, %rd286;
	add.s32 	%r190, %r190, -8;
	add.s32 	%r189, %r189, 8;
	setp.ne.s32 	%p14, %r189, 0;
	@%p14 bra 	$L__BB58_4;
	add.s32 	%r194, %r190, 3;
$L__BB58_30:
	and.b32  	%r28, %r9, 7;
	setp.eq.s32 	%p15, %r28, 0;
	@%p15 bra 	$L__BB58_59;
	and.b32  	%r29, %r9, 3;
	setp.lt.u32 	%p16, %r28, 4;
	@%p16 bra 	$L__BB58_45;
	cvt.u64.u32 	%rd79, %r195;
	mul.wide.u32 	%rd214, %r194, 8;
	add.s64 	%rd215, %rd2, %rd214;
	ld.global.u64 	%rd80, [%rd215];
	and.b64  	%rd216, %rd80, -4294967296;
	setp.ne.s64 	%p17, %rd216, 0;
	@%p17 bra 	$L__BB58_34;
	cvt.u32.u64 	%r116, %rd80;
	cvt.u32.u64 	%r117, %rd79;
	div.u32 	%r118, %r117, %r116;
	mul.lo.s32 	%r119, %r118, %r116;
	sub.s32 	%r120, %r117, %r119;
	cvt.u64.u32 	%rd290, %r118;
	cvt.u64.u32 	%rd291, %r120;
	bra.uni 	$L__BB58_35;
$L__BB58_34:
	div.s64 	%rd290, %rd79, %rd80;
	mul.lo.s64 	%rd217, %rd290, %rd80;
	sub.s64 	%rd291, %rd79, %rd217;
$L__BB58_35:
	mul.wide.u32 	%rd218, %r194, 8;
	add.s64 	%rd219, %rd1, %rd218;
	ld.global.u64 	%rd220, [%rd219];
	mad.lo.s64 	%rd87, %rd220, %rd291, %rd307;
	add.s32 	%r30, %r194, -1;
	and.b64  	%rd88, %rd290, 4294967295;
	mul.wide.u32 	%rd221, %r30, 8;
	add.s64 	%rd222, %rd2, %rd221;
	ld.global.u64 	%rd89, [%rd222];
	and.b64  	%rd223, %rd89, -4294967296;
	setp.ne.s64 	%p18, %rd223, 0;
	@%p18 bra 	$L__BB58_37;
	cvt.u32.u64 	%r121, %rd89;
	cvt.u32.u64 	%r122, %rd88;
	div.u32 	%r123, %r122, %r121;
	mul.lo.s32 	%r124, %r123, %r121;
	sub.s32 	%r125, %r122, %r124;
	cvt.u64.u32 	%rd292, %r123;
	cvt.u64.u32 	%rd293, %r125;
	bra.uni 	$L__BB58_38;
$L__BB58_37:
	div.s64 	%rd292, %rd88, %rd89;
	mul.lo.s64 	%rd224, %rd292, %rd89;
	sub.s64 	%rd293, %rd88, %rd224;
$L__BB58_38:
	mul.wide.u32 	%rd225, %r30, 8;
	add.s64 	%rd226, %rd1, %rd225;
	ld.global.u64 	%rd227, [%rd226];
	mad.lo.s64 	%rd96, %rd227, %rd293, %rd87;
	add.s32 	%r31, %r194, -2;
	and.b64  	%rd97, %rd292, 4294967295;
	mul.wide.u32 	%rd228, %r31, 8;
	add.s64 	%rd229, %rd2, %rd228;
	ld.global.u64 	%rd98, [%rd229];
	and.b64  	%rd230, %rd98, -4294967296;
	setp.ne.s64 	%p19, %rd230, 0;
	@%p19 bra 	$L__BB58_40;
	cvt.u32.u64 	%r126, %rd98;
	cvt.u32.u64 	%r127, %rd97;
	div.u32 	%r128, %r127, %r126;
	mul.lo.s32 	%r129, %r128, %r126;
	sub.s32 	%r130, %r127, %r129;
	cvt.u64.u32 	%rd294, %r128;
	cvt.u64.u32 	%rd295, %r130;
	bra.uni 	$L__BB58_41;
$L__BB58_40:
	div.s64 	%rd294, %rd97, %rd98;
	mul.lo.s64 	%rd231, %rd294, %rd98;
	sub.s64 	%rd295, %rd97, %rd231;
$L__BB58_41:
	mul.wide.u32 	%rd232, %r31, 8;
	add.s64 	%rd233, %rd1, %rd232;
	ld.global.u64 	%rd234, [%rd233];
	mad.lo.s64 	%rd105, %rd234, %rd295, %rd96;
	add.s32 	%r32, %r194, -3;
	and.b64  	%rd106, %rd294, 4294967295;
	mul.wide.u32 	%rd235, %r32, 8;
	add.s64 	%rd236, %rd2, %rd235;
	ld.global.u64 	%rd107, [%rd236];
	and.b64  	%rd237, %rd107, -4294967296;
	setp.ne.s64 	%p20, %rd237, 0;
	@%p20 bra 	$L__BB58_43;
	cvt.u32.u64 	%r131, %rd107;
	cvt.u32.u64 	%r132, %rd106;
	div.u32 	%r133, %r132, %r131;
	mul.lo.s32 	%r134, %r133, %r131;
	sub.s32 	%r135, %r132, %r134;
	cvt.u64.u32 	%rd296, %r133;
	cvt.u64.u32 	%rd297, %r135;
	bra.uni 	$L__BB58_44;
$L__BB58_43:
	div.s64 	%rd296, %rd106, %rd107;
	mul.lo.s64 	%rd238, %rd296, %rd107;
	sub.s64 	%rd297, %rd106, %rd238;
$L__BB58_44:
	mul.wide.u32 	%rd239, %r32, 8;
	add.s64 	%rd240, %rd1, %rd239;
	ld.global.u64 	%rd241, [%rd240];
	mad.lo.s64 	%rd307, %rd241, %rd297, %rd105;
	cvt.u32.u64 	%r195, %rd296;
	add.s32 	%r194, %r194, -4;
$L__BB58_45:
	setp.eq.s32 	%p21, %r29, 0;
	@%p21 bra 	$L__BB58_59;
	setp.eq.s32 	%p22, %r29, 1;
	@%p22 bra 	$L__BB58_54;
	cvt.u64.u32 	%rd117, %r195;
	mul.wide.u32 	%rd243, %r194, 8;
	add.s64 	%rd244, %rd2, %rd243;
	ld.global.u64 	%rd118, [%rd244];
	and.b64  	%rd245, %rd118, -4294967296;
	setp.ne.s64 	%p23, %rd245, 0;
	@%p23 bra 	$L__BB58_49;
	cvt.u32.u64 	%r136, %rd118;
	cvt.u32.u64 	%r137, %rd117;
	div.u32 	%r138, %r137, %r136;
	mul.lo.s32 	%r139, %r138, %r136;
	sub.s32 	%r140, %r137, %r139;
	cvt.u64.u32 	%rd300, %r138;
	cvt.u64.u32 	%rd301, %r140;
	bra.uni 	$L__BB58_50;
$L__BB58_49:
	div.s64 	%rd300, %rd117, %rd118;
	mul.lo.s64 	%rd246, %rd300, %rd118;
	sub.s64 	%rd301, %rd117, %rd246;
$L__BB58_50:
	add.s64 	%rd248, %rd1, %rd243;
	ld.global.u64 	%rd249, [%rd248];
	mad.lo.s64 	%rd125, %rd249, %rd301, %rd307;
	add.s32 	%r37, %r194, -1;
	and.b64  	%rd126, %rd300, 4294967295;
	mul.wide.u32 	%rd250, %r37, 8;
	add.s64 	%rd251, %rd2, %rd250;
	ld.global.u64 	%rd127, [%rd251];
	and.b64  	%rd252, %rd127, -4294967296;
	setp.ne.s64 	%p24, %rd252, 0;
	@%p24 bra 	$L__BB58_52;
	cvt.u32.u64 	%r141, %rd127;
	cvt.u32.u64 	%r142, %rd126;
	div.u32 	%r143, %r142, %r141;
	mul.lo.s32 	%r144, %r143, %r141;
	sub.s32 	%r145, %r142, %r144;
	cvt.u64.u32 	%rd302, %r143;
	cvt.u64.u32 	%rd303, %r145;
	bra.uni 	$L__BB58_53;
$L__BB58_52:
	div.s64 	%rd302, %rd126, %rd127;
	mul.lo.s64 	%rd253, %rd302, %rd127;
	sub.s64 	%rd303, %rd126, %rd253;
$L__BB58_53:
	add.s64 	%rd255, %rd1, %rd250;
	ld.global.u64 	%rd256, [%rd255];
	mad.lo.s64 	%rd307, %rd256, %rd303, %rd125;
	cvt.u32.u64 	%r195, %rd302;
	add.s32 	%r194, %r194, -2;
$L__BB58_54:
	and.b32  	%r146, %r9, 1;
	setp.eq.b32 	%p25, %r146, 1;
	not.pred 	%p26, %p25;
	@%p26 bra 	$L__BB58_59;
	cvt.u64.u32 	%rd137, %r195;
	mul.wide.u32 	%rd257, %r194, 8;
	add.s64 	%rd258, %rd2, %rd257;
	ld.global.u64 	%rd138, [%rd258];
	and.b64  	%rd259, %rd138, -4294967296;
	setp.ne.s64 	%p27, %rd259, 0;
	@%p27 bra 	$L__BB58_57;
	cvt.u32.u64 	%r147, %rd138;
	cvt.u32.u64 	%r148, %rd137;
	rem.u32 	%r149, %r148, %r147;
	cvt.u64.u32 	%rd306, %r149;
	bra.uni 	$L__BB58_58;
$L__BB58_57:
	rem.s64 	%rd306, %rd137, %rd138;
$L__BB58_58:
	add.s64 	%rd261, %rd1, %rd257;
	ld.global.u64 	%rd262, [%rd261];
	mad.lo.s64 	%rd307, %rd262, %rd306, %rd307;
$L__BB58_59:
	cvta.to.global.u64 	%rd263, %rd145;
	shl.b64 	%rd264, %rd307, 2;
	add.s64 	%rd265, %rd263, %rd264;
	ld.global.f32 	%f16, [%rd265];
	st.shared.f32 	[%r7], %f16;
	bar.sync 	0;
	setp.ne.s32 	%p28, %r1, 0;
	@%p28 bra 	$L__BB58_76;
	setp.gt.u32 	%p29, %r5, 1;
	@%p29 bra 	$L__BB58_62;
	shl.b32 	%r150, %r3, 2;
	mov.u32 	%r151, sdata_f32;
	add.s32 	%r152, %r151, %r150;
	ld.shared.f32 	%f53, [%r152];
	bra.uni 	$L__BB58_75;
$L__BB58_62:
	shl.b32 	%r154, %r3, 2;
	mov.u32 	%r155, sdata_f32;
	add.s32 	%r42, %r155, %r154;
	ld.shared.f32 	%f53, [%r42];
	add.s32 	%r43, %r5, -1;
	add.s32 	%r156, %r5, -2;
	and.b32  	%r44, %r43, 7;
	setp.lt.u32 	%p30, %r156, 7;
	mov.b32 	%r203, 1;
	@%p30 bra 	$L__BB58_66;
	and.b32  	%r159, %r43, -8;
	neg.s32 	%r200, %r159;
	shl.b32 	%r46, %r2, 2;
	add.s32 	%r161, %r154, %r46;
	add.s32 	%r198, %r155, %r161;
	shl.b32 	%r48, %r2, 5;
	mov.b32 	%r201, 1;
	mov.b32 	%r199, 0;
$L__BB58_64:
	.pragma "nounroll";
	mul.lo.s32 	%r163, %r201, %r2;
	shl.b32 	%r164, %r163, 2;
	add.s32 	%r165, %r42, %r164;
	ld.shared.f32 	%f18, [%r198];
	min.f32 	%f19, %f53, %f18;
	add.s32 	%r166, %r165, %r46;
	ld.shared.f32 	%f20, [%r166];
	min.f32 	%f21, %f19, %f20;
	add.s32 	%r167, %r166, %r46;
	ld.shared.f32 	%f22, [%r167];
	min.f32 	%f23, %f21, %f22;
	add.s32 	%r168, %r167, %r46;
	ld.shared.f32 	%f24, [%r168];
	min.f32 	%f25, %f23, %f24;
	add.s32 	%r169, %r168, %r46;
	ld.shared.f32 	%f26, [%r169];
	min.f32 	%f27, %f25, %f26;
	add.s32 	%r170, %r169, %r46;
	ld.shared.f32 	%f28, [%r170];
	min.f32 	%f29, %f27, %f28;
	add.s32 	%r171, %r170, %r46;
	ld.shared.f32 	%f30, [%r171];
	min.f32 	%f31, %f29, %f30;
	add.s32 	%r172, %r171, %r46;
	ld.shared.f32 	%f32, [%r172];
	min.f32 	%f53, %f31, %f32;
	add.s32 	%r201, %r201, 8;
	add.s32 	%r200, %r200, 8;
	add.s32 	%r199, %r199, 8;
	add.s32 	%r198, %r198, %r48;
	setp.ne.s32 	%p31, %r200, 0;
	@%p31 bra 	$L__BB58_64;
	add.s32 	%r203, %r199, 1;
$L__BB58_66:
	setp.eq.s32 	%p32, %r44, 0;
	@%p32 bra 	$L__BB58_74;
	and.b32  	%r59, %r43, 3;
	setp.lt.u32 	%p33, %r44, 4;
	@%p33 bra 	$L__BB58_69;
	mul.lo.s32 	%r173, %r203, %r2;
	shl.b32 	%r174, %r173, 2;
	add.s32 	%r175, %r42, %r174;
	ld.shared.f32 	%f34, [%r175];
	min.f32 	%f35, %f53, %f34;
	shl.b32 	%r176, %r2, 2;
	add.s32 	%r177, %r175, %r176;
	ld.shared.f32 	%f36, [%r177];
	min.f32 	%f37, %f35, %f36;
	add.s32 	%r178, %r177, %r176;
	ld.shared.f32 	%f38, [%r178];
	min.f32 	%f39, %f37, %f38;
	add.s32 	%r179, %r178, %r176;
	ld.shared.f32 	%f40, [%r179];
	min.f32 	%f53, %f39, %f40;
	add.s32 	%r203, %r203, 4;
$L__BB58_69:
	setp.eq.s32 	%p34, %r59, 0;
	@%p34 bra 	$L__BB58_74;
	setp.eq.s32 	%p35, %r59, 1;
	@%p35 bra 	$L__BB58_72;
	mul.lo.s32 	%r180, %r203, %r2;
	shl.b32 	%r181, %r180, 2;
	add.s32 	%r182, %r42, %r181;
	ld.shared.f32 	%f42, [%r182];
	min.f32 	%f43, %f53, %f42;
	shl.b32 	%r183, %r2, 2;
	add.s32 	%r184, %r182, %r183;
	ld.shared.f32 	%f44, [%r184];
	min.f32 	%f53, %f43, %f44;
	add.s32 	%r203, %r203, 2;
$L__BB58_72:
	and.b32  	%r185, %r43, 1;
	setp.eq.b32 	%p36, %r185, 1;
	not.pred 	%p37, %p36;
	@%p37 bra 	$L__BB58_74;
	mul.lo.s32 	%r186, %r203, %r2;
	shl.b32 	%r187, %r186, 2;
	add.s32 	%r188, %r42, %r187;
	ld.shared.f32 	%f45, [%r188];
	min.f32 	%f53, %f53, %f45;
$L__BB58_74:
	st.shared.f32 	[%r42], %f53;
$L__BB58_75:
	cvt.u64.u32 	%rd266, %r4;
	mad.lo.s64 	%rd267, %rd147, %rd266, %rd3;
	cvta.to.global.u64 	%rd268, %rd144;
	shl.b64 	%rd269, %rd267, 2;
	add.s64 	%rd270, %rd268, %rd269;
	st.global.f32 	[%rd270], %f53;
$L__BB58_76:
	ret;

}
	// .globl	contiguous_reduce33_f32
.visible .entry contiguous_reduce33_f32(
	.param .u64 .ptr .align 1 contiguous_reduce33_f32_param_0,
	.param .u64 .ptr .align 1 contiguous_reduce33_f32_param_1,
	.param .u64 contiguous_reduce33_f32_param_2,
	.param .u64 contiguous_reduce33_f32_param_3,
	.param .u64 contiguous_reduce33_f32_param_4
)
{
	.reg .pred 	%p<14>;
	.reg .b32 	%r<86>;
	.reg .b32 	%f<55>;
	.reg .b64 	%rd<16>;

	ld.param.u64 	%rd2, [contiguous_reduce33_f32_param_0];
	ld.param.u64 	%rd3, [contiguous_reduce33_f32_param_1];
	ld.param.u64 	%rd4, [contiguous_reduce33_f32_param_3];
	ld.param.u64 	%rd5, [contiguous_reduce33_f32_param_4];
	mov.u32 	%r1, %tid.y;
	mov.u32 	%r2, %ntid.x;
	mov.u32 	%r3, %tid.x;
	mad.lo.s32 	%r30, %r1, %r2, %r3;
	mov.u32 	%r31, %ctaid.x;
	mad.lo.s32 	%r32, %r31, %r2, %r3;
	mov.u32 	%r4, %ctaid.y;
	mov.u32 	%r5, %ntid.y;
	mad.lo.s32 	%r33, %r4, %r5, %r1;
	shl.b32 	%r34, %r30, 2;
	mov.u32 	%r35, sdata_f32;
	add.s32 	%r7, %r35, %r34;
	mov.b32 	%r36, 2139095040;
	st.shared.u32 	[%r7], %r36;
	cvt.u64.u32 	%rd1, %r32;
	setp.le.u64 	%p1, %rd4, %rd1;
	cvt.u64.u32 	%rd7, %r33;
	setp.le.u64 	%p2, %rd5, %rd7;
	or.pred  	%p3, %p1, %p2;
	@%p3 bra 	$L__BB59_18;
	cvt.u32.u64 	%r37, %rd1;
	cvta.to.global.u64 	%rd8, %rd3;
	cvt.u32.u64 	%r38, %rd4;
	mad.lo.s32 	%r39, %r33, %r38, %r37;
	mul.wide.u32 	%rd9, %r39, 4;
	add.s64 	%rd10, %rd8, %rd9;
	ld.global.f32 	%f16, [%rd10];
	st.shared.f32 	[%r7], %f16;
	bar.sync 	0;
	setp.ne.s32 	%p4, %r1, 0;
	@%p4 bra 	$L__BB59_18;
	setp.gt.u32 	%p5, %r5, 1;
	@%p5 bra 	$L__BB59_4;
	shl.b32 	%r40, %r3, 2;
	add.s32 	%r42, %r35, %r40;
	ld.shared.f32 	%f53, [%r42];
	bra.uni 	$L__BB59_17;
$L__BB59_4:
	shl.b32 	%r44, %r3, 2;
	add.s32 	%r8, %r35, %r44;
	ld.shared.f32 	%f53, [%r8];
	add.s32 	%r9, %r5, -1;
	add.s32 	%r46, %r5, -2;
	and.b32  	%r10, %r9, 7;
	setp.lt.u32 	%p6, %r46, 7;
	mov.b32 	%r84, 1;
	@%p6 bra 	$L__BB59_8;
	and.b32  	%r49, %r9, -8;
	neg.s32 	%r81, %r49;
	shl.b32 	%r12, %r2, 2;
	add.s32 	%r51, %r44, %r12;
	add.s32 	%r79, %r35, %r51;
	shl.b32 	%r14, %r2, 5;
	mov.b32 	%r82, 1;
	mov.b32 	%r80, 0;
$L__BB59_6:
	.pragma "nounroll";
	mul.lo.s32 	%r53, %r82, %r2;
	shl.b32 	%r54, %r53, 2;
	add.s32 	%r55, %r8, %r54;
	ld.shared.f32 	%f18, [%r79];
	min.f32 	%f19, %f53, %f18;
	add.s32 	%r56, %r55, %r12;
	ld.shared.f32 	%f20, [%r56];
	min.f32 	%f21, %f19, %f20;
	add.s32 	%r57, %r56, %r12;
	ld.shared.f32 	%f22, [%r57];
	min.f32 	%f23, %f21, %f22;
	add.s32 	%r58, %r57, %r12;
	ld.shared.f32 	%f24, [%r58];
	min.f32 	%f25, %f23, %f24;
	add.s32 	%r59, %r58, %r12;
	ld.shared.f32 	%f26, [%r59];
	min.f32 	%f27, %f25, %f26;
	add.s32 	%r60, %r59, %r12;
	ld.shared.f32 	%f28, [%r60];
	min.f32 	%f29, %f27, %f28;
	add.s32 	%r61, %r60, %r12;
	ld.shared.f32 	%f30, [%r61];
	min.f32 	%f31, %f29, %f30;
	add.s32 	%r62, %r61, %r12;
	ld.shared.f32 	%f32, [%r62];
	min.f32 	%f53, %f31, %f32;
	add.s32 	%r82, %r82, 8;
	add.s32 	%r81, %r81, 8;
	add.s32 	%r80, %r80, 8;
	add.s32 	%r79, %r79, %r14;
	setp.ne.s32 	%p7, %r81, 0;
	@%p7 bra 	$L__BB59_6;
	add.s32 	%r84, %r80, 1;
$L__BB59_8:
	setp.eq.s32 	%p8, %r10, 0;
	@%p8 bra 	$L__BB59_16;
	and.b32  	%r25, %r9, 3;
	setp.lt.u32 	%p9, %r10, 4;
	@%p9 bra 	$L__BB59_11;
	mul.lo.s32 	%r63, %r84, %r2;
	shl.b32 	%r64, %r63, 2;
	add.s32 	%r65, %r8, %r64;
	ld.shared.f32 	%f34, [%r65];
	min.f32 	%f35, %f53, %f34;
	shl.b32 	%r66, %r2, 2;
	add.s32 	%r67, %r65, %r66;
	ld.shared.f32 	%f36, [%r67];
	min.f32 	%f37, %f35, %f36;
	add.s32 	%r68, %r67, %r66;
	ld.shared.f32 	%f38, [%r68];
	min.f32 	%f39, %f37, %f38;
	add.s32 	%r69, %r68, %r66;
	ld.shared.f32 	%f40, [%r69];
	min.f32 	%f53, %f39, %f40;
	add.s32 	%r84, %r84, 4;
$L__BB59_11:
	setp.eq.s32 	%p10, %r25, 0;
	@%p10 bra 	$L__BB59_16;
	setp.eq.s32 	%p11, %r25, 1;
	@%p11 bra 	$L__BB59_14;
	mul.lo.s32 	%r70, %r84, %r2;
	shl.b32 	%r71, %r70, 2;
	add.s32 	%r72, %r8, %r71;
	ld.shared.f32 	%f42, [%r72];
	min.f32 	%f43, %f53, %f42;
	shl.b32 	%r73, %r2, 2;
	add.s32 	%r74, %r72, %r73;
	ld.shared.f32 	%f44, [%r74];
	min.f32 	%f53, %f43, %f44;
	add.s32 	%r84, %r84, 2;
$L__BB59_14:
	and.b32  	%r75, %r9, 1;
	setp.eq.b32 	%p12, %r75, 1;
	not.pred 	%p13, %p12;
	@%p13 bra 	$L__BB59_16;
	mul.lo.s32 	%r76, %r84, %r2;
	shl.b32 	%r77, %r76, 2;
	add.s32 	%r78, %r8, %r77;
	ld.shared.f32 	%f45, [%r78];
	min.f32 	%f53, %f53, %f45;
$L__BB59_16:
	st.shared.f32 	[%r8], %f53;
$L__BB59_17:
	cvt.u64.u32 	%rd11, %r4;
	mad.lo.s64 	%rd12, %rd4, %rd11, %rd1;
	cvta.to.global.u64 	%rd13, %rd2;
	shl.b64 	%rd14, %rd12, 2;
	add.s64 	%rd15, %rd13, %rd14;
	st.global.f32 	[%rd15], %f53;
$L__BB59_18:
	ret;

}
	// .globl	contiguous_reduce_f64
.visible .entry contiguous_reduce_f64(
	.param .u64 .ptr .align 1 contiguous_reduce_f64_param_0,
	.param .u64 .ptr .align 1 contiguous_reduce_f64_param_1,
	.param .u64 contiguous_reduce_f64_param_2
)
{
	.reg .pred 	%p<8>;
	.reg .b32 	%r<16>;
	.reg .b64 	%rd<17>;
	.reg .b64 	%fd<27>;

	ld.param.u64 	%rd4, [contiguous_reduce_f64_param_0];
	ld.param.u64 	%rd6, [contiguous_reduce_f64_param_1];
	ld.param.u64 	%rd5, [contiguous_reduce_f64_param_2];
	cvta.to.global.u64 	%rd1, %rd6;
	mov.u32 	%r1, %tid.x;
	mov.u32 	%r2, %ctaid.x;
	mov.u32 	%r15, %ntid.x;
	mul.lo.s32 	%r8, %r2, %r15;
	shl.b32 	%r9, %r8, 1;
	add.s32 	%r4, %r9, %r1;
	shl.b32 	%r10, %r1, 3;
	mov.u32 	%r11, sdata_f64;
	add.s32 	%r5, %r11, %r10;
	mov.b64 	%rd7, 9218868437227405312;
	st.shared.u64 	[%r5], %rd7;
	add.s32 	%r12, %r4, %r15;
	cvt.u64.u32 	%rd2, %r12;
	setp.le.u64 	%p1, %rd5, %rd2;
	@%p1 bra 	$L__BB60_2;
	mul.wide.u32 	%rd10, %r4, 8;
	add.s64 	%rd11, %rd1, %rd10;
	ld.global.f64 	%fd2, [%rd11];
	shl.b64 	%rd12, %rd2, 3;
	add.s64 	%rd13, %rd1, %rd12;
	ld.global.f64 	%fd3, [%rd13];
	min.f64 	%fd4, %fd2, %fd3;
	st.shared.f64 	[%r5], %fd4;
	bra.uni 	$L__BB60_4;
$L__BB60_2:
	cvt.u64.u32 	%rd3, %r4;
	setp.le.u64 	%p2, %rd5, %rd3;
	@%p2 bra 	$L__BB60_4;
	shl.b64 	%rd8, %rd3, 3;
	add.s64 	%rd9, %rd1, %rd8;
	ld.global.f64 	%fd1, [%rd9];
	st.shared.f64 	[%r5], %fd1;
$L__BB60_4:
	bar.sync 	0;
	setp.lt.u32 	%p3, %r15, 66;
	@%p3 bra 	$L__BB60_8;
$L__BB60_5:
	shr.u32 	%r7, %r15, 1;
	setp.ge.u32 	%p4, %r1, %r7;
	@%p4 bra 	$L__BB60_7;
	ld.shared.f64 	%fd5, [%r5];
	shl.b32 	%r13, %r7, 3;
	add.s32 	%r14, %r5, %r13;
	ld.shared.f64 	%fd6, [%r14];
	min.f64 	%fd7, %fd5, %fd6;
	st.shared.f64 	[%r5], %fd7;
$L__BB60_7:
	bar.sync 	0;
	setp.gt.u32 	%p5, %r15, 131;
	mov.u32 	%r15, %r7;
	@%p5 bra 	$L__BB60_5;
$L__BB60_8:
	setp.gt.u32 	%p6, %r1, 31;
	@%p6 bra 	$L__BB60_11;
	ld.volatile.shared.f64 	%fd8, [%r5];
	ld.volatile.shared.f64 	%fd9, [%r5+256];
	min.f64 	%fd10, %fd8, %fd9;
	st.volatile.shared.f64 	[%r5], %fd10;
	ld.volatile.shared.f64 	%fd11, [%r5];
	ld.volatile.shared.f64 	%fd12, [%r5+128];
	min.f64 	%fd13, %fd11, %fd12;
	st.volatile.shared.f64 	[%r5], %fd13;
	ld.volatile.shared.f64 	%fd14, [%r5];
	ld.volatile.shared.f64 	%fd15, [%r5+64];
	min.f64 	%fd16, %fd14, %fd15;
	st.volatile.shared.f64 	[%r5], %fd16;
	ld.volatile.shared.f64 	%fd17, [%r5];
	ld.volatile.shared.f64 	%fd18, [%r5+32];
	min.f64 	%fd19, %fd17, %fd18;
	st.volatile.shared.f64 	[%r5], %fd19;
	ld.volatile.shared.f64 	%fd20, [%r5];
	ld.volatile.shared.f64 	%fd21, [%r5+16];
	min.f64 	%fd22, %fd20, %fd21;
	st.volatile.shared.f64 	[%r5], %fd22;
	ld.volatile.shared.f64 	%fd23, [%r5];
	ld.volatile.shared.f64 	%fd24, [%r5+8];
	min.f64 	%fd25, %fd23, %fd24;
	st.volatile.shared.f64 	[%r5], %fd25;
	setp.ne.s32 	%p7, %r1, 0;
	@%p7 bra 	$L__BB60_11;
	ld.shared.f64 	%fd26, [sdata_f64];
	cvta.to.global.u64 	%rd14, %rd4;
	mul.wide.u32 	%rd15, %r2, 8;
	add.s64 	%rd16, %rd14, %rd15;
	st.global.f64 	[%rd16], %fd26;
$L__BB60_11:
	ret;

}
	// .globl	uncontiguous_reduce_f64
.visible .entry uncontiguous_reduce_f64(
	.param .u64 .ptr .align 1 uncontiguous_reduce_f64_param_0,
	.param .u64 .ptr .align 1 uncontiguous_reduce_f64_param_1,
	.param .u64 .ptr .align 1 uncontiguous_reduce_f64_param_2,
	.param .u64 .ptr .align 1 uncontiguous_reduce_f64_param_3,
	.param .u64 uncontiguous_reduce_f64_param_4,
	.param .u64 uncontiguous_reduce_f64_param_5
)
{
	.reg .pred 	%p<53>;
	.reg .b32 	%r<212>;
	.reg .b64 	%rd<559>;
	.reg .b64 	%fd<27>;

	ld.param.u64 	%rd260, [uncontiguous_reduce_f64_param_0];
	ld.param.u64 	%rd263, [uncontiguous_reduce_f64_param_1];
	ld.param.u64 	%rd264, [uncontiguous_reduce_f64_param_2];
	ld.param.u64 	%rd265, [uncontiguous_reduce_f64_param_3];
	ld.param.u64 	%rd261, [uncontiguous_reduce_f64_param_4];
	ld.param.u64 	%rd262, [uncontiguous_reduce_f64_param_5];
	cvta.to.global.u64 	%rd1, %rd265;
	cvta.to.global.u64 	%rd2, %rd264;
	cvta.to.global.u64 	%rd3, %rd263;
	mov.u32 	%r1, %tid.x;
	mov.u32 	%r2, %ctaid.x;
	mov.u32 	%r211, %ntid.x;
	mul.lo.s32 	%r52, %r2, %r211;
	shl.b32 	%r53, %r52, 1;
	add.s32 	%r4, %r53, %r1;
	shl.b32 	%r54, %r1, 3;
	mov.u32 	%r55, sdata_f64;
	add.s32 	%r5, %r55, %r54;
	mov.b64 	%rd266, 9218868437227405312;
	st.shared.u64 	[%r5], %rd266;
	add.s32 	%r56, %r4, %r211;
	cvt.u64.u32 	%rd512, %r56;
	setp.le.u64 	%p1, %rd262, %rd512;
	@%p1 bra 	$L__BB61_54;
	cvt.u32.u64 	%r6, %rd261;
	add.s32 	%r205, %r6, -1;
	setp.lt.s32 	%p27, %r205, 0;
	mov.b64 	%rd516, 0;
	mov.u64 	%rd517, %rd516;
	@%p27 bra 	$L__BB61_53;
	cvt.u64.u32 	%rd513, %r4;
	setp.lt.u32 	%p28, %r205, 3;
	mov.b64 	%rd517, 0;
	mov.u64 	%rd516, %rd517;
	@%p28 bra 	$L__BB61_30;
	add.s32 	%r203, %r6, -2;
	and.b32  	%r132, %r6, -4;
	neg.s32 	%r202, %r132;
	mov.b64 	%rd517, 0;
$L__BB61_4:
	.pragma "nounroll";
	add.s32 	%r12, %r203, 1;
	mul.wide.u32 	%rd398, %r12, 8;
	add.s64 	%rd399, %rd2, %rd398;
	ld.global.u64 	%rd10, [%rd399];
	or.b64  	%rd400, %rd513, %rd10;
	and.b64  	%rd401, %rd400, -4294967296;
	setp.ne.s64 	%p29, %rd401, 0;
	@%p29 bra 	$L__BB61_6;
	cvt.u32.u64 	%r133, %rd10;
	cvt.u32.u64 	%r134, %rd513;
	div.u32 	%r135, %r134, %r133;
	mul.lo.s32 	%r136, %r135, %r133;
	sub.s32 	%r137, %r134, %r136;
	cvt.u64.u32 	%rd478, %r135;
	cvt.u64.u32 	%rd479, %r137;
	bra.uni 	$L__BB61_7;
$L__BB61_6:
	div.s64 	%rd478, %rd513, %rd10;
	mul.lo.s64 	%rd402, %rd478, %rd10;
	sub.s64 	%rd479, %rd513, %rd402;
$L__BB61_7:
	mul.wide.u32 	%rd403, %r12, 8;
	add.s64 	%rd404, %rd1, %rd403;
	ld.global.u64 	%rd17, [%rd404];
	mad.lo.s64 	%rd18, %rd17, %rd479, %rd516;
	or.b64  	%rd405, %rd512, %rd10;
	and.b64  	%rd406, %rd405, -4294967296;
	setp.ne.s64 	%p30, %rd406, 0;
	@%p30 bra 	$L__BB61_9;
	cvt.u32.u64 	%r138, %rd10;
	cvt.u32.u64 	%r139, %rd512;
	div.u32 	%r140, %r139, %r138;
	mul.lo.s32 	%r141, %r140, %r138;
	sub.s32 	%r142, %r139, %r141;
	cvt.u64.u32 	%rd480, %r140;
	cvt.u64.u32 	%rd481, %r142;
	bra.uni 	$L__BB61_10;
$L__BB61_9:
	div.s64 	%rd480, %rd512, %rd10;
	mul.lo.s64 	%rd407, %rd480, %rd10;
	sub.s64 	%rd481, %rd512, %rd407;
$L__BB61_10:
	mad.lo.s64 	%rd25, %rd481, %rd17, %rd517;
	add.s32 	%r13, %r203, -2;
	mul.wide.u32 	%rd408, %r203, 8;
	add.s64 	%rd409, %rd2, %rd408;
	ld.global.u64 	%rd26, [%rd409];
	or.b64  	%rd410, %rd478, %rd26;
	and.b64  	%rd411, %rd410, -4294967296;
	setp.ne.s64 	%p31, %rd411, 0;
	@%p31 bra 	$L__BB61_12;
	cvt.u32.u64 	%r143, %rd26;
	cvt.u32.u64 	%r144, %rd478;
	div.u32 	%r145, %r144, %r143;
	mul.lo.s32 	%r146, %r145, %r143;
	sub.s32 	%r147, %r144, %r146;
	cvt.u64.u32 	%rd482, %r145;
	cvt.u64.u32 	%rd483, %r147;
	bra.uni 	$L__BB61_13;
$L__BB61_12:
	div.s64 	%rd482, %rd478, %rd26;
	mul.lo.s64 	%rd412, %rd482, %rd26;
	sub.s64 	%rd483, %rd478, %rd412;
$L__BB61_13:
	mul.wide.u32 	%rd413, %r203, 8;
	add.s64 	%rd414, %rd1, %rd413;
	ld.global.u64 	%rd33, [%rd414];
	mad.lo.s64 	%rd34, %rd33, %rd483, %rd18;
	or.b64  	%rd415, %rd480, %rd26;
	and.b64  	%rd416, %rd415, -4294967296;
	setp.ne.s64 	%p32, %rd416, 0;
	@%p32 bra 	$L__BB61_15;
	cvt.u32.u64 	%r148, %rd26;
	cvt.u32.u64 	%r149, %rd480;
	div.u32 	%r150, %r149, %r148;
	mul.lo.s32 	%r151, %r150, %r148;
	sub.s32 	%r152, %r149, %r151;
	cvt.u64.u32 	%rd484, %r150;
	cvt.u64.u32 	%rd485, %r152;
	bra.uni 	$L__BB61_16;
$L__BB61_15:
	div.s64 	%rd484, %rd480, %rd26;
	mul.lo.s64 	%rd417, %rd484, %rd26;
	sub.s64 	%rd485, %rd480, %rd417;
$L__BB61_16:
	mad.lo.s64 	%rd41, %rd485, %rd33, %rd25;
	add.s32 	%r14, %r203, -1;
	mul.wide.u32 	%rd418, %r14, 8;
	add.s64 	%rd419, %rd2, %rd418;
	ld.global.u64 	%rd42, [%rd419];
	or.b64  	%rd420, %rd482, %rd42;
	and.b64  	%rd421, %rd420, -4294967296;
	setp.ne.s64 	%p33, %rd421, 0;
	@%p33 bra 	$L__BB61_18;
	cvt.u32.u64 	%r153, %rd42;
	cvt.u32.u64 	%r154, %rd482;
	div.u32 	%r155, %r154, %r153;
	mul.lo.s32 	%r156, %r155, %r153;
	sub.s32 	%r157, %r154, %r156;
	cvt.u64.u32 	%rd486, %r155;
	cvt.u64.u32 	%rd487, %r157;
	bra.uni 	$L__BB61_19;
$L__BB61_18:
	div.s64 	%rd486, %rd482, %rd42;
	mul.lo.s64 	%rd422, %rd486, %rd42;
	sub.s64 	%rd487, %rd482, %rd422;
$L__BB61_19:
	mul.wide.u32 	%rd423, %r14, 8;
	add.s64 	%rd424, %rd1, %rd423;
	ld.global.u64 	%rd49, [%rd424];
	mad.lo.s64 	%rd50, %rd49, %rd487, %rd34;
	or.b64  	%rd425, %rd484, %rd42;
	and.b64  	%rd426, %rd425, -4294967296;
	setp.ne.s64 	%p34, %rd426, 0;
	@%p34 bra 	$L__BB61_21;
	cvt.u32.u64 	%r158, %rd42;
	cvt.u32.u64 	%r159, %rd484;
	div.u32 	%r160, %r159, %r158;
	mul.lo.s32 	%r161, %r160, %r158;
	sub.s32 	%r162, %r159, %r161;
	cvt.u64.u32 	%rd488, %r160;
	cvt.u64.u32 	%rd489, %r162;
	bra.uni 	$L__BB61_22;
$L__BB61_21:
	div.s64 	%rd488, %rd484, %rd42;
	mul.lo.s64 	%rd427, %rd488, %rd42;
	sub.s64 	%rd489, %rd484, %rd427;
$L__BB61_22:
	mad.lo.s64 	%rd57, %rd489, %rd49, %rd41;
	mul.wide.u32 	%rd428, %r13, 8;
	add.s64 	%rd429, %rd2, %rd428;
	ld.global.u64 	%rd58, [%rd429];
	or.b64  	%rd430, %rd486, %rd58;
	and.b64  	%rd431, %rd430, -4294967296;
	setp.ne.s64 	%p35, %rd431, 0;
	@%p35 bra 	$L__BB61_24;
	cvt.u32.u64 	%r163, %rd58;
	cvt.u32.u64 	%r164, %rd486;
	div.u32 	%r165, %r164, %r163;
	mul.lo.s32 	%r166, %r165, %r163;
	sub.s32 	%r167, %r164, %r166;
	cvt.u64.u32 	%rd513, %r165;
	cvt.u64.u32 	%rd491, %r167;
	bra.uni 	$L__BB61_25;
$L__BB61_24:
	div.s64 	%rd513, %rd486, %rd58;
	mul.lo.s64 	%rd432, %rd513, %rd58;
	sub.s64 	%rd491, %rd486, %rd432;
$L__BB61_25:
	mul.wide.u32 	%rd433, %r13, 8;
	add.s64 	%rd434, %rd1, %rd433;
	ld.global.u64 	%rd65, [%rd434];
	mad.lo.s64 	%rd516, %rd65, %rd491, %rd50;
	or.b64  	%rd435, %rd488, %rd58;
	and.b64  	%rd436, %rd435, -4294967296;
	setp.ne.s64 	%p36, %rd436, 0;
	@%p36 bra 	$L__BB61_27;
	cvt.u32.u64 	%r168, %rd58;
	cvt.u32.u64 	%r169, %rd488;
	div.u32 	%r170, %r169, %r168;
	mul.lo.s32 	%r171, %r170, %r168;
	sub.s32 	%r172, %r169, %r171;
	cvt.u64.u32 	%rd512, %r170;
	cvt.u64.u32 	%rd493, %r172;
	bra.uni 	$L__BB61_28;
$L__BB61_27:
	div.s64 	%rd512, %rd488, %rd58;
	mul.lo.s64 	%rd437, %rd512, %rd58;
	sub.s64 	%rd493, %rd488, %rd437;
$L__BB61_28:
	mad.lo.s64 	%rd517, %rd493, %rd65, %rd57;
	add.s32 	%r203, %r203, -4;
	add.s32 	%r202, %r202, 4;
	setp.ne.s32 	%p37, %r202, 0;
	@%p37 bra 	$L__BB61_4;
	add.s32 	%r205, %r203, 1;
$L__BB61_30:
	and.b32  	%r19, %r6, 3;
	setp.eq.s32 	%p38, %r19, 0;
	@%p38 bra 	$L__BB61_53;
	setp.eq.s32 	%p39, %r19, 1;
	@%p39 bra 	$L__BB61_45;
	mul.wide.u32 	%rd439, %r205, 8;
	add.s64 	%rd440, %rd2, %rd439;
	ld.global.u64 	%rd80, [%rd440];
	or.b64  	%rd441, %rd513, %rd80;
	and.b64  	%rd442, %rd441, -4294967296;
	setp.ne.s64 	%p40, %rd442, 0;
	@%p40 bra 	$L__BB61_34;
	cvt.u32.u64 	%r173, %rd80;
	cvt.u32.u64 	%r174, %rd513;
	div.u32 	%r175, %r174, %r173;
	mul.lo.s32 	%r176, %r175, %r173;
	sub.s32 	%r177, %r174, %r176;
	cvt.u64.u32 	%rd500, %r175;
	cvt.u64.u32 	%rd501, %r177;
	bra.uni 	$L__BB61_35;
$L__BB61_34:
	div.s64 	%rd500, %rd513, %rd80;
	mul.lo.s64 	%rd443, %rd500, %rd80;
	sub.s64 	%rd501, %rd513, %rd443;
$L__BB61_35:
	add.s64 	%rd445, %rd1, %rd439;
	ld.global.u64 	%rd87, [%rd445];
	mad.lo.s64 	%rd88, %rd87, %rd501, %rd516;
	or.b64  	%rd446, %rd512, %rd80;
	and.b64  	%rd447, %rd446, -4294967296;
	setp.ne.s64 	%p41, %rd447, 0;
	@%p41 bra 	$L__BB61_37;
	cvt.u32.u64 	%r178, %rd80;
	cvt.u32.u64 	%r179, %rd512;
	div.u32 	%r180, %r179, %r178;
	mul.lo.s32 	%r181, %r180, %r178;
	sub.s32 	%r182, %r179, %r181;
	cvt.u64.u32 	%rd502, %r180;
	cvt.u64.u32 	%rd503, %r182;
	bra.uni 	$L__BB61_38;
$L__BB61_37:
	div.s64 	%rd502, %rd512, %rd80;
	mul.lo.s64 	%rd448, %rd502, %rd80;
	sub.s64 	%rd503, %rd512, %rd448;
$L__BB61_38:
	mad.lo.s64 	%rd95, %rd503, %rd87, %rd517;
	add.s32 	%r20, %r205, -1;
	mul.wide.u32 	%rd449, %r20, 8;
	add.s64 	%rd450, %rd2, %rd449;
	ld.global.u64 	%rd96, [%rd450];
	or.b64  	%rd451, %rd500, %rd96;
	and.b64  	%rd452, %rd451, -4294967296;
	setp.ne.s64 	%p42, %rd452, 0;
	@%p42 bra 	$L__BB61_40;
	cvt.u32.u64 	%r183, %rd96;
	cvt.u32.u64 	%r184, %rd500;
	div.u32 	%r185, %r184, %r183;
	mul.lo.s32 	%r186, %r185, %r183;
	sub.s32 	%r187, %r184, %r186;
	cvt.u64.u32 	%rd513, %r185;
	cvt.u64.u32 	%rd505, %r187;
	bra.uni 	$L__BB61_41;
$L__BB61_40:
	div.s64 	%rd513, %rd500, %rd96;
	mul.lo.s64 	%rd453, %rd513, %rd96;
	sub.s64 	%rd505, %rd500, %rd453;
$L__BB61_41:
	add.s64 	%rd455, %rd1, %rd449;
	ld.global.u64 	%rd103, [%rd455];
	mad.lo.s64 	%rd516, %rd103, %rd505, %rd88;
	or.b64  	%rd456, %rd502, %rd96;
	and.b64  	%rd457, %rd456, -4294967296;
	setp.ne.s64 	%p43, %rd457, 0;
	@%p43 bra 	$L__BB61_43;
	cvt.u32.u64 	%r188, %rd96;
	cvt.u32.u64 	%r189, %rd502;
	div.u32 	%r190, %r189, %r188;
	mul.lo.s32 	%r191, %r190, %r188;
	sub.s32 	%r192, %r189, %r191;
	cvt.u64.u32 	%rd512, %r190;
	cvt.u64.u32 	%rd507, %r192;
	bra.uni 	$L__BB61_44;
$L__BB61_43:
	div.s64 	%rd512, %rd502, %rd96;
	mul.lo.s64 	%rd458, %rd512, %rd96;
	sub.s64 	%rd507, %rd502, %rd458;
$L__BB61_44:
	mad.lo.s64 	%rd517, %rd507, %rd103, %rd95;
	add.s32 	%r205, %r205, -2;
$L__BB61_45:
	and.b32  	%r193, %r6, 1;
	setp.eq.b32 	%p44, %r193, 1;
	not.pred 	%p45, %p44;
	@%p45 bra 	$L__BB61_53;
	mul.wide.u32 	%rd459, %r205, 8;
	add.s64 	%rd460, %rd2, %rd459;
	ld.global.u64 	%rd118, [%rd460];
	or.b64  	%rd461, %rd513, %rd118;
	and.b64  	%rd462, %rd461, -4294967296;
	setp.ne.s64 	%p46, %rd462, 0;
	@%p46 bra 	$L__BB61_48;
	cvt.u32.u64 	%r194, %rd118;
	cvt.u32.u64 	%r195, %rd513;
	rem.u32 	%r196, %r195, %r194;
	cvt.u64.u32 	%rd514, %r196;
	bra.uni 	$L__BB61_49;
$L__BB61_48:
	rem.s64 	%rd514, %rd513, %rd118;
$L__BB61_49:
	add.s64 	%rd464, %rd1, %rd459;
	ld.global.u64 	%rd122, [%rd464];
	mad.lo.s64 	%rd516, %rd122, %rd514, %rd516;
	or.b64  	%rd465, %rd512, %rd118;
	and.b64  	%rd466, %rd465, -4294967296;
	setp.ne.s64 	%p47, %rd466, 0;
	@%p47 bra 	$L__BB61_51;
	cvt.u32.u64 	%r197, %rd118;
	cvt.u32.u64 	%r198, %rd512;
	rem.u32 	%r199, %r198, %r197;
	cvt.u64.u32 	%rd515, %r199;
	bra.uni 	$L__BB61_52;
$L__BB61_51:
	rem.s64 	%rd515, %rd512, %rd118;
$L__BB61_52:
	mad.lo.s64 	%rd517, %rd515, %rd122, %rd517;
$L__BB61_53:
	shl.b64 	%rd467, %rd516, 3;
	add.s64 	%rd468, %rd3, %rd467;
	ld.global.f64 	%fd2, [%rd468];
	shl.b64 	%rd469, %rd517, 3;
	add.s64 	%rd470, %rd3, %rd469;
	ld.global.f64 	%fd3, [%rd470];
	min.f64 	%fd4, %fd2, %fd3;
	st.shared.f64 	[%r5], %fd4;
	bra.uni 	$L__BB61_114;
$L__BB61_54:
	cvt.u64.u32 	%rd549, %r4;
	setp.le.u64 	%p2, %rd262, %rd549;
	@%p2 bra 	$L__BB61_114;
	cvt.u32.u64 	%r23, %rd261;
	add.s32 	%r209, %r23, -1;
	setp.lt.s32 	%p3, %r209, 0;
	mov.b64 	%rd558, 0;
	@%p3 bra 	$L__BB61_113;
	and.b32  	%r25, %r23, 7;
	setp.lt.u32 	%p4, %r209, 7;
	mov.b64 	%rd558, 0;
	@%p4 bra 	$L__BB61_84;
	add.s32 	%r207, %r23, -4;
	and.b32  	%r57, %r23, -8;
	neg.s32 	%r206, %r57;
	mov.b64 	%rd558, 0;
$L__BB61_58:
	.pragma "nounroll";
	add.s32 	%r30, %r207, 3;
	mul.wide.u32 	%rd271, %r30, 8;
	add.s64 	%rd272, %rd2, %rd271;
	ld.global.u64 	%rd133, [%rd272];
	or.b64  	%rd273, %rd549, %rd133;
	and.b64  	%rd274, %rd273, -4294967296;
	setp.ne.s64 	%p5, %rd274, 0;
	@%p5 bra 	$L__BB61_60;
	cvt.u32.u64 	%r58, %rd133;
	cvt.u32.u64 	%r59, %rd549;
	div.u32 	%r60, %r59, %r58;
	mul.lo.s32 	%r61, %r60, %r58;
	sub.s32 	%r62, %r59, %r61;
	cvt.u64.u32 	%rd520, %r60;
	cvt.u64.u32 	%rd521, %r62;
	bra.uni 	$L__BB61_61;
$L__BB61_60:
	div.s64 	%rd520, %rd549, %rd133;
	mul.lo.s64 	%rd275, %rd520, %rd133;
	sub.s64 	%rd521, %rd549, %rd275;
$L__BB61_61:
	add.s64 	%rd277, %rd1, %rd271;
	ld.global.u64 	%rd278, [%rd277];
	mad.lo.s64 	%rd140, %rd278, %rd521, %rd558;
	add.s32 	%r31, %r207, 2;
	mul.wide.u32 	%rd279, %r31, 8;
	add.s64 	%rd280, %rd2, %rd279;
	ld.global.u64 	%rd141, [%rd280];
	or.b64  	%rd281, %rd520, %rd141;
	and.b64  	%rd282, %rd281, -4294967296;
	setp.ne.s64 	%p6, %rd282, 0;
	@%p6 bra 	$L__BB61_63;
	cvt.u32.u64 	%r63, %rd141;
	cvt.u32.u64 	%r64, %rd520;
	div.u32 	%r65, %r64, %r63;
	mul.lo.s32 	%r66, %r65, %r63;
	sub.s32 	%r67, %r64, %r66;
	cvt.u64.u32 	%rd522, %r65;
	cvt.u64.u32 	%rd523, %r67;
	bra.uni 	$L__BB61_64;
$L__BB61_63:
	div.s64 	%rd522, %rd520, %rd141;
	mul.lo.s64 	%rd283, %rd522, %rd141;
	sub.s64 	%rd523, %rd520, %rd283;
$L__BB61_64:
	add.s64 	%rd285, %rd1, %rd279;
	ld.global.u64 	%rd286, [%rd285];
	mad.lo.s64 	%rd148, %rd286, %rd523, %rd140;
	add.s32 	%r32, %r207, 1;
	mul.wide.u32 	%rd287, %r32, 8;
	add.s64 	%rd288, %rd2, %rd287;
	ld.global.u64 	%rd149, [%rd288];
	or.b64  	%rd289, %rd522, %rd149;
	and.b64  	%rd290, %rd289, -4294967296;
	setp.ne.s64 	%p7, %rd290, 0;
	@%p7 bra 	$L__BB61_66;
	cvt.u32.u64 	%r68, %rd149;
	cvt.u32.u64 	%r69, %rd522;
	div.u32 	%r70, %r69, %r68;
	mul.lo.s32 	%r71, %r70, %r68;
	sub.s32 	%r72, %r69, %r71;
	cvt.u64.u32 	%rd524, %r70;
	cvt.u64.u32 	%rd525, %r72;
	bra.uni 	$L__BB61_67;
$L__BB61_66:
	div.s64 	%rd524, %rd522, %rd149;
	mul.lo.s64 	%rd291, %rd524, %rd149;
	sub.s64 	%rd525, %rd522, %rd291;
$L__BB61_67:
	add.s64 	%rd293, %rd1, %rd287;
	ld.global.u64 	%rd294, [%rd293];
	mad.lo.s64 	%rd156, %rd294, %rd525, %rd148;
	add.s32 	%r33, %r207, -4;
	mul.wide.u32 	%rd295, %r207, 8;
	add.s64 	%rd296, %rd2, %rd295;
	ld.global.u64 	%rd157, [%rd296];
	or.b64  	%rd297, %rd524, %rd157;
	and.b64  	%rd298, %rd297, -4294967296;
	setp.ne.s64 	%p8, %rd298, 0;
	@%p8 bra 	$L__BB61_69;
	cvt.u32.u64 	%r73, %rd157;
	cvt.u32.u64 	%r74, %rd524;
	div.u32 	%r75, %r74, %r73;
	mul.lo.s32 	%r76, %r75, %r73;
	sub.s32 	%r77, %r74, %r76;
	cvt.u64.u32 	%rd526, %r75;
	cvt.u64.u32 	%rd527, %r77;
	bra.uni 	$L__BB61_70;
$L__BB61_69:
	div.s64 	%rd526, %rd524, %rd157;
	mul.lo.s64 	%rd299, %rd526, %rd157;
	sub.s64 	%rd527, %rd524, %rd299;
$L__BB61_70:
	add.s64 	%rd301, %rd1, %rd295;
	ld.global.u64 	%rd302, [%rd301];
	mad.lo.s64 	%rd164, %rd302, %rd527, %rd156;
	add.s32 	%r34, %r207, -1;
	mul.wide.u32 	%rd303, %r34, 8;
	add.s64 	%rd304, %rd2, %rd303;
	ld.global.u64 	%rd165, [%rd304];
	or.b64  	%rd305, %rd526, %rd165;
	and.b64  	%rd306, %rd305, -4294967296;
	setp.ne.s64 	%p9, %rd306, 0;
	@%p9 bra 	$L__BB61_72;
	cvt.u32.u64 	%r78, %rd165;
	cvt.u32.u64 	%r79, %rd526;
	div.u32 	%r80, %r79, %r78;
	mul.lo.s32 	%r81, %r80, %r78;
	sub.s32 	%r82, %r79, %r81;
	cvt.u64.u32 	%rd528, %r80;
	cvt.u64.u32 	%rd529, %r82;
	bra.uni 	$L__BB61_73;
$L__BB61_72:
	div.s64 	%rd528, %rd526, %rd165;
	mul.lo.s64 	%rd307, %rd528, %rd165;
	sub.s64 	%rd529, %rd526, %rd307;
$L__BB61_73:
	add.s64 	%rd309, %rd1, %rd303;
	ld.global.u64 	%rd310, [%rd309];
	mad.lo.s64 	%rd172, %rd310, %rd529, %rd164;
	add.s32 	%r35, %r207, -2;
	mul.wide.u32 	%rd311, %r35, 8;
	add.s64 	%rd312, %rd2, %rd311;
	ld.global.u64 	%rd173, [%rd312];
	or.b64  	%rd313, %rd528, %rd173;
	and.b64  	%rd314, %rd313, -4294967296;
	setp.ne.s64 	%p10, %rd314, 0;
	@%p10 bra 	$L__BB61_75;
	cvt.u32.u64 	%r83, %rd173;
	cvt.u32.u64 	%r84, %rd528;
	div.u32 	%r85, %r84, %r83;
	mul.lo.s32 	%r86, %r85, %r83;
	sub.s32 	%r87, %r84, %r86;
	cvt.u64.u32 	%rd530, %r85;
	cvt.u64.u32 	%rd531, %r87;
	bra.uni 	$L__BB61_76;
$L__BB61_75:
	div.s64 	%rd530, %rd528, %rd173;
	mul.lo.s64 	%rd315, %rd530, %rd173;
	sub.s64 	%rd531, %rd528, %rd315;
$L__BB61_76:
	add.s64 	%rd317, %rd1, %rd311;
	ld.global.u64 	%rd318, [%rd317];
	mad.lo.s64 	%rd180, %rd318, %rd531, %rd172;
	add.s32 	%r36, %r207, -3;
	mul.wide.u32 	%rd319, %r36, 8;
	add.s64 	%rd320, %rd2, %rd319;
	ld.global.u64 	%rd181, [%rd320];
	or.b64  	%rd321, %rd530, %rd181;
	and.b64  	%rd322, %rd321, -4294967296;
	setp.ne.s64 	%p11, %rd322, 0;
	@%p11 bra 	$L__BB61_78;
	cvt.u32.u64 	%r88, %rd181;
	cvt.u32.u64 	%r89, %rd530;
	div.u32 	%r90, %r89, %r88;
	mul.lo.s32 	%r91, %r90, %r88;
	sub.s32 	%r92, %r89, %r91;
	cvt.u64.u32 	%rd532, %r90;
	cvt.u64.u32 	%rd533, %r92;
	bra.uni 	$L__BB61_79;
$L__BB61_78:
	div.s64 	%rd532, %rd530, %rd181;
	mul.lo.s64 	%rd323, %rd532, %rd181;
	sub.s64 	%rd533, %rd530, %rd323;
$L__BB61_79:
	add.s64 	%rd325, %rd1, %rd319;
	ld.global.u64 	%rd326, [%rd325];
	mad.lo.s64 	%rd188, %rd326, %rd533, %rd180;
	mul.wide.u32 	%rd327, %r33, 8;
	add.s64 	%rd328, %rd2, %rd327;
	ld.global.u64 	%rd189, [%rd328];
	or.b64  	%rd329, %rd532, %rd189;
	and.b64  	%rd330, %rd329, -4294967296;
	setp.ne.s64 	%p12, %rd330, 0;
	@%p12 bra 	$L__BB61_81;
	cvt.u32.u64 	%r93, %rd189;
	cvt.u32.u64 	%r94, %rd532;
	div.u32 	%r95, %r94, %r93;
	mul.lo.s32 	%r96, %r95, %r93;
	sub.s32 	%r97, %r94, %r96;
	cvt.u64.u32 	%rd549, %r95;
	cvt.u64.u32 	%rd535, %r97;
	bra.uni 	$L__BB61_82;
$L__BB61_81:
	div.s64 	%rd549, %rd532, %rd189;
	mul.lo.s64 	%rd331, %rd549, %rd189;
	sub.s64 	%rd535, %rd532, %rd331;
$L__BB61_82:
	add.s64 	%rd333, %rd1, %rd327;
	ld.global.u64 	%rd334, [%rd333];
	mad.lo.s64 	%rd558, %rd334, %rd535, %rd188;
	add.s32 	%r207, %r207, -8;
	add.s32 	%r206, %r206, 8;
	setp.ne.s32 	%p13, %r206, 0;
	@%p13 bra 	$L__BB61_58;
	add.s32 	%r209, %r207, 3;
$L__BB61_84:
	setp.eq.s32 	%p14, %r25, 0;
	@%p14 bra 	$L__BB61_113;
	and.b32  	%r41, %r23, 3;
	setp.lt.u32 	%p15, %r25, 4;
	@%p15 bra 	$L__BB61_99;
	mul.wide.u32 	%rd336, %r209, 8;
	add.s64 	%rd337, %rd2, %rd336;
	ld.global.u64 	%rd200, [%rd337];
	or.b64  	%rd338, %rd549, %rd200;
	and.b64  	%rd339, %rd338, -4294967296;
	setp.ne.s64 	%p16, %rd339, 0;
	@%p16 bra 	$L__BB61_88;
	cvt.u32.u64 	%r98, %rd200;
	cvt.u32.u64 	%r99, %rd549;
	div.u32 	%r100, %r99, %r98;
	mul.lo.s32 	%r101, %r100, %r98;
	sub.s32 	%r102, %r99, %r101;
	cvt.u64.u32 	%rd539, %r100;
	cvt.u64.u32 	%rd540, %r102;
	bra.uni 	$L__BB61_89;
$L__BB61_88:
	div.s64 	%rd539, %rd549, %rd200;
	mul.lo.s64 	%rd340, %rd539, %rd200;
	sub.s64 	%rd540, %rd549, %rd340;
$L__BB61_89:
	add.s64 	%rd342, %rd1, %rd336;
	ld.global.u64 	%rd343, [%rd342];
	mad.lo.s64 	%rd207, %rd343, %rd540, %rd558;
	add.s32 	%r42, %r209, -1;
	mul.wide.u32 	%rd344, %r42, 8;
	add.s64 	%rd345, %rd2, %rd344;
	ld.global.u64 	%rd208, [%rd345];
	or.b64  	%rd346, %rd539, %rd208;
	and.b64  	%rd347, %rd346, -4294967296;
	setp.ne.s64 	%p17, %rd347, 0;
	@%p17 bra 	$L__BB61_91;
	cvt.u32.u64 	%r103, %rd208;
	cvt.u32.u64 	%r104, %rd539;
	div.u32 	%r105, %r104, %r103;
	mul.lo.s32 	%r106, %r105, %r103;
	sub.s32 	%r107, %r104, %r106;
	cvt.u64.u32 	%rd541, %r105;
	cvt.u64.u32 	%rd542, %r107;
	bra.uni 	$L__BB61_92;
$L__BB61_91:
	div.s64 	%rd541, %rd539, %rd208;
	mul.lo.s64 	%rd348, %rd541, %rd208;
	sub.s64 	%rd542, %rd539, %rd348;
$L__BB61_92:
	add.s64 	%rd350, %rd1, %rd344;
	ld.global.u64 	%rd351, [%rd350];
	mad.lo.s64 	%rd215, %rd351, %rd542, %rd207;
	add.s32 	%r43, %r209, -2;
	mul.wide.u32 	%rd352, %r43, 8;
	add.s64 	%rd353, %rd2, %rd352;
	ld.global.u64 	%rd216, [%rd353];
	or.b64  	%rd354, %rd541, %rd216;
	and.b64  	%rd355, %rd354, -4294967296;
	setp.ne.s64 	%p18, %rd355, 0;
	@%p18 bra 	$L__BB61_94;
	cvt.u32.u64 	%r108, %rd216;
	cvt.u32.u64 	%r109, %rd541;
	div.u32 	%r110, %r109, %r108;
	mul.lo.s32 	%r111, %r110, %r108;
	sub.s32 	%r112, %r109, %r111;
	cvt.u64.u32 	%rd543, %r110;
	cvt.u64.u32 	%rd544, %r112;
	bra.uni 	$L__BB61_95;
$L__BB61_94:
	div.s64 	%rd543, %rd541, %rd216;
	mul.lo.s64 	%rd356, %rd543, %rd216;
	sub.s64 	%rd544, %rd541, %rd356;
$L__BB61_95:
	add.s64 	%rd358, %rd1, %rd352;
	ld.global.u64 	%rd359, [%rd358];
	mad.lo.s64 	%rd223, %rd359, %rd544, %rd215;
	add.s32 	%r44, %r209, -3;
	mul.wide.u32 	%rd360, %r44, 8;
	add.s64 	%rd361, %rd2, %rd360;
	ld.global.u64 	%rd224, [%rd361];
	or.b64  	%rd362, %rd543, %rd224;
	and.b64  	%rd363, %rd362, -4294967296;
	setp.ne.s64 	%p19, %rd363, 0;
	@%p19 bra 	$L__BB61_97;
	cvt.u32.u64 	%r113, %rd224;
	cvt.u32.u64 	%r114, %rd543;
	div.u32 	%r115, %r114, %r113;
	mul.lo.s32 	%r116, %r115, %r113;
	sub.s32 	%r117, %r114, %r116;
	cvt.u64.u32 	%rd549, %r115;
	cvt.u64.u32 	%rd546, %r117;
	bra.uni 	$L__BB61_98;
$L__BB61_97:
	div.s64 	%rd549, %rd543, %rd224;
	mul.lo.s64 	%rd364, %rd549, %rd224;
	sub.s64 	%rd546, %rd543, %rd364;
$L__BB61_98:
	add.s64 	%rd366, %rd1, %rd360;
	ld.global.u64 	%rd367, [%rd366];
	mad.lo.s64 	%rd558, %rd367, %rd546, %rd223;
	add.s32 	%r209, %r209, -4;
$L__BB61_99:
	setp.eq.s32 	%p20, %r41, 0;
	@%p20 bra 	$L__BB61_113;
	setp.eq.s32 	%p21, %r41, 1;
	@%p21 bra 	$L__BB61_108;
	mul.wide.u32 	%rd369, %r209, 8;
	add.s64 	%rd370, %rd2, %rd369;
	ld.global.u64 	%rd235, [%rd370];
	or.b64  	%rd371, %rd549, %rd235;
	and.b64  	%rd372, %rd371, -4294967296;
	setp.ne.s64 	%p22, %rd372, 0;
	@%p22 bra 	$L__BB61_103;
	cvt.u32.u64 	%r118, %rd235;
	cvt.u32.u64 	%r119, %rd549;
	div.u32 	%r120, %r119, %r118;
	mul.lo.s32 	%r121, %r120, %r118;
	sub.s32 	%r122, %r119, %r121;
	cvt.u64.u32 	%rd550, %r120;
	cvt.u64.u32 	%rd551, %r122;
	bra.uni 	$L__BB61_104;
$L__BB61_103:
	div.s64 	%rd550, %rd549, %rd235;
	mul.lo.s64 	%rd373, %rd550, %rd235;
	sub.s64 	%rd551, %rd549, %rd373;
$L__BB61_104:
	add.s64 	%rd375, %rd1, %rd369;
	ld.global.u64 	%rd376, [%rd375];
	mad.lo.s64 	%rd242, %rd376, %rd551, %rd558;
	add.s32 	%r47, %r209, -1;
	mul.wide.u32 	%rd377, %r47, 8;
	add.s64 	%rd378, %rd2, %rd377;
	ld.global.u64 	%rd243, [%rd378];
	or.b64  	%rd379, %rd550, %rd243;
	and.b64  	%rd380, %rd379, -4294967296;
	setp.ne.s64 	%p23, %rd380, 0;
	@%p23 bra 	$L__BB61_106;
	cvt.u32.u64 	%r123, %rd243;
	cvt.u32.u64 	%r124, %rd550;
	div.u32 	%r125, %r124, %r123;
	mul.lo.s32 	%r126, %r125, %r123;
	sub.s32 	%r127, %r124, %r126;
	cvt.u64.u32 	%rd549, %r125;
	cvt.u64.u32 	%rd553, %r127;
	bra.uni 	$L__BB61_107;
$L__BB61_106:
	div.s64 	%rd549, %rd550, %rd243;
	mul.lo.s64 	%rd381, %rd549, %rd243;
	sub.s64 	%rd553, %rd550, %rd381;
$L__BB61_107:
	add.s64 	%rd383, %rd1, %rd377;
	ld.global.u64 	%rd384, [%rd383];
	mad.lo.s64 	%rd558, %rd384, %rd553, %rd242;
	add.s32 	%r209, %r209, -2;
$L__BB61_108:
	and.b32  	%r128, %r23, 1;
	setp.eq.b32 	%p24, %r128, 1;
	not.pred 	%p25, %p24;
	@%p25 bra 	$L__BB61_113;
	mul.wide.u32 	%rd385, %r209, 8;
	add.s64 	%rd386, %rd2, %rd385;
	ld.global.u64 	%rd254, [%rd386];
	or.b64  	%rd387, %rd549, %rd254;
	and.b64  	%rd388, %rd387, -4294967296;
	setp.ne.s64 	%p26, %rd388, 0;
	@%p26 bra 	$L__BB61_111;
	cvt.u32.u64 	%r129, %rd254;
	cvt.u32.u64 	%r130, %rd549;
	rem.u32 	%r131, %r130, %r129;
	cvt.u64.u32 	%rd557, %r131;
	bra.uni 	$L__BB61_112;
$L__BB61_111:
	rem.s64 	%rd557, %rd549, %rd254;
$L__BB61_112:
	add.s64 	%rd390, %rd1, %rd385;
	ld.global.u64 	%rd391, [%rd390];
	mad.lo.s64 	%rd558, %rd391, %rd557, %rd558;
$L__BB61_113:
	shl.b64 	%rd392, %rd558, 3;
	add.s64 	%rd393, %rd3, %rd392;
	ld.global.f64 	%fd1, [%rd393];
	st.shared.f64 	[%r5], %fd1;
$L__BB61_114:
	bar.sync 	0;
	setp.lt.u32 	%p48, %r211, 66;
	@%p48 bra 	$L__BB61_118;
$L__BB61_115:
	shr.u32 	%r51, %r211, 1;
	setp.ge.u32 	%p49, %r1, %r51;
	@%p49 bra 	$L__BB61_117;
	ld.shared.f64 	%fd5, [%r5];
	shl.b32 	%r200, %r51, 3;
	add.s32 	%r201, %r5, %r200;
	ld.shared.f64 	%fd6, [%r201];
	min.f64 	%fd7, %fd5, %fd6;
	st.shared.f64 	[%r5], %fd7;
$L__BB61_117:
	bar.sync 	0;
	setp.gt.u32 	%p50, %r211, 131;
	mov.u32 	%r211, %r51;
	@%p50 bra 	$L__BB61_115;
$L__BB61_118:
	setp.gt.u32 	%p51, %r1, 31;
	@%p51 bra 	$L__BB61_121;
	ld.volatile.shared.f64 	%fd8, [%r5];
	ld.volatile.shared.f64 	%fd9, [%r5+256];
	min.f64 	%fd10, %fd8, %fd9;
	st.volatile.shared.f64 	[%r5], %fd10;
	ld.volatile.shared.f64 	%fd11, [%r5];
	ld.volatile.shared.f64 	%fd12, [%r5+128];
	min.f64 	%fd13, %fd11, %fd12;
	st.volatile.shared.f64 	[%r5], %fd13;
	ld.volatile.shared.f64 	%fd14, [%r5];
	ld.volatile.shared.f64 	%fd15, [%r5+64];
	min.f64 	%fd16, %fd14, %fd15;
	st.volatile.shared.f64 	[%r5], %fd16;
	ld.volatile.shared.f64 	%fd17, [%r5];
	ld.volatile.shared.f64 	%fd18, [%r5+32];
	min.f64 	%fd19, %fd17, %fd18;
	st.volatile.shared.f64 	[%r5], %fd19;
	ld.volatile.shared.f64 	%fd20, [%r5];
	ld.volatile.shared.f64 	%fd21, [%r5+16];
	min.f64 	%fd22, %fd20, %fd21;
	st.volatile.shared.f64 	[%r5], %fd22;
	ld.volatile.shared.f64 	%fd23, [%r5];
	ld.volatile.shared.f64 	%fd24, [%r5+8];
	min.f64 	%fd25, %fd23, %fd24;
	st.volatile.shared.f64 	[%r5], %fd25;
	setp.ne.s32 	%p52, %r1, 0;
	@%p52 bra 	$L__BB61_121;
	ld.shared.f64 	%fd26, [sdata_f64];
	cvta.to.global.u64 	%rd471, %rd260;
	mul.wide.u32 	%rd472, %r2, 8;
	add.s64 	%rd473, %rd471, %rd472;
	st.global.f64 	[%rd473], %fd26;
$L__BB61_121:
	ret;

}
	// .globl	contiguous_reduce2_f64
.visible .entry contiguous_reduce2_f64(
	.param .u64 .ptr .align 1 contiguous_reduce2_f64_param_0,
	.param .u64 .ptr .align 1 contiguous_reduce2_f64_param_1,
	.param .u64 .ptr .align 1 contiguous_reduce2_f64_param_2,
	.param .u64 .ptr .align 1 contiguous_reduce2_f64_param_3,
	.param .u64 contiguous_reduce2_f64_param_4,
	.param .u64 contiguous_reduce2_f64_param_5,
	.param .u64 contiguous_reduce2_f64_param_6
)
{
	.reg .pred 	%p<53>;
	.reg .b32 	%r<216>;
	.reg .b64 	%rd<573>;
	.reg .b64 	%fd<27>;

	ld.param.u64 	%rd266, [contiguous_reduce2_f64_param_1];
	ld.param.u64 	%rd267, [contiguous_reduce2_f64_param_2];
	ld.param.u64 	%rd268, [contiguous_reduce2_f64_param_3];
	ld.param.u64 	%rd263, [contiguous_reduce2_f64_param_4];
	ld.param.u64 	%rd264, [contiguous_reduce2_f64_param_5];
	ld.param.u64 	%rd265, [contiguous_reduce2_f64_param_6];
	cvta.to.global.u64 	%rd1, %rd268;
	cvta.to.global.u64 	%rd2, %rd267;
	cvta.to.global.u64 	%rd572, %rd266;
	mov.u32 	%r1, %tid.x;
	mov.u32 	%r2, %ctaid.x;
	mov.u32 	%r215, %ntid.x;
	mul.lo.s32 	%r51, %r2, %r215;
	shl.b32 	%r52, %r51, 1;
	add.s32 	%r4, %r52, %r1;
	shl.b32 	%r53, %r1, 3;
	mov.u32 	%r54, sdata_f64;
	add.s32 	%r5, %r54, %r53;
	mov.b64 	%rd269, 9218868437227405312;
	st.shared.u64 	[%r5], %rd269;
	add.s32 	%r55, %r4, %r215;
	cvt.u64.u32 	%rd4, %r55;
	setp.le.u64 	%p1, %rd264, %rd4;
	@%p1 bra 	$L__BB62_54;
	cvt.u64.u32 	%rd402, %r4;
	mov.u32 	%r132, %ctaid.y;
	cvt.u64.u32 	%rd403, %r132;
	mul.lo.s64 	%rd404, %rd264, %rd403;
	add.s64 	%rd526, %rd404, %rd402;
	add.s64 	%rd524, %rd404, %rd4;
	cvt.u32.u64 	%r6, %rd263;
	add.s32 	%r209, %r6, -1;
	setp.lt.s32 	%p27, %r209, 0;
	mov.b64 	%rd530, 0;
	mov.u64 	%rd531, %rd530;
	@%p27 bra 	$L__BB62_53;
	setp.lt.u32 	%p28, %r209, 3;
	mov.b64 	%rd531, 0;
	mov.u64 	%rd530, %rd531;
	@%p28 bra 	$L__BB62_30;
	add.s32 	%r207, %r6, -2;
	and.b32  	%r133, %r6, -4;
	neg.s32 	%r206, %r133;
	mov.b64 	%rd531, 0;
$L__BB62_4:
	.pragma "nounroll";
	add.s32 	%r12, %r207, 1;
	mul.wide.u32 	%rd408, %r12, 8;
	add.s64 	%rd409, %rd2, %rd408;
	ld.global.u64 	%rd11, [%rd409];
	or.b64  	%rd410, %rd526, %rd11;
	and.b64  	%rd411, %rd410, -4294967296;
	setp.ne.s64 	%p29, %rd411, 0;
	@%p29 bra 	$L__BB62_6;
	cvt.u32.u64 	%r134, %rd11;
	cvt.u32.u64 	%r135, %rd526;
	div.u32 	%r136, %r135, %r134;
	mul.lo.s32 	%r137, %r136, %r134;
	sub.s32 	%r138, %r135, %r137;
	cvt.u64.u32 	%rd492, %r136;
	cvt.u64.u32 	%rd493, %r138;
	bra.uni 	$L__BB62_7;
$L__BB62_6:
	div.s64 	%rd492, %rd526, %rd11;
	mul.lo.s64 	%rd412, %rd492, %rd11;
	sub.s64 	%rd493, %rd526, %rd412;
$L__BB62_7:
	mul.wide.u32 	%rd413, %r12, 8;
	add.s64 	%rd414, %rd1, %rd413;
	ld.global.u64 	%rd18, [%rd414];
	mad.lo.s64 	%rd19, %rd18, %rd493, %rd530;
	or.b64  	%rd415, %rd524, %rd11;
	and.b64  	%rd416, %rd415, -4294967296;
	setp.ne.s64 	%p30, %rd416, 0;
	@%p30 bra 	$L__BB62_9;
	cvt.u32.u64 	%r139, %rd11;
	cvt.u32.u64 	%r140, %rd524;
	div.u32 	%r141, %r140, %r139;
	mul.lo.s32 	%r142, %r141, %r139;
	sub.s32 	%r143, %r140, %r142;
	cvt.u64.u32 	%rd494, %r141;
	cvt.u64.u32 	%rd495, %r143;
	bra.uni 	$L__BB62_10;
$L__BB62_9:
	div.s64 	%rd494, %rd524, %rd11;
	mul.lo.s64 	%rd417, %rd494, %rd11;
	sub.s64 	%rd495, %rd524, %rd417;
$L__BB62_10:
	mad.lo.s64 	%rd26, %rd495, %rd18, %rd531;
	mul.wide.u32 	%rd418, %r207, 8;
	add.s64 	%rd419, %rd2, %rd418;
	ld.global.u64 	%rd27, [%rd419];
	or.b64  	%rd420, %rd492, %rd27;
	and.b64  	%rd421, %rd420, -4294967296;
	setp.ne.s64 	%p31, %rd421, 0;
	@%p31 bra 	$L__BB62_12;
	cvt.u32.u64 	%r144, %rd27;
	cvt.u32.u64 	%r145, %rd492;
	div.u32 	%r146, %r145, %r144;
	mul.lo.s32 	%r147, %r146, %r144;
	sub.s32 	%r148, %r145, %r147;
	cvt.u64.u32 	%rd496, %r146;
	cvt.u64.u32 	%rd497, %r148;
	bra.uni 	$L__BB62_13;
$L__BB62_12:
	div.s64 	%rd496, %rd492, %rd27;
	mul.lo.s64 	%rd422, %rd496, %rd27;
	sub.s64 	%rd497, %rd492, %rd422;
$L__BB62_13:
	mul.wide.u32 	%rd423, %r207, 8;
	add.s64 	%rd424, %rd1, %rd423;
	ld.global.u64 	%rd34, [%rd424];
	mad.lo.s64 	%rd35, %rd34, %rd497, %rd19;
	or.b64  	%rd425, %rd494, %rd27;
	and.b64  	%rd426, %rd425, -4294967296;
	setp.ne.s64 	%p32, %rd426, 0;
	@%p32 bra 	$L__BB62_15;
	cvt.u32.u64 	%r149, %rd27;
	cvt.u32.u64 	%r150, %rd494;
	div.u32 	%r151, %r150, %r149;
	mul.lo.s32 	%r152, %r151, %r149;
	sub.s32 	%r153, %r150, %r152;
	cvt.u64.u32 	%rd498, %r151;
	cvt.u64.u32 	%rd499, %r153;
	bra.uni 	$L__BB62_16;
$L__BB62_15:
	div.s64 	%rd498, %rd494, %rd27;
	mul.lo.s64 	%rd427, %rd498, %rd27;
	sub.s64 	%rd499, %rd494, %rd427;
$L__BB62_16:
	mad.lo.s64 	%rd42, %rd499, %rd34, %rd26;
	add.s32 	%r13, %r207, -1;
	mul.wide.u32 	%rd428, %r13, 8;
	add.s64 	%rd429, %rd2, %rd428;
	ld.global.u64 	%rd43, [%rd429];
	or.b64  	%rd430, %rd496, %rd43;
	and.b64  	%rd431, %rd430, -4294967296;
	setp.ne.s64 	%p33, %rd431, 0;
	@%p33 bra 	$L__BB62_18;
	cvt.u32.u64 	%r154, %rd43;
	cvt.u32.u64 	%r155, %rd496;
	div.u32 	%r156, %r155, %r154;
	mul.lo.s32 	%r157, %r156, %r154;
	sub.s32 	%r158, %r155, %r157;
	cvt.u64.u32 	%rd500, %r156;
	cvt.u64.u32 	%rd501, %r158;
	bra.uni 	$L__BB62_19;
$L__BB62_18:
	div.s64 	%rd500, %rd496, %rd43;
	mul.lo.s64 	%rd432, %rd500, %rd43;
	sub.s64 	%rd501, %rd496, %rd432;
$L__BB62_19:
	mul.wide.u32 	%rd433, %r13, 8;
	add.s64 	%rd434, %rd1, %rd433;
	ld.global.u64 	%rd50, [%rd434];
	mad.lo.s64 	%rd51, %rd50, %rd501, %rd35;
	or.b64  	%rd435, %rd498, %rd43;
	and.b64  	%rd436, %rd435, -4294967296;
	setp.ne.s64 	%p34, %rd436, 0;
	@%p34 bra 	$L__BB62_21;
	cvt.u32.u64 	%r159, %rd43;
	cvt.u32.u64 	%r160, %rd498;
	div.u32 	%r161, %r160, %r159;
	mul.lo.s32 	%r162, %r161, %r159;
	sub.s32 	%r163, %r160, %r162;
	cvt.u64.u32 	%rd502, %r161;
	cvt.u64.u32 	%rd503, %r163;
	bra.uni 	$L__BB62_22;
$L__BB62_21:
	div.s64 	%rd502, %rd498, %rd43;
	mul.lo.s64 	%rd437, %rd502, %rd43;
	sub.s64 	%rd503, %rd498, %rd437;
$L__BB62_22:
	mad.lo.s64 	%rd58, %rd503, %rd50, %rd42;
	add.s32 	%r164, %r207, -2;
	mul.wide.u32 	%rd438, %r164, 8;
	add.s64 	%rd439, %rd2, %rd438;
	ld.global.u64 	%rd59, [%rd439];
	or.b64  	%rd440, %rd500, %rd59;
	and.b64  	%rd441, %rd440, -4294967296;
	setp.ne.s64 	%p35, %rd441, 0;
	@%p35 bra 	$L__BB62_24;
	cvt.u32.u64 	%r165, %rd59;
	cvt.u32.u64 	%r166, %rd500;
	div.u32 	%r167, %r166, %r165;
	mul.lo.s32 	%r168, %r167, %r165;
	sub.s32 	%r169, %r166, %r168;
	cvt.u64.u32 	%rd526, %r167;
	cvt.u64.u32 	%rd505, %r169;
	bra.uni 	$L__BB62_25;
$L__BB62_24:
	div.s64 	%rd526, %rd500, %rd59;
	mul.lo.s64 	%rd442, %rd526, %rd59;
	sub.s64 	%rd505, %rd500, %rd442;
$L__BB62_25:
	mul.wide.u32 	%rd443, %r164, 8;
	add.s64 	%rd444, %rd1, %rd443;
	ld.global.u64 	%rd66, [%rd444];
	mad.lo.s64 	%rd530, %rd66, %rd505, %rd51;
	or.b64  	%rd445, %rd502, %rd59;
	and.b64  	%rd446, %rd445, -4294967296;
	setp.ne.s64 	%p36, %rd446, 0;
	@%p36 bra 	$L__BB62_27;
	cvt.u32.u64 	%r171, %rd59;
	cvt.u32.u64 	%r172, %rd502;
	div.u32 	%r173, %r172, %r171;
	mul.lo.s32 	%r174, %r173, %r171;
	sub.s32 	%r175, %r172, %r174;
	cvt.u64.u32 	%rd524, %r173;
	cvt.u64.u32 	%rd507, %r175;
	bra.uni 	$L__BB62_28;
$L__BB62_27:
	div.s64 	%rd524, %rd502, %rd59;
	mul.lo.s64 	%rd447, %rd524, %rd59;
	sub.s64 	%rd507, %rd502, %rd447;
$L__BB62_28:
	mad.lo.s64 	%rd531, %rd507, %rd66, %rd58;
	add.s32 	%r207, %r207, -4;
	add.s32 	%r206, %r206, 4;
	setp.ne.s32 	%p37, %r206, 0;
	@%p37 bra 	$L__BB62_4;
	add.s32 	%r209, %r207, 1;
$L__BB62_30:
	and.b32  	%r18, %r6, 3;
	setp.eq.s32 	%p38, %r18, 0;
	@%p38 bra 	$L__BB62_53;
	setp.eq.s32 	%p39, %r18, 1;
	@%p39 bra 	$L__BB62_45;
	mul.wide.u32 	%rd449, %r209, 8;
	add.s64 	%rd450, %rd2, %rd449;
	ld.global.u64 	%rd81, [%rd450];
	or.b64  	%rd451, %rd526, %rd81;
	and.b64  	%rd452, %rd451, -4294967296;
	setp.ne.s64 	%p40, %rd452, 0;
	@%p40 bra 	$L__BB62_34;
	cvt.u32.u64 	%r176, %rd81;
	cvt.u32.u64 	%r177, %rd526;
	div.u32 	%r178, %r177, %r176;
	mul.lo.s32 	%r179, %r178, %r176;
	sub.s32 	%r180, %r177, %r179;
	cvt.u64.u32 	%rd514, %r178;
	cvt.u64.u32 	%rd515, %r180;
	bra.uni 	$L__BB62_35;
$L__BB62_34:
	div.s64 	%rd514, %rd526, %rd81;
	mul.lo.s64 	%rd453, %rd514, %rd81;
	sub.s64 	%rd515, %rd526, %rd453;
$L__BB62_35:
	add.s64 	%rd455, %rd1, %rd449;
	ld.global.u64 	%rd88, [%rd455];
	mad.lo.s64 	%rd89, %rd88, %rd515, %rd530;
	or.b64  	%rd456, %rd524, %rd81;
	and.b64  	%rd457, %rd456, -4294967296;
	setp.ne.s64 	%p41, %rd457, 0;
	@%p41 bra 	$L__BB62_37;
	cvt.u32.u64 	%r181, %rd81;
	cvt.u32.u64 	%r182, %rd524;
	div.u32 	%r183, %r182, %r181;
	mul.lo.s32 	%r184, %r183, %r181;
	sub.s32 	%r185, %r182, %r184;
	cvt.u64.u32 	%rd516, %r183;
	cvt.u64.u32 	%rd517, %r185;
	bra.uni 	$L__BB62_38;
$L__BB62_37:
	div.s64 	%rd516, %rd524, %rd81;
	mul.lo.s64 	%rd458, %rd516, %rd81;
	sub.s64 	%rd517, %rd524, %rd458;
$L__BB62_38:
	mad.lo.s64 	%rd96, %rd517, %rd88, %rd531;
	add.s32 	%r19, %r209, -1;
	mul.wide.u32 	%rd459, %r19, 8;
	add.s64 	%rd460, %rd2, %rd459;
	ld.global.u64 	%rd97, [%rd460];
	or.b64  	%rd461, %rd514, %rd97;
	and.b64  	%rd462, %rd461, -4294967296;
	setp.ne.s64 	%p42, %rd462, 0;
	@%p42 bra 	$L__BB62_40;
	cvt.u32.u64 	%r186, %rd97;
	cvt.u32.u64 	%r187, %rd514;
	div.u32 	%r188, %r187, %r186;
	mul.lo.s32 	%r189, %r188, %r186;
	sub.s32 	%r190, %r187, %r189;
	cvt.u64.u32 	%rd526, %r188;
	cvt.u64.u32 	%rd519, %r190;
	bra.uni 	$L__BB62_41;
$L__BB62_40:
	div.s64 	%rd526, %rd514, %rd97;
	mul.lo.s64 	%rd463, %rd526, %rd97;
	sub.s64 	%rd519, %rd514, %rd463;
$L__BB62_41:
	add.s64 	%rd465, %rd1, %rd459;
	ld.global.u64 	%rd104, [%rd465];
	mad.lo.s64 	%rd530, %rd104, %rd519, %rd89;
	or.b64  	%rd466, %rd516, %rd97;
	and.b64  	%rd467, %rd466, -4294967296;
	setp.ne.s64 	%p43, %rd467, 0;
	@%p43 bra 	$L__BB62_43;
	cvt.u32.u64 	%r191, %rd97;
	cvt.u32.u64 	%r192, %rd516;
	div.u32 	%r193, %r192, %r191;
	mul.lo.s32 	%r194, %r193, %r191;
	sub.s32 	%r195, %r192, %r194;
	cvt.u64.u32 	%rd524, %r193;
	cvt.u64.u32 	%rd521, %r195;
	bra.uni 	$L__BB62_44;
$L__BB62_43:
	div.s64 	%rd524, %rd516, %rd97;
	mul.lo.s64 	%rd468, %rd524, %rd97;
	sub.s64 	%rd521, %rd516, %rd468;
$L__BB62_44:
	mad.lo.s64 	%rd531, %rd521, %rd104, %rd96;
	add.s32 	%r209, %r209, -2;
$L__BB62_45:
	and.b32  	%r196, %r6, 1;
	setp.eq.b32 	%p44, %r196, 1;
	not.pred 	%p45, %p44;
	@%p45 bra 	$L__BB62_53;
	mul.wide.u32 	%rd469, %r209, 8;
	add.s64 	%rd470, %rd2, %rd469;
	ld.global.u64 	%rd119, [%rd470];
	or.b64  	%rd471, %rd526, %rd119;
	and.b64  	%rd472, %rd471, -4294967296;
	setp.ne.s64 	%p46, %rd472, 0;
	@%p46 bra 	$L__BB62_48;
	cvt.u32.u64 	%r197, %rd119;
	cvt.u32.u64 	%r198, %rd526;
	rem.u32 	%r199, %r198, %r197;
	cvt.u64.u32 	%rd528, %r199;
	bra.uni 	$L__BB62_49;
$L__BB62_48:
	rem.s64 	%rd528, %rd526, %rd119;
$L__BB62_49:
	add.s64 	%rd474, %rd1, %rd469;
	ld.global.u64 	%rd123, [%rd474];
	mad.lo.s64 	%rd530, %rd123, %rd528, %rd530;
	or.b64  	%rd475, %rd524, %rd119;
	and.b64  	%rd476, %rd475, -4294967296;
	setp.ne.s64 	%p47, %rd476, 0;
	@%p47 bra 	$L__BB62_51;
	cvt.u32.u64 	%r200, %rd119;
	cvt.u32.u64 	%r201, %rd524;
	rem.u32 	%r202, %r201, %r200;
	cvt.u64.u32 	%rd529, %r202;
	bra.uni 	$L__BB62_52;
$L__BB62_51:
	rem.s64 	%rd529, %rd524, %rd119;
$L__BB62_52:
	mad.lo.s64 	%rd531, %rd529, %rd123, %rd531;
$L__BB62_53:
	shl.b64 	%rd477, %rd530, 3;
	add.s64 	%rd478, %rd572, %rd477;
	ld.global.f64 	%fd2, [%rd478];
	shl.b64 	%rd479, %rd531, 3;
	add.s64 	%rd480, %rd572, %rd479;
	ld.global.f64 	%fd3, [%rd480];
	min.f64 	%fd4, %fd2, %fd3;
	st.shared.f64 	[%r5], %fd4;
	bra.uni 	$L__BB62_114;
$L__BB62_54:
	cvt.u64.u32 	%rd131, %r4;
	setp.le.u64 	%p2, %rd264, %rd131;
	@%p2 bra 	$L__BB62_114;
	mov.u32 	%r56, %ctaid.y;
	cvt.u64.u32 	%rd270, %r56;
	mad.lo.s64 	%rd563, %rd264, %rd270, %rd131;
	cvt.u32.u64 	%r22, %rd263;
	add.s32 	%r213, %r22, -1;
	setp.lt.s32 	%p3, %r213, 0;
	@%p3 bra 	$L__BB62_113;
	and.b32  	%r24, %r22, 7;
	setp.lt.u32 	%p4, %r213, 7;
	@%p4 bra 	$L__BB62_84;
	add.s32 	%r211, %r22, -4;
	and.b32  	%r57, %r22, -8;
	neg.s32 	%r210, %r57;
$L__BB62_58:
	.pragma "nounroll";
	add.s32 	%r29, %r211, 3;
	mul.wide.u32 	%rd272, %r29, 8;
	add.s64 	%rd273, %rd2, %rd272;
	ld.global.u64 	%rd135, [%rd273];
	or.b64  	%rd274, %rd563, %rd135;
	and.b64  	%rd275, %rd274, -4294967296;
	setp.ne.s64 	%p5, %rd275, 0;
	@%p5 bra 	$L__BB62_60;
	cvt.u32.u64 	%r58, %rd135;
	cvt.u32.u64 	%r59, %rd563;
	div.u32 	%r60, %r59, %r58;
	mul.lo.s32 	%r61, %r60, %r58;
	sub.s32 	%r62, %r59, %r61;
	cvt.u64.u32 	%rd534, %r60;
	cvt.u64.u32 	%rd535, %r62;
	bra.uni 	$L__BB62_61;
$L__BB62_60:
	div.s64 	%rd534, %rd563, %rd135;
	mul.lo.s64 	%rd276, %rd534, %rd135;
	sub.s64 	%rd535, %rd563, %rd276;
$L__BB62_61:
	add.s64 	%rd278, %rd1, %rd272;
	ld.global.u64 	%rd279, [%rd278];
	mul.lo.s64 	%rd142, %rd279, %rd535;
	add.s32 	%r30, %r211, 2;
	mul.wide.u32 	%rd280, %r30, 8;
	add.s64 	%rd281, %rd2, %rd280;
	ld.global.u64 	%rd143, [%rd281];
	or.b64  	%rd282, %rd534, %rd143;
	and.b64  	%rd283, %rd282, -4294967296;
	setp.ne.s64 	%p6, %rd283, 0;
	@%p6 bra 	$L__BB62_63;
	cvt.u32.u64 	%r63, %rd143;
	cvt.u32.u64 	%r64, %rd534;
	div.u32 	%r65, %r64, %r63;
	mul.lo.s32 	%r66, %r65, %r63;
	sub.s32 	%r67, %r64, %r66;
	cvt.u64.u32 	%rd536, %r65;
	cvt.u64.u32 	%rd537, %r67;
	bra.uni 	$L__BB62_64;
$L__BB62_63:
	div.s64 	%rd536, %rd534, %rd143;
	mul.lo.s64 	%rd284, %rd536, %rd143;
	sub.s64 	%rd537, %rd534, %rd284;
$L__BB62_64:
	add.s64 	%rd286, %rd1, %rd280;
	ld.global.u64 	%rd287, [%rd286];
	mad.lo.s64 	%rd150, %rd287, %rd537, %rd142;
	add.s32 	%r31, %r211, 1;
	mul.wide.u32 	%rd288, %r31, 8;
	add.s64 	%rd289, %rd2, %rd288;
	ld.global.u64 	%rd151, [%rd289];
	or.b64  	%rd290, %rd536, %rd151;
	and.b64  	%rd291, %rd290, -4294967296;
	setp.ne.s64 	%p7, %rd291, 0;
	@%p7 bra 	$L__BB62_66;
	cvt.u32.u64 	%r68, %rd151;
	cvt.u32.u64 	%r69, %rd536;
	div.u32 	%r70, %r69, %r68;
	mul.lo.s32 	%r71, %r70, %r68;
	sub.s32 	%r72, %r69, %r71;
	cvt.u64.u32 	%rd538, %r70;
	cvt.u64.u32 	%rd539, %r72;
	bra.uni 	$L__BB62_67;
$L__BB62_66:
	div.s64 	%rd538, %rd536, %rd151;
	mul.lo.s64 	%rd292, %rd538, %rd151;
	sub.s64 	%rd539, %rd536, %rd292;
$L__BB62_67:
	add.s64 	%rd294, %rd1, %rd288;
	ld.global.u64 	%rd295, [%rd294];
	mad.lo.s64 	%rd158, %rd295, %rd539, %rd150;
	add.s32 	%r32, %r211, -4;
	mul.wide.u32 	%rd296, %r211, 8;
	add.s64 	%rd297, %rd2, %rd296;
	ld.global.u64 	%rd159, [%rd297];
	or.b64  	%rd298, %rd538, %rd159;
	and.b64  	%rd299, %rd298, -4294967296;
	setp.ne.s64 	%p8, %rd299, 0;
	@%p8 bra 	$L__BB62_69;
	cvt.u32.u64 	%r73, %rd159;
	cvt.u32.u64 	%r74, %rd538;
	div.u32 	%r75, %r74, %r73;
	mul.lo.s32 	%r76, %r75, %r73;
	sub.s32 	%r77, %r74, %r76;
	cvt.u64.u32 	%rd540, %r75;
	cvt.u64.u32 	%rd541, %r77;
	bra.uni 	$L__BB62_70;
$L__BB62_69:
	div.s64 	%rd540, %rd538, %rd159;
	mul.lo.s64 	%rd300, %rd540, %rd159;
	sub.s64 	%rd541, %rd538, %rd300;
$L__BB62_70:
	add.s64 	%rd302, %rd1, %rd296;
	ld.global.u64 	%rd303, [%rd302];
	mad.lo.s64 	%rd166, %rd303, %rd541, %rd158;
	add.s32 	%r33, %r211, -1;
	mul.wide.u32 	%rd304, %r33, 8;
	add.s64 	%rd305, %rd2, %rd304;
	ld.global.u64 	%rd167, [%rd305];
	or.b64  	%rd306, %rd540, %rd167;
	and.b64  	%rd307, %rd306, -4294967296;
	setp.ne.s64 	%p9, %rd307, 0;
	@%p9 bra 	$L__BB62_72;
	cvt.u32.u64 	%r78, %rd167;
	cvt.u32.u64 	%r79, %rd540;
	div.u32 	%r80, %r79, %r78;
	mul.lo.s32 	%r81, %r80, %r78;
	sub.s32 	%r82, %r79, %r81;
	cvt.u64.u32 	%rd542, %r80;
	cvt.u64.u32 	%rd543, %r82;
	bra.uni 	$L__BB62_73;
$L__BB62_72:
	div.s64 	%rd542, %rd540, %rd167;
	mul.lo.s64 	%rd308, %rd542, %rd167;
	sub.s64 	%rd543, %rd540, %rd308;
$L__BB62_73:
	add.s64 	%rd310, %rd1, %rd304;
	ld.global.u64 	%rd311, [%rd310];
	mad.lo.s64 	%rd174, %rd311, %rd543, %rd166;
	add.s32 	%r34, %r211, -2;
	mul.wide.u32 	%rd312, %r34, 8;
	add.s64 	%rd313, %rd2, %rd312;
	ld.global.u64 	%rd175, [%rd313];
	or.b64  	%rd314, %rd542, %rd175;
	and.b64  	%rd315, %rd314, -4294967296;
	setp.ne.s64 	%p10, %rd315, 0;
	@%p10 bra 	$L__BB62_75;
	cvt.u32.u64 	%r83, %rd175;
	cvt.u32.u64 	%r84, %rd542;
	div.u32 	%r85, %r84, %r83;
	mul.lo.s32 	%r86, %r85, %r83;
	sub.s32 	%r87, %r84, %r86;
	cvt.u64.u32 	%rd544, %r85;
	cvt.u64.u32 	%rd545, %r87;
	bra.uni 	$L__BB62_76;
$L__BB62_75:
	div.s64 	%rd544, %rd542, %rd175;
	mul.lo.s64 	%rd316, %rd544, %rd175;
	sub.s64 	%rd545, %rd542, %rd316;
$L__BB62_76:
	add.s64 	%rd318, %rd1, %rd312;
	ld.global.u64 	%rd319, [%rd318];
	mad.lo.s64 	%rd182, %rd319, %rd545, %rd174;
	add.s32 	%r35, %r211, -3;
	mul.wide.u32 	%rd320, %r35, 8;
	add.s64 	%rd321, %rd2, %rd320;
	ld.global.u64 	%rd183, [%rd321];
	or.b64  	%rd322, %rd544, %rd183;
	and.b64  	%rd323, %rd322, -4294967296;
	setp.ne.s64 	%p11, %rd323, 0;
	@%p11 bra 	$L__BB62_78;
	cvt.u32.u64 	%r88, %rd183;
	cvt.u32.u64 	%r89, %rd544;
	div.u32 	%r90, %r89, %r88;
	mul.lo.s32 	%r91, %r90, %r88;
	sub.s32 	%r92, %r89, %r91;
	cvt.u64.u32 	%rd546, %r90;
	cvt.u64.u32 	%rd547, %r92;
	bra.uni 	$L__BB62_79;
$L__BB62_78:
	div.s64 	%rd546, %rd544, %rd183;
	mul.lo.s64 	%rd324, %rd546, %rd183;
	sub.s64 	%rd547, %rd544, %rd324;
$L__BB62_79:
	add.s64 	%rd326, %rd1, %rd320;
	ld.global.u64 	%rd327, [%rd326];
	mad.lo.s64 	%rd190, %rd327, %rd547, %rd182;
	mul.wide.u32 	%rd328, %r32, 8;
	add.s64 	%rd329, %rd2, %rd328;
	ld.global.u64 	%rd191, [%rd329];
	or.b64  	%rd330, %rd546, %rd191;
	and.b64  	%rd331, %rd330, -4294967296;
	setp.ne.s64 	%p12, %rd331, 0;
	@%p12 bra 	$L__BB62_81;
	cvt.u32.u64 	%r93, %rd191;
	cvt.u32.u64 	%r94, %rd546;
	div.u32 	%r95, %r94, %r93;
	mul.lo.s32 	%r96, %r95, %r93;
	sub.s32 	%r97, %r94, %r96;
	cvt.u64.u32 	%rd563, %r95;
	cvt.u64.u32 	%rd549, %r97;
	bra.uni 	$L__BB62_82;
$L__BB62_81:
	div.s64 	%rd563, %rd546, %rd191;
	mul.lo.s64 	%rd332, %rd563, %rd191;
	sub.s64 	%rd549, %rd546, %rd332;
$L__BB62_82:
	add.s64 	%rd334, %rd1, %rd328;
	ld.global.u64 	%rd335, [%rd334];
	mad.lo.s64 	%rd336, %rd335, %rd549, %rd190;
	shl.b64 	%rd337, %rd336, 3;
	add.s64 	%rd572, %rd572, %rd337;
	add.s32 	%r211, %r211, -8;
	add.s32 	%r210, %r210, 8;
	setp.ne.s32 	%p13, %r210, 0;
	@%p13 bra 	$L__BB62_58;
	add.s32 	%r213, %r211, 3;
$L__BB62_84:
	setp.eq.s32 	%p14, %r24, 0;
	@%p14 bra 	$L__BB62_113;
	and.b32  	%r40, %r22, 3;
	setp.lt.u32 	%p15, %r24, 4;
	@%p15 bra 	$L__BB62_99;
	mul.wide.u32 	%rd339, %r213, 8;
	add.s64 	%rd340, %rd2, %rd339;
	ld.global.u64 	%rd202, [%rd340];
	or.b64  	%rd341, %rd563, %rd202;
	and.b64  	%rd342, %rd341, -4294967296;
	setp.ne.s64 	%p16, %rd342, 0;
	@%p16 bra 	$L__BB62_88;
	cvt.u32.u64 	%r98, %rd202;
	cvt.u32.u64 	%r99, %rd563;
	div.u32 	%r100, %r99, %r98;
	mul.lo.s32 	%r101, %r100, %r98;
	sub.s32 	%r102, %r99, %r101;
	cvt.u64.u32 	%rd553, %r100;
	cvt.u64.u32 	%rd554, %r102;
	bra.uni 	$L__BB62_89;
$L__BB62_88:
	div.s64 	%rd553, %rd563, %rd202;
	mul.lo.s64 	%rd343, %rd553, %rd202;
	sub.s64 	%rd554, %rd563, %rd343;
$L__BB62_89:
	add.s64 	%rd345, %rd1, %rd339;
	ld.global.u64 	%rd346, [%rd345];
	mul.lo.s64 	%rd209, %rd346, %rd554;
	add.s32 	%r41, %r213, -1;
	mul.wide.u32 	%rd347, %r41, 8;
	add.s64 	%rd348, %rd2, %rd347;
	ld.global.u64 	%rd210, [%rd348];
	or.b64  	%rd349, %rd553, %rd210;
	and.b64  	%rd350, %rd349, -4294967296;
	setp.ne.s64 	%p17, %rd350, 0;
	@%p17 bra 	$L__BB62_91;
	cvt.u32.u64 	%r103, %rd210;
	cvt.u32.u64 	%r104, %rd553;
	div.u32 	%r105, %r104, %r103;
	mul.lo.s32 	%r106, %r105, %r103;
	sub.s32 	%r107, %r104, %r106;
	cvt.u64.u32 	%rd555, %r105;
	cvt.u64.u32 	%rd556, %r107;
	bra.uni 	$L__BB62_92;
$L__BB62_91:
	div.s64 	%rd555, %rd553, %rd210;
	mul.lo.s64 	%rd351, %rd555, %rd210;
	sub.s64 	%rd556, %rd553, %rd351;
$L__BB62_92:
	add.s64 	%rd353, %rd1, %rd347;
	ld.global.u64 	%rd354, [%rd353];
	mad.lo.s64 	%rd217, %rd354, %rd556, %rd209;
	add.s32 	%r42, %r213, -2;
	mul.wide.u32 	%rd355, %r42, 8;
	add.s64 	%rd356, %rd2, %rd355;
	ld.global.u64 	%rd218, [%rd356];
	or.b64  	%rd357, %rd555, %rd218;
	and.b64  	%rd358, %rd357, -4294967296;
	setp.ne.s64 	%p18, %rd358, 0;
	@%p18 bra 	$L__BB62_94;
	cvt.u32.u64 	%r108, %rd218;
	cvt.u32.u64 	%r109, %rd555;
	div.u32 	%r110, %r109, %r108;
	mul.lo.s32 	%r111, %r110, %r108;
	sub.s32 	%r112, %r109, %r111;
	cvt.u64.u32 	%rd557, %r110;
	cvt.u64.u32 	%rd558, %r112;
	bra.uni 	$L__BB62_95;
$L__BB62_94:
	div.s64 	%rd557, %rd555, %rd218;
	mul.lo.s64 	%rd359, %rd557, %rd218;
	sub.s64 	%rd558, %rd555, %rd359;
$L__BB62_95:
	add.s64 	%rd361, %rd1, %rd355;
	ld.global.u64 	%rd362, [%rd361];
	mad.lo.s64 	%rd225, %rd362, %rd558, %rd217;
	add.s32 	%r43, %r213, -3;
	mul.wide.u32 	%rd363, %r43, 8;
	add.s64 	%rd364, %rd2, %rd363;
	ld.global.u64 	%rd226, [%rd364];
	or.b64  	%rd365, %rd557, %rd226;
	and.b64  	%rd366, %rd365, -4294967296;
	setp.ne.s64 	%p19, %rd366, 0;
	@%p19 bra 	$L__BB62_97;
	cvt.u32.u64 	%r113, %rd226;
	cvt.u32.u64 	%r114, %rd557;
	div.u32 	%r115, %r114, %r113;
	mul.lo.s32 	%r116, %r115, %r113;
	sub.s32 	%r117, %r114, %r116;
	cvt.u64.u32 	%rd563, %r115;
	cvt.u64.u32 	%rd560, %r117;
	bra.uni 	$L__BB62_98;
$L__BB62_97:
	div.s64 	%rd563, %rd557, %rd226;
	mul.lo.s64 	%rd367, %rd563, %rd226;
	sub.s64 	%rd560, %rd557, %rd367;
$L__BB62_98:
	add.s64 	%rd369, %rd1, %rd363;
	ld.global.u64 	%rd370, [%rd369];
	mad.lo.s64 	%rd371, %rd370, %rd560, %rd225;
	shl.b64 	%rd372, %rd371, 3;
	add.s64 	%rd572, %rd572, %rd372;
	add.s32 	%r213, %r213, -4;
$L__BB62_99:
	setp.eq.s32 	%p20, %r40, 0;
	@%p20 bra 	$L__BB62_113;
	setp.eq.s32 	%p21, %r40, 1;
	@%p21 bra 	$L__BB62_108;
	mul.wide.u32 	%rd374, %r213, 8;
	add.s64 	%rd375, %rd2, %rd374;
	ld.global.u64 	%rd237, [%rd375];
	or.b64  	%rd376, %rd563, %rd237;
	and.b64  	%rd377, %rd376, -4294967296;
	setp.ne.s64 	%p22, %rd377, 0;
	@%p22 bra 	$L__BB62_103;
	cvt.u32.u64 	%r118, %rd237;
	cvt.u32.u64 	%r119, %rd563;
	div.u32 	%r120, %r119, %r118;
	mul.lo.s32 	%r121, %r120, %r118;
	sub.s32 	%r122, %r119, %r121;
	cvt.u64.u32 	%rd564, %r120;
	cvt.u64.u32 	%rd565, %r122;
	bra.uni 	$L__BB62_104;
$L__BB62_103:
	div.s64 	%rd564, %rd563, %rd237;
	mul.lo.s64 	%rd378, %rd564, %rd237;
	sub.s64 	%rd565, %rd563, %rd378;
$L__BB62_104:
	add.s64 	%rd380, %rd1, %rd374;
	ld.global.u64 	%rd381, [%rd380];
	mul.lo.s64 	%rd244, %rd381, %rd565;
	add.s32 	%r46, %r213, -1;
	mul.wide.u32 	%rd382, %r46, 8;
	add.s64 	%rd383, %rd2, %rd382;
	ld.global.u64 	%rd245, [%rd383];
	or.b64  	%rd384, %rd564, %rd245;
	and.b64  	%rd385, %rd384, -4294967296;
	setp.ne.s64 	%p23, %rd385, 0;
	@%p23 bra 	$L__BB62_106;
	cvt.u32.u64 	%r123, %rd245;
	cvt.u32.u64 	%r124, %rd564;
	div.u32 	%r125, %r124, %r123;
	mul.lo.s32 	%r126, %r125, %r123;
	sub.s32 	%r127, %r124, %r126;
	cvt.u64.u32 	%rd563, %r125;
	cvt.u64.u32 	%rd567, %r127;
	bra.uni 	$L__BB62_107;
$L__BB62_106:
	div.s64 	%rd563, %rd564, %rd245;
	mul.lo.s64 	%rd386, %rd563, %rd245;
	sub.s64 	%rd567, %rd564, %rd386;
$L__BB62_107:
	add.s64 	%rd388, %rd1, %rd382;
	ld.global.u64 	%rd389, [%rd388];
	mad.lo.s64 	%rd390, %rd389, %rd567, %rd244;
	shl.b64 	%rd391, %rd390, 3;
	add.s64 	%rd572, %rd572, %rd391;
	add.s32 	%r213, %r213, -2;
$L__BB62_108:
	and.b32  	%r128, %r22, 1;
	setp.eq.b32 	%p24, %r128, 1;
	not.pred 	%p25, %p24;
	@%p25 bra 	$L__BB62_113;
	mul.wide.u32 	%rd392, %r213, 8;
	add.s64 	%rd393, %rd2, %rd392;
	ld.global.u64 	%rd256, [%rd393];
	or.b64  	%rd394, %rd563, %rd256;
	and.b64  	%rd395, %rd394, -4294967296;
	setp.ne.s64 	%p26, %rd395, 0;
	@%p26 bra 	$L__BB62_111;
	cvt.u32.u64 	%r129, %rd256;
	cvt.u32.u64 	%r130, %rd563;
	rem.u32 	%r131, %r130, %r129;
	cvt.u64.u32 	%rd571, %r131;
	bra.uni 	$L__BB62_112;
$L__BB62_111:
	rem.s64 	%rd571, %rd563, %rd256;
$L__BB62_112:
	add.s64 	%rd397, %rd1, %rd392;
	ld.global.u64 	%rd398, [%rd397];
	mul.lo.s64 	%rd399, %rd398, %rd571;
	shl.b64 	%rd400, %rd399, 3;
	add.s64 	%rd572, %rd572, %rd400;
$L__BB62_113:
	ld.global.f64 	%fd1, [%rd572];
	st.shared.f64 	[%r5], %fd1;
$L__BB62_114:
	bar.sync 	0;
	setp.lt.u32 	%p48, %r215, 66;
	@%p48 bra 	$L__BB62_118;
$L__BB62_115:
	shr.u32 	%r50, %r215, 1;
	setp.ge.u32 	%p49, %r1, %r50;
	@%p49 bra 	$L__BB62_117;
	ld.shared.f64 	%fd5, [%r5];
	shl.b32 	%r203, %r50, 3;
	add.s32 	%r204, %r5, %r203;
	ld.shared.f64 	%fd6, [%r204];
	min.f64 	%fd7, %fd5, %fd6;
	st.shared.f64 	[%r5], %fd7;
$L__BB62_117:
	bar.sync 	0;
	setp.gt.u32 	%p50, %r215, 131;
	mov.u32 	%r215, %r50;
	@%p50 bra 	$L__BB62_115;
$L__BB62_118:
	setp.gt.u32 	%p51, %r1, 31;
	@%p51 bra 	$L__BB62_121;
	ld.volatile.shared.f64 	%fd8, [%r5];
	ld.volatile.shared.f64 	%fd9, [%r5+256];
	min.f64 	%fd10, %fd8, %fd9;
	st.volatile.shared.f64 	[%r5], %fd10;
	ld.volatile.shared.f64 	%fd11, [%r5];
	ld.volatile.shared.f64 	%fd12, [%r5+128];
	min.f64 	%fd13, %fd11, %fd12;
	st.volatile.shared.f64 	[%r5], %fd13;
	ld.volatile.shared.f64 	%fd14, [%r5];
	ld.volatile.shared.f64 	%fd15, [%r5+64];
	min.f64 	%fd16, %fd14, %fd15;
	st.volatile.shared.f64 	[%r5], %fd16;
	ld.volatile.shared.f64 	%fd17, [%r5];
	ld.volatile.shared.f64 	%fd18, [%r5+32];
	min.f64 	%fd19, %fd17, %fd18;
	st.volatile.shared.f64 	[%r5], %fd19;
	ld.volatile.shared.f64 	%fd20, [%r5];
	ld.volatile.shared.f64 	%fd21, [%r5+16];
	min.f64 	%fd22, %fd20, %fd21;
	st.volatile.shared.f64 	[%r5], %fd22;
	ld.volatile.shared.f64 	%fd23, [%r5];
	ld.volatile.shared.f64 	%fd24, [%r5+8];
	min.f64 	%fd25, %fd23, %fd24;
	st.volatile.shared.f64 	[%r5], %fd25;
	setp.ne.s32 	%p52, %r1, 0;
	@%p52 bra 	$L__BB62_121;
	ld.param.u64 	%rd487, [contiguous_reduce2_f64_param_0];
	ld.shared.f64 	%fd26, [sdata_f64];
	cvt.u64.u32 	%rd481, %r2;
	mov.u32 	%r205, %ctaid.y;
	cvt.u64.u32 	%rd482, %r205;
	mad.lo.s64 	%rd483, %rd265, %rd482, %rd481;
	cvta.to.global.u64 	%rd484, %rd487;
	shl.b64 	%rd485, %rd483, 3;
	add.s64 	%rd486, %rd484, %rd485;
	st.global.f64 	[%rd486], %fd26;
$L__BB62_121:
	ret;

}
	// .globl	contiguous_reduce22_f64
.visible .entry contiguous_reduce22_f64(
	.param .u64 .ptr .align 1 contiguous_reduce22_f64_param_0,
	.param .u64 .ptr .align 1 contiguous_reduce22_f64_param_1,
	.param .u64 contiguous_reduce22_f64_param_2,
	.param .u64 contiguous_reduce22_f64_param_3
)
{
	.reg .pred 	%p<8>;
	.reg .b32 	%r<19>;
	.reg .b64 	%rd<28>;
	.reg .b64 	%fd<27>;

	ld.param.u64 	%rd4, [contiguous_reduce22_f64_param_0];
	ld.param.u64 	%rd7, [contiguous_reduce22_f64_param_1];
	ld.param.u64 	%rd5, [contiguous_reduce22_f64_param_2];
	ld.param.u64 	%rd6, [contiguous_reduce22_f64_param_3];
	cvta.to.global.u64 	%rd1, %rd7;
	mov.u32 	%r1, %tid.x;
	mov.u32 	%r2, %ctaid.x;
	mov.u32 	%r18, %ntid.x;
	mul.lo.s32 	%r8, %r2, %r18;
	shl.b32 	%r9, %r8, 1;
	add.s32 	%r4, %r9, %r1;
	shl.b32 	%r10, %r1, 3;
	mov.u32 	%r11, sdata_f64;
	add.s32 	%r5, %r11, %r10;
	mov.b64 	%rd8, 9218868437227405312;
	st.shared.u64 	[%r5], %rd8;
	add.s32 	%r12, %r4, %r18;
	cvt.u64.u32 	%rd2, %r12;
	setp.le.u64 	%p1, %rd5, %rd2;
	@%p1 bra 	$L__BB63_2;
	cvt.u64.u32 	%rd13, %r4;
	mov.u32 	%r14, %ctaid.y;
	cvt.u64.u32 	%rd14, %r14;
	mul.lo.s64 	%rd15, %rd5, %rd14;
	add.s64 	%rd16, %rd15, %rd13;
	shl.b64 	%rd17, %rd16, 3;
	add.s64 	%rd18, %rd1, %rd17;
	ld.global.f64 	%fd2, [%rd18];
	add.s64 	%rd19, %rd15, %rd2;
	shl.b64 	%rd20, %rd19, 3;
	add.s64 	%rd21, %rd1, %rd20;
	ld.global.f64 	%fd3, [%rd21];
	min.f64 	%fd4, %fd2, %fd3;
	st.shared.f64 	[%r5], %fd4;
	bra.uni 	$L__BB63_4;
$L__BB63_2:
	cvt.u64.u32 	%rd3, %r4;
	setp.le.u64 	%p2, %rd5, %rd3;
	@%p2 bra 	$L__BB63_4;
	mov.u32 	%r13, %ctaid.y;
	cvt.u64.u32 	%rd9, %r13;
	mad.lo.s64 	%rd10, %rd5, %rd9, %rd3;
	shl.b64 	%rd11, %rd10, 3;
	add.s64 	%rd12, %rd1, %rd11;
	ld.global.f64 	%fd1, [%rd12];
	st.shared.f64 	[%r5], %fd1;
$L__BB63_4:
	bar.sync 	0;
	setp.lt.u32 	%p3, %r18, 66;
	@%p3 bra 	$L__BB63_8;
$L__BB63_5:
	shr.u32 	%r7, %r18, 1;
	setp.ge.u32 	%p4, %r1, %r7;
	@%p4 bra 	$L__BB63_7;
	ld.shared.f64 	%fd5, [%r5];
	shl.b32 	%r15, %r7, 3;
	add.s32 	%r16, %r5, %r15;
	ld.shared.f64 	%fd6, [%r16];
	min.f64 	%fd7, %fd5, %fd6;
	st.shared.f64 	[%r5], %fd7;
$L__BB63_7:
	bar.sync 	0;
	setp.gt.u32 	%p5, %r18, 131;
	mov.u32 	%r18, %r7;
	@%p5 bra 	$L__BB63_5;
$L__BB63_8:
	setp.gt.u32 	%p6, %r1, 31;
	@%p6 bra 	$L__BB63_11;
	ld.volatile.shared.f64 	%fd8, [%r5];
	ld.volatile.shared.f64 	%fd9, [%r5+256];
	min.f64 	%fd10, %fd8, %fd9;
	st.volatile.shared.f64 	[%r5], %fd10;
	ld.volatile.shared.f64 	%fd11, [%r5];
	ld.volatile.shared.f64 	%fd12, [%r5+128];
	min.f64 	%fd13, %fd11, %fd12;
	st.volatile.shared.f64 	[%r5], %fd13;
	ld.volatile.shared.f64 	%fd14, [%r5];
	ld.volatile.shared.f64 	%fd15, [%r5+64];
	min.f64 	%fd16, %fd14, %fd15;
	st.volatile.shared.f64 	[%r5], %fd16;
	ld.volatile.shared.f64 	%fd17, [%r5];
	ld.volatile.shared.f64 	%fd18, [%r5+32];
	min.f64 	%fd19, %fd17, %fd18;
	st.volatile.shared.f64 	[%r5], %fd19;
	ld.volatile.shared.f64 	%fd20, [%r5];
	ld.volatile.shared.f64 	%fd21, [%r5+16];
	min.f64 	%fd22, %fd20, %fd21;
	st.volatile.shared.f64 	[%r5], %fd22;
	ld.volatile.shared.f64 	%fd23, [%r5];
	ld.volatile.shared.f64 	%fd24, [%r5+8];
	min.f64 	%fd25, %fd23, %fd24;
	st.volatile.shared.f64 	[%r5], %fd25;
	setp.ne.s32 	%p7, %r1, 0;
	@%p7 bra 	$L__BB63_11;
	ld.shared.f64 	%fd26, [sdata_f64];
	cvt.u64.u32 	%rd22, %r2;
	mov.u32 	%r17, %ctaid.y;
	cvt.u64.u32 	%rd23, %r17;
	mad.lo.s64 	%rd24, %rd6, %rd23, %rd22;
	cvta.to.global.u64 	%rd25, %rd4;
	shl.b64 	%rd26, %rd24, 3;
	add.s64 	%rd27, %rd25, %rd26;
	st.global.f64 	[%rd27], %fd26;
$L__BB63_11:
	ret;

}
	// .globl	contiguous_reduce3_f64
.visible .entry contiguous_reduce3_f64(
	.param .u64 .ptr .align 1 contiguous_reduce3_f64_param_0,
	.param .u64 .ptr .align 1 contiguous_reduce3_f64_param_1,
	.param .u64 .ptr .align 1 contiguous_reduce3_f64_param_2,
	.param .u64 .ptr .align 1 contiguous_reduce3_f64_param_3,
	.param .u64 contiguous_reduce3_f64_param_4,
	.param .u64 contiguous_reduce3_f64_param_5,
	.param .u64 contiguous_reduce3_f64_param_6
)
{
	.reg .pred 	%p<38>;
	.reg .b32 	%r<204>;
	.reg .b64 	%rd<309>;
	.reg .b64 	%fd<55>;

	ld.param.u64 	%rd144, [contiguous_reduce3_f64_param_0];
	ld.param.u64 	%rd145, [contiguous_reduce3_f64_param_1];
	ld.param.u64 	%rd148, [contiguous_reduce3_f64_param_2];
	ld.param.u64 	%rd149, [contiguous_reduce3_f64_param_3];
	ld.param.u64 	%rd146, [contiguous_reduce3_f64_param_4];
	ld.param.u64 	%rd147, [contiguous_reduce3_f64_param_5];
	ld.param.u64 	%rd150, [contiguous_reduce3_f64_param_6];
	cvta.to.global.u64 	%rd1, %rd149;
	cvta.to.global.u64 	%rd2, %rd148;
	mov.u32 	%r1, %tid.y;
	mov.u32 	%r2, %ntid.x;
	mov.u32 	%r3, %tid.x;
	mad.lo.s32 	%r64, %r1, %r2, %r3;
	mov.u32 	%r65, %ctaid.x;
	mad.lo.s32 	%r66, %r65, %r2, %r3;
	mov.u32 	%r4, %ctaid.y;
	mov.u32 	%r5, %ntid.y;
	mad.lo.s32 	%r67, %r4, %r5, %r1;
	shl.b32 	%r68, %r64, 3;
	mov.u32 	%r69, sdata_f64;
	add.s32 	%r7, %r69, %r68;
	mov.b64 	%rd152, 9218868437227405312;
	st.shared.u64 	[%r7], %rd152;
	cvt.u64.u32 	%rd3, %r66;
	setp.le.u64 	%p1, %rd147, %rd3;
	cvt.u64.u32 	%rd153, %r67;
	setp.le.u64 	%p2, %rd150, %rd153;
	or.pred  	%p3, %p1, %p2;
	@%p3 bra 	$L__BB64_76;
	cvt.u32.u64 	%r70, %rd3;
	cvt.u32.u64 	%r71, %rd147;
	mad.lo.s32 	%r194, %r67, %r71, %r70;
	cvt.u32.u64 	%r9, %rd146;
	add.s32 	%r193, %r9, -1;
	setp.lt.s32 	%p4, %r193, 0;
	mov.b64 	%rd308, 0;
	@%p4 bra 	$L__BB64_59;
	setp.lt.u32 	%p5, %r193, 7;
	mov.b64 	%rd308, 0;
	@%p5 bra 	$L__BB64_30;
	add.s32 	%r189, %r9, -4;
	and.b32  	%r72, %r9, -8;
	neg.s32 	%r188, %r72;
	mov.b64 	%rd308, 0;
$L__BB64_4:
	.pragma "nounroll";
	add.s32 	%r16, %r189, 3;
	cvt.u64.u32 	%rd5, %r194;
	mul.wide.u32 	%rd158, %r16, 8;
	add.s64 	%rd159, %rd2, %rd158;
	ld.global.u64 	%rd6, [%rd159];
	and.b64  	%rd160, %rd6, -4294967296;
	setp.ne.s64 	%p6, %rd160, 0;
	@%p6 bra 	$L__BB64_6;
	cvt.u32.u64 	%r73, %rd6;
	cvt.u32.u64 	%r74, %rd5;
	div.u32 	%r75, %r74, %r73;
	mul.lo.s32 	%r76, %r75, %r73;
	sub.s32 	%r77, %r74, %r76;
	cvt.u64.u32 	%rd273, %r75;
	cvt.u64.u32 	%rd274, %r77;
	bra.uni 	$L__BB64_7;
$L__BB64_6:
	div.s64 	%rd273, %rd5, %rd6;
	mul.lo.s64 	%rd161, %rd273, %rd6;
	sub.s64 	%rd274, %rd5, %rd161;
$L__BB64_7:
	mul.wide.u32 	%rd162, %r16, 8;
	add.s64 	%rd163, %rd1, %rd162;
	ld.global.u64 	%rd164, [%rd163];
	mad.lo.s64 	%rd13, %rd164, %rd274, %rd308;
	add.s32 	%r17, %r189, 2;
	and.b64  	%rd14, %rd273, 4294967295;
	mul.wide.u32 	%rd165, %r17, 8;
	add.s64 	%rd166, %rd2, %rd165;
	ld.global.u64 	%rd15, [%rd166];
	and.b64  	%rd167, %rd15, -4294967296;
	setp.ne.s64 	%p7, %rd167, 0;
	@%p7 bra 	$L__BB64_9;
	cvt.u32.u64 	%r78, %rd15;
	cvt.u32.u64 	%r79, %rd14;
	div.u32 	%r80, %r79, %r78;
	mul.lo.s32 	%r81, %r80, %r78;
	sub.s32 	%r82, %r79, %r81;
	cvt.u64.u32 	%rd275, %r80;
	cvt.u64.u32 	%rd276, %r82;
	bra.uni 	$L__BB64_10;
$L__BB64_9:
	div.s64 	%rd275, %rd14, %rd15;
	mul.lo.s64 	%rd168, %rd275, %rd15;
	sub.s64 	%rd276, %rd14, %rd168;
$L__BB64_10:
	mul.wide.u32 	%rd169, %r17, 8;
	add.s64 	%rd170, %rd1, %rd169;
	ld.global.u64 	%rd171, [%rd170];
	mad.lo.s64 	%rd22, %rd171, %rd276, %rd13;
	add.s32 	%r18, %r189, 1;
	and.b64  	%rd23, %rd275, 4294967295;
	mul.wide.u32 	%rd172, %r18, 8;
	add.s64 	%rd173, %rd2, %rd172;
	ld.global.u64 	%rd24, [%rd173];
	and.b64  	%rd174, %rd24, -4294967296;
	setp.ne.s64 	%p8, %rd174, 0;
	@%p8 bra 	$L__BB64_12;
	cvt.u32.u64 	%r83, %rd24;
	cvt.u32.u64 	%r84, %rd23;
	div.u32 	%r85, %r84, %r83;
	mul.lo.s32 	%r86, %r85, %r83;
	sub.s32 	%r87, %r84, %r86;
	cvt.u64.u32 	%rd277, %r85;
	cvt.u64.u32 	%rd278, %r87;
	bra.uni 	$L__BB64_13;
$L__BB64_12:
	div.s64 	%rd277, %rd23, %rd24;
	mul.lo.s64 	%rd175, %rd277, %rd24;
	sub.s64 	%rd278, %rd23, %rd175;
$L__BB64_13:
	mul.wide.u32 	%rd176, %r18, 8;
	add.s64 	%rd177, %rd1, %rd176;
	ld.global.u64 	%rd178, [%rd177];
	mad.lo.s64 	%rd31, %rd178, %rd278, %rd22;
	and.b64  	%rd32, %rd277, 4294967295;
	mul.wide.u32 	%rd179, %r189, 8;
	add.s64 	%rd180, %rd2, %rd179;
	ld.global.u64 	%rd33, [%rd180];
	and.b64  	%rd181, %rd33, -4294967296;
	setp.ne.s64 	%p9, %rd181, 0;
	@%p9 bra 	$L__BB64_15;
	cvt.u32.u64 	%r88, %rd33;
	cvt.u32.u64 	%r89, %rd32;
	div.u32 	%r90, %r89, %r88;
	mul.lo.s32 	%r91, %r90, %r88;
	sub.s32 	%r92, %r89, %r91;
	cvt.u64.u32 	%rd279, %r90;
	cvt.u64.u32 	%rd280, %r92;
	bra.uni 	$L__BB64_16;
$L__BB64_15:
	div.s64 	%rd279, %rd32, %rd33;
	mul.lo.s64 	%rd182, %rd279, %rd33;
	sub.s64 	%rd280, %rd32, %rd182;
$L__BB64_16:
	mul.wide.u32 	%rd183, %r189, 8;
	add.s64 	%rd184, %rd1, %rd183;
	ld.global.u64 	%rd185, [%rd184];
	mad.lo.s64 	%rd40, %rd185, %rd280, %rd31;
	add.s32 	%r19, %r189, -1;
	and.b64  	%rd41, %rd279, 4294967295;
	mul.wide.u32 	%rd186, %r19, 8;
	add.s64 	%rd187, %rd2, %rd186;
	ld.global.u64 	%rd42, [%rd187];
	and.b64  	%rd188, %rd42, -4294967296;
	setp.ne.s64 	%p10, %rd188, 0;
	@%p10 bra 	$L__BB64_18;
	cvt.u32.u64 	%r93, %rd42;
	cvt.u32.u64 	%r94, %rd41;
	div.u32 	%r95, %r94, %r93;
	mul.lo.s32 	%r96, %r95, %r93;
	sub.s32 	%r97, %r94, %r96;
	cvt.u64.u32 	%rd281, %r95;
	cvt.u64.u32 	%rd282, %r97;
	bra.uni 	$L__BB64_19;
$L__BB64_18:
	div.s64 	%rd281, %rd41, %rd42;
	mul.lo.s64 	%rd189, %rd281, %rd42;
	sub.s64 	%rd282, %rd41, %rd189;
$L__BB64_19:
	mul.wide.u32 	%rd190, %r19, 8;
	add.s64 	%rd191, %rd1, %rd190;
	ld.global.u64 	%rd192, [%rd191];
	mad.lo.s64 	%rd49, %rd192, %rd282, %rd40;
	add.s32 	%r20, %r189, -2;
	and.b64  	%rd50, %rd281, 4294967295;
	mul.wide.u32 	%rd193, %r20, 8;
	add.s64 	%rd194, %rd2, %rd193;
	ld.global.u64 	%rd51, [%rd194];
	and.b64  	%rd195, %rd51, -4294967296;
	setp.ne.s64 	%p11, %rd195, 0;
	@%p11 bra 	$L__BB64_21;
	cvt.u32.u64 	%r98, %rd51;
	cvt.u32.u64 	%r99, %rd50;
	div.u32 	%r100, %r99, %r98;
	mul.lo.s32 	%r101, %r100, %r98;
	sub.s32 	%r102, %r99, %r101;
	cvt.u64.u32 	%rd283, %r100;
	cvt.u64.u32 	%rd284, %r102;
	bra.uni 	$L__BB64_22;
$L__BB64_21:
	div.s64 	%rd283, %rd50, %rd51;
	mul.lo.s64 	%rd196, %rd283, %rd51;
	sub.s64 	%rd284, %rd50, %rd196;
$L__BB64_22:
	mul.wide.u32 	%rd197, %r20, 8;
	add.s64 	%rd198, %rd1, %rd197;
	ld.global.u64 	%rd199, [%rd198];
	mad.lo.s64 	%rd58, %rd199, %rd284, %rd49;
	add.s32 	%r21, %r189, -3;
	and.b64  	%rd59, %rd283, 4294967295;
	mul.wide.u32 	%rd200, %r21, 8;
	add.s64 	%rd201, %rd2, %rd200;
	ld.global.u64 	%rd60, [%rd201];
	and.b64  	%rd202, %rd60, -4294967296;
	setp.ne.s64 	%p12, %rd202, 0;
	@%p12 bra 	$L__BB64_24;
	cvt.u32.u64 	%r103, %rd60;
	cvt.u32.u64 	%r104, %rd59;
	div.u32 	%r105, %r104, %r103;
	mul.lo.s32 	%r106, %r105, %r103;
	sub.s32 	%r107, %r104, %r106;
	cvt.u64.u32 	%rd285, %r105;
	cvt.u64.u32 	%rd286, %r107;
	bra.uni 	$L__BB64_25;
$L__BB64_24:
	div.s64 	%rd285, %rd59, %rd60;
	mul.lo.s64 	%rd203, %rd285, %rd60;
	sub.s64 	%rd286, %rd59, %rd203;
$L__BB64_25:
	mul.wide.u32 	%rd204, %r21, 8;
	add.s64 	%rd205, %rd1, %rd204;
	ld.global.u64 	%rd206, [%rd205];
	mad.lo.s64 	%rd67, %rd206, %rd286, %rd58;
	and.b64  	%rd68, %rd285, 4294967295;
	add.s32 	%r108, %r189, -4;
	mul.wide.u32 	%rd207, %r108, 8;
	add.s64 	%rd208, %rd2, %rd207;
	ld.global.u64 	%rd69, [%rd208];
	and.b64  	%rd209, %rd69, -4294967296;
	setp.ne.s64 	%p13, %rd209, 0;
	@%p13 bra 	$L__BB64_27;
	cvt.u32.u64 	%r109, %rd69;
	cvt.u32.u64 	%r110, %rd68;
	div.u32 	%r111, %r110, %r109;
	mul.lo.s32 	%r112, %r111, %r109;
	sub.s32 	%r113, %r110, %r112;
	cvt.u64.u32 	%rd287, %r111;
	cvt.u64.u32 	%rd288, %r113;
	bra.uni 	$L__BB64_28;
$L__BB64_27:
	div.s64 	%rd287, %rd68, %rd69;
	mul.lo.s64 	%rd210, %rd287, %rd69;
	sub.s64 	%rd288, %rd68, %rd210;
$L__BB64_28:
	mul.wide.u32 	%rd211, %r108, 8;
	add.s64 	%rd212, %rd1, %rd211;
	ld.global.u64 	%rd213, [%rd212];
	mad.lo.s64 	%rd308, %rd213, %rd288, %rd67;
	cvt.u32.u64 	%r194, %rd287;
	add.s32 	%r189, %r189, -8;
	add.s32 	%r188, %r188, 8;
	setp.ne.s32 	%p14, %r188, 0;
	@%p14 bra 	$L__BB64_4;
	add.s32 	%r193, %r189, 3;
$L__BB64_30:
	and.b32  	%r28, %r9, 7;
	setp.eq.s32 	%p15, %r28, 0;
	@%p15 bra 	$L__BB64_59;
	and.b32  	%r29, %r9, 3;
	setp.lt.u32 	%p16, %r28, 4;
	@%p16 bra 	$L__BB64_45;
	cvt.u64.u32 	%rd79, %r194;
	mul.wide.u32 	%rd215, %r193, 8;
	add.s64 	%rd216, %rd2, %rd215;
	ld.global.u64 	%rd80, [%rd216];
	and.b64  	%rd217, %rd80, -4294967296;
	setp.ne.s64 	%p17, %rd217, 0;
	@%p17 bra 	$L__BB64_34;
	cvt.u32.u64 	%r115, %rd80;
	cvt.u32.u64 	%r116, %rd79;
	div.u32 	%r117, %r116, %r115;
	mul.lo.s32 	%r118, %r117, %r115;
	sub.s32 	%r119, %r116, %r118;
	cvt.u64.u32 	%rd291, %r117;
	cvt.u64.u32 	%rd292, %r119;
	bra.uni 	$L__BB64_35;
$L__BB64_34:
	div.s64 	%rd291, %rd79, %rd80;
	mul.lo.s64 	%rd218, %rd291, %rd80;
	sub.s64 	%rd292, %rd79, %rd218;
$L__BB64_35:
	mul.wide.u32 	%rd219, %r193, 8;
	add.s64 	%rd220, %rd1, %rd219;
	ld.global.u64 	%rd221, [%rd220];
	mad.lo.s64 	%rd87, %rd221, %rd292, %rd308;
	add.s32 	%r30, %r193, -1;
	and.b64  	%rd88, %rd291, 4294967295;
	mul.wide.u32 	%rd222, %r30, 8;
	add.s64 	%rd223, %rd2, %rd222;
	ld.global.u64 	%rd89, [%rd223];
	and.b64  	%rd224, %rd89, -4294967296;
	setp.ne.s64 	%p18, %rd224, 0;
	@%p18 bra 	$L__BB64_37;
	cvt.u32.u64 	%r120, %rd89;
	cvt.u32.u64 	%r121, %rd88;
	div.u32 	%r122, %r121, %r120;
	mul.lo.s32 	%r123, %r122, %r120;
	sub.s32 	%r124, %r121, %r123;
	cvt.u64.u32 	%rd293, %r122;
	cvt.u64.u32 	%rd294, %r124;
	bra.uni 	$L__BB64_38;
$L__BB64_37:
	div.s64 	%rd293, %rd88, %rd89;
	mul.lo.s64 	%rd225, %rd293, %rd89;
	sub.s64 	%rd294, %rd88, %rd225;
$L__BB64_38:
	mul.wide.u32 	%rd226, %r30, 8;
	add.s64 	%rd227, %rd1, %rd226;
	ld.global.u64 	%rd228, [%rd227];
	mad.lo.s64 	%rd96, %rd228, %rd294, %rd87;
	add.s32 	%r31, %r193, -2;
	and.b64  	%rd97, %rd293, 4294967295;
	mul.wide.u32 	%rd229, %r31, 8;
	add.s64 	%rd230, %rd2, %rd229;
	ld.global.u64 	%rd98, [%rd230];
	and.b64  	%rd231, %rd98, -4294967296;
	setp.ne.s64 	%p19, %rd231, 0;
	@%p19 bra 	$L__BB64_40;
	cvt.u32.u64 	%r125, %rd98;
	cvt.u32.u64 	%r126, %rd97;
	div.u32 	%r127, %r126, %r125;
	mul.lo.s32 	%r128, %r127, %r125;
	sub.s32 	%r129, %r126, %r128;
	cvt.u64.u32 	%rd295, %r127;
	cvt.u64.u32 	%rd296, %r129;
	bra.uni 	$L__BB64_41;
$L__BB64_40:
	div.s64 	%rd295, %rd97, %rd98;
	mul.lo.s64 	%rd232, %rd295, %rd98;
	sub.s64 	%rd296, %rd97, %rd232;
$L__BB64_41:
	mul.wide.u32 	%rd233, %r31, 8;
	add.s64 	%rd234, %rd1, %rd233;
	ld.global.u64 	%rd235, [%rd234];
	mad.lo.s64 	%rd105, %rd235, %rd296, %rd96;
	add.s32 	%r32, %r193, -3;
	and.b64  	%rd106, %rd295, 4294967295;
	mul.wide.u32 	%rd236, %r32, 8;
	add.s64 	%rd237, %rd2, %rd236;
	ld.global.u64 	%rd107, [%rd237];
	and.b64  	%rd238, %rd107, -4294967296;
	setp.ne.s64 	%p20, %rd238, 0;
	@%p20 bra 	$L__BB64_43;
	cvt.u32.u64 	%r130, %rd107;
	cvt.u32.u64 	%r131, %rd106;
	div.u32 	%r132, %r131, %r130;
	mul.lo.s32 	%r133, %r132, %r130;
	sub.s32 	%r134, %r131, %r133;
	cvt.u64.u32 	%rd297, %r132;
	cvt.u64.u32 	%rd298, %r134;
	bra.uni 	$L__BB64_44;
$L__BB64_43:
	div.s64 	%rd297, %rd106, %rd107;
	mul.lo.s64 	%rd239, %rd297, %rd107;
	sub.s64 	%rd298, %rd106, %rd239;
$L__BB64_44:
	mul.wide.u32 	%rd240, %r32, 8;
	add.s64 	%rd241, %rd1, %rd240;
	ld.global.u64 	%rd242, [%rd241];
	mad.lo.s64 	%rd308, %rd242, %rd298, %rd105;
	cvt.u32.u64 	%r194, %rd297;
	add.s32 	%r193, %r193, -4;
$L__BB64_45:
	setp.eq.s32 	%p21, %r29, 0;
	@%p21 bra 	$L__BB64_59;
	setp.eq.s32 	%p22, %r29, 1;
	@%p22 bra 	$L__BB64_54;
	cvt.u64.u32 	%rd117, %r194;
	mul.wide.u32 	%rd244, %r193, 8;
	add.s64 	%rd245, %rd2, %rd244;
	ld.global.u64 	%rd118, [%rd245];
	and.b64  	%rd246, %rd118, -4294967296;
	setp.ne.s64 	%p23, %rd246, 0;
	@%p23 bra 	$L__BB64_49;
	cvt.u32.u64 	%r135, %rd118;
	cvt.u32.u64 	%r136, %rd117;
	div.u32 	%r137, %r136, %r135;
	mul.lo.s32 	%r138, %r137, %r135;
	sub.s32 	%r139, %r136, %r138;
	cvt.u64.u32 	%rd301, %r137;
	cvt.u64.u32 	%rd302, %r139;
	bra.uni 	$L__BB64_50;
$L__BB64_49:
	div.s64 	%rd301, %rd117, %rd118;
	mul.lo.s64 	%rd247, %rd301, %rd118;
	sub.s64 	%rd302, %rd117, %rd247;
$L__BB64_50:
	add.s64 	%rd249, %rd1, %rd244;
	ld.global.u64 	%rd250, [%rd249];
	mad.lo.s64 	%rd125, %rd250, %rd302, %rd308;
	add.s32 	%r37, %r193, -1;
	and.b64  	%rd126, %rd301, 4294967295;
	mul.wide.u32 	%rd251, %r37, 8;
	add.s64 	%rd252, %rd2, %rd251;
	ld.global.u64 	%rd127, [%rd252];
	and.b64  	%rd253, %rd127, -4294967296;
	setp.ne.s64 	%p24, %rd253, 0;
	@%p24 bra 	$L__BB64_52;
	cvt.u32.u64 	%r140, %rd127;
	cvt.u32.u64 	%r141, %rd126;
	div.u32 	%r142, %r141, %r140;
	mul.lo.s32 	%r143, %r142, %r140;
	sub.s32 	%r144, %r141, %r143;
	cvt.u64.u32 	%rd303, %r142;
	cvt.u64.u32 	%rd304, %r144;
	bra.uni 	$L__BB64_53;
$L__BB64_52:
	div.s64 	%rd303, %rd126, %rd127;
	mul.lo.s64 	%rd254, %rd303, %rd127;
	sub.s64 	%rd304, %rd126, %rd254;
$L__BB64_53:
	add.s64 	%rd256, %rd1, %rd251;
	ld.global.u64 	%rd257, [%rd256];
	mad.lo.s64 	%rd308, %rd257, %rd304, %rd125;
	cvt.u32.u64 	%r194, %rd303;
	add.s32 	%r193, %r193, -2;
$L__BB64_54:
	and.b32  	%r145, %r9, 1;
	setp.eq.b32 	%p25, %r145, 1;
	not.pred 	%p26, %p25;
	@%p26 bra 	$L__BB64_59;
	cvt.u64.u32 	%rd137, %r194;
	mul.wide.u32 	%rd258, %r193, 8;
	add.s64 	%rd259, %rd2, %rd258;
	ld.global.u64 	%rd138, [%rd259];
	and.b64  	%rd260, %rd138, -4294967296;
	setp.ne.s64 	%p27, %rd260, 0;
	@%p27 bra 	$L__BB64_57;
	cvt.u32.u64 	%r146, %rd138;
	cvt.u32.u64 	%r147, %rd137;
	rem.u32 	%r148, %r147, %r146;
	cvt.u64.u32 	%rd307, %r148;
	bra.uni 	$L__BB64_58;
$L__BB64_57:
	rem.s64 	%rd307, %rd137, %rd138;
$L__BB64_58:
	add.s64 	%rd262, %rd1, %rd258;
	ld.global.u64 	%rd263, [%rd262];
	mad.lo.s64 	%rd308, %rd263, %rd307, %rd308;
$L__BB64_59:
	cvta.to.global.u64 	%rd264, %rd145;
	shl.b64 	%rd265, %rd308, 3;
	add.s64 	%rd266, %rd264, %rd265;
	ld.global.f64 	%fd16, [%rd266];
	st.shared.f64 	[%r7], %fd16;
	bar.sync 	0;
	setp.ne.s32 	%p28, %r1, 0;
	@%p28 bra 	$L__BB64_76;
	setp.gt.u32 	%p29, %r5, 1;
	@%p29 bra 	$L__BB64_62;
	shl.b32 	%r149, %r3, 3;
	mov.u32 	%r150, sdata_f64;
	add.s32 	%r151, %r150, %r149;
	ld.shared.f64 	%fd53, [%r151];
	bra.uni 	$L__BB64_75;
$L__BB64_62:
	shl.b32 	%r153, %r3, 3;
	mov.u32 	%r154, sdata_f64;
	add.s32 	%r42, %r154, %r153;
	ld.shared.f64 	%fd53, [%r42];
	add.s32 	%r43, %r5, -1;
	add.s32 	%r155, %r5, -2;
	and.b32  	%r44, %r43, 7;
	setp.lt.u32 	%p30, %r155, 7;
	mov.b32 	%r202, 1;
	@%p30 bra 	$L__BB64_66;
	and.b32  	%r158, %r43, -8;
	neg.s32 	%r199, %r158;
	shl.b32 	%r46, %r2, 3;
	add.s32 	%r160, %r153, %r46;
	add.s32 	%r197, %r154, %r160;
	shl.b32 	%r48, %r2, 6;
	mov.b32 	%r200, 1;
	mov.b32 	%r198, 0;
$L__BB64_64:
	.pragma "nounroll";
	mul.lo.s32 	%r162, %r200, %r2;
	shl.b32 	%r163, %r162, 3;
	add.s32 	%r164, %r42, %r163;
	ld.shared.f64 	%fd18, [%r197];
	min.f64 	%fd19, %fd53, %fd18;
	add.s32 	%r165, %r164, %r46;
	ld.shared.f64 	%fd20, [%r165];
	min.f64 	%fd21, %fd19, %fd20;
	add.s32 	%r166, %r165, %r46;
	ld.shared.f64 	%fd22, [%r166];
	min.f64 	%fd23, %fd21, %fd22;
	add.s32 	%r167, %r166, %r46;
	ld.shared.f64 	%fd24, [%r167];
	min.f64 	%fd25, %fd23, %fd24;
	add.s32 	%r168, %r167, %r46;
	ld.shared.f64 	%fd26, [%r168];
	min.f64 	%fd27, %fd25, %fd26;
	add.s32 	%r169, %r168, %r46;
	ld.shared.f64 	%fd28, [%r169];
	min.f64 	%fd29, %fd27, %fd28;
	add.s32 	%r170, %r169, %r46;
	ld.shared.f64 	%fd30, [%r170];
	min.f64 	%fd31, %fd29, %fd30;
	add.s32 	%r171, %r170, %r46;
	ld.shared.f64 	%fd32, [%r171];
	min.f64 	%fd53, %fd31, %fd32;
	add.s32 	%r200, %r200, 8;
	add.s32 	%r199, %r199, 8;
	add.s32 	%r198, %r198, 8;
	add.s32 	%r197, %r197, %r48;
	setp.ne.s32 	%p31, %r199, 0;
	@%p31 bra 	$L__BB64_64;
	add.s32 	%r202, %r198, 1;
$L__BB64_66:
	setp.eq.s32 	%p32, %r44, 0;
	@%p32 bra 	$L__BB64_74;
	and.b32  	%r59, %r43, 3;
	setp.lt.u32 	%p33, %r44, 4;
	@%p33 bra 	$L__BB64_69;
	mul.lo.s32 	%r172, %r202, %r2;
	shl.b32 	%r173, %r172, 3;
	add.s32 	%r174, %r42, %r173;
	ld.shared.f64 	%fd34, [%r174];
	min.f64 	%fd35, %fd53, %fd34;
	shl.b32 	%r175, %r2, 3;
	add.s32 	%r176, %r174, %r175;
	ld.shared.f64 	%fd36, [%r176];
	min.f64 	%fd37, %fd35, %fd36;
	add.s32 	%r177, %r176, %r175;
	ld.shared.f64 	%fd38, [%r177];
	min.f64 	%fd39, %fd37, %fd38;
	add.s32 	%r178, %r177, %r175;
	ld.shared.f64 	%fd40, [%r178];
	min.f64 	%fd53, %fd39, %fd40;
	add.s32 	%r202, %r202, 4;
$L__BB64_69:
	setp.eq.s32 	%p34, %r59, 0;
	@%p34 bra 	$L__BB64_74;
	setp.eq.s32 	%p35, %r59, 1;
	@%p35 bra 	$L__BB64_72;
	mul.lo.s32 	%r179, %r202, %r2;
	shl.b32 	%r180, %r179, 3;
	add.s32 	%r181, %r42, %r180;
	ld.shared.f64 	%fd42, [%r181];
	min.f64 	%fd43, %fd53, %fd42;
	shl.b32 	%r182, %r2, 3;
	add.s32 	%r183, %r181, %r182;
	ld.shared.f64 	%fd44, [%r183];
	min.f64 	%fd53, %fd43, %fd44;
	add.s32 	%r202, %r202, 2;
$L__BB64_72:
	and.b32  	%r184, %r43, 1;
	setp.eq.b32 	%p36, %r184, 1;
	not.pred 	%p37, %p36;
	@%p37 bra 	$L__BB64_74;
	mul.lo.s32 	%r185, %r202, %r2;
	shl.b32 	%r186, %r185, 3;
	add.s32 	%r187, %r42, %r186;
	ld.shared.f64 	%fd45, [%r187];
	min.f64 	%fd53, %fd53, %fd45;
$L__BB64_74:
	st.shared.f64 	[%r42], %fd53;
$L__BB64_75:
	cvt.u64.u32 	%rd267, %r4;
	mad.lo.s64 	%rd268, %rd147, %rd267, %rd3;
	cvta.to.global.u64 	%rd269, %rd144;
	shl.b64 	%rd270, %rd268, 3;
	add.s64 	%rd271, %rd269, %rd270;
	st.global.f64 	[%rd271], %fd53;
$L__BB64_76:
	ret;

}
	// .globl	contiguous_reduce33_f64
.visible .entry contiguous_reduce33_f64(
	.param .u64 .ptr .align 1 contiguous_reduce33_f64_param_0,
	.param .u64 .ptr .align 1 contiguous_reduce33_f64_param_1,
	.param .u64 contiguous_reduce33_f64_param_2,
	.param .u64 contiguous_reduce33_f64_param_3,
	.param .u64 contiguous_reduce33_f64_param_4
)
{
	.reg .pred 	%p<14>;
	.reg .b32 	%r<85>;
	.reg .b64 	%rd<17>;
	.reg .b64 	%fd<55>;

	ld.param.u64 	%rd2, [contiguous_reduce33_f64_param_0];
	ld.param.u64 	%rd3, [contiguous_reduce33_f64_param_1];
	ld.param.u64 	%rd4, [contiguous_reduce33_f64_param_3];
	ld.param.u64 	%rd5, [contiguous_reduce33_f64_param_4];
	mov.u32 	%r1, %tid.y;
	mov.u32 	%r2, %ntid.x;
	mov.u32 	%r3, %tid.x;
	mad.lo.s32 	%r30, %r1, %r2, %r3;
	mov.u32 	%r31, %ctaid.x;
	mad.lo.s32 	%r32, %r31, %r2, %r3;
	mov.u32 	%r4, %ctaid.y;
	mov.u32 	%r5, %ntid.y;
	mad.lo.s32 	%r33, %r4, %r5, %r1;
	shl.b32 	%r34, %r30, 3;
	mov.u32 	%r35, sdata_f64;
	add.s32 	%r7, %r35, %r34;
	mov.b64 	%rd7, 9218868437227405312;
	st.shared.u64 	[%r7], %rd7;
	cvt.u64.u32 	%rd1, %r32;
	setp.le.u64 	%p1, %rd4, %rd1;
	cvt.u64.u32 	%rd8, %r33;
	setp.le.u64 	%p2, %rd5, %rd8;
	or.pred  	%p3, %p1, %p2;
	@%p3 bra 	$L__BB65_18;
	cvt.u32.u64 	%r36, %rd1;
	cvta.to.global.u64 	%rd9, %rd3;
	cvt.u32.u64 	%r37, %rd4;
	mad.lo.s32 	%r38, %r33, %r37, %r36;
	mul.wide.u32 	%rd10, %r38, 8;
	add.s64 	%rd11, %rd9, %rd10;
	ld.global.f64 	%fd16, [%rd11];
	st.shared.f64 	[%r7], %fd16;
	bar.sync 	0;
	setp.ne.s32 	%p4, %r1, 0;
	@%p4 bra 	$L__BB65_18;
	setp.gt.u32 	%p5, %r5, 1;
	@%p5 bra 	$L__BB65_4;
	shl.b32 	%r39, %r3, 3;
	add.s32 	%r41, %r35, %r39;
	ld.shared.f64 	%fd53, [%r41];
	bra.uni 	$L__BB65_17;
$L__BB65_4:
	shl.b32 	%r43, %r3, 3;
	add.s32 	%r8, %r35, %r43;
	ld.shared.f64 	%fd53, [%r8];
	add.s32 	%r9, %r5, -1;
	add.s32 	%r45, %r5, -2;
	and.b32  	%r10, %r9, 7;
	setp.lt.u32 	%p6, %r45, 7;
	mov.b32 	%r83, 1;
	@%p6 bra 	$L__BB65_8;
	and.b32  	%r48, %r9, -8;
	neg.s32 	%r80, %r48;
	shl.b32 	%r12, %r2, 3;
	add.s32 	%r50, %r43, %r12;
	add.s32 	%r78, %r35, %r50;
	shl.b32 	%r14, %r2, 6;
	mov.b32 	%r81, 1;
	mov.b32 	%r79, 0;
$L__BB65_6:
	.pragma "nounroll";
	mul.lo.s32 	%r52, %r81, %r2;
	shl.b32 	%r53, %r52, 3;
	add.s32 	%r54, %r8, %r53;
	ld.shared.f64 	%fd18, [%r78];
	min.f64 	%fd19, %fd53, %fd18;
	add.s32 	%r55, %r54, %r12;
	ld.shared.f64 	%fd20, [%r55];
	min.f64 	%fd21, %fd19, %fd20;
	add.s32 	%r56, %r55, %r12;
	ld.shared.f64 	%fd22, [%r56];
	min.f64 	%fd23, %fd21, %fd22;
	add.s32 	%r57, %r56, %r12;
	ld.shared.f64 	%fd24, [%r57];
	min.f64 	%fd25, %fd23, %fd24;
	add.s32 	%r58, %r57, %r12;
	ld.shared.f64 	%fd26, [%r58];
	min.f64 	%fd27, %fd25, %fd26;
	add.s32 	%r59, %r58, %r12;
	ld.shared.f64 	%fd28, [%r59];
	min.f64 	%fd29, %fd27, %fd28;
	add.s32 	%r60, %r59, %r12;
	ld.shared.f64 	%fd30, [%r60];
	min.f64 	%fd31, %fd29, %fd30;
	add.s32 	%r61, %r60, %r12;
	ld.shared.f64 	%fd32, [%r61];
	min.f64 	%fd53, %fd31, %fd32;
	add.s32 	%r81, %r81, 8;
	add.s32 	%r80, %r80, 8;
	add.s32 	%r79, %r79, 8;
	add.s32 	%r78, %r78, %r14;
	setp.ne.s32 	%p7, %r80, 0;
	@%p7 bra 	$L__BB65_6;
	add.s32 	%r83, %r79, 1;
$L__BB65_8:
	setp.eq.s32 	%p8, %r10, 0;
	@%p8 bra 	$L__BB65_16;
	and.b32  	%r25, %r9, 3;
	setp.lt.u32 	%p9, %r10, 4;
	@%p9 bra 	$L__BB65_11;
	mul.lo.s32 	%r62, %r83, %r2;
	shl.b32 	%r63, %r62, 3;
	add.s32 	%r64, %r8, %r63;
	ld.shared.f64 	%fd34, [%r64];
	min.f64 	%fd35, %fd53, %fd34;
	shl.b32 	%r65, %r2, 3;
	add.s32 	%r66, %r64, %r65;
	ld.shared.f64 	%fd36, [%r66];
	min.f64 	%fd37, %fd35, %fd36;
	add.s32 	%r67, %r66, %r65;
	ld.shared.f64 	%fd38, [%r67];
	min.f64 	%fd39, %fd37, %fd38;
	add.s32 	%r68, %r67, %r65;
	ld.shared.f64 	%fd40, [%r68];
	min.f64 	%fd53, %fd39, %fd40;
	add.s32 	%r83, %r83, 4;
$L__BB65_11:
	setp.eq.s32 	%p10, %r25, 0;
	@%p10 bra 	$L__BB65_16;
	setp.eq.s32 	%p11, %r25, 1;
	@%p11 bra 	$L__BB65_14;
	mul.lo.s32 	%r69, %r83, %r2;
	shl.b32 	%r70, %r69, 3;
	add.s32 	%r71, %r8, %r70;
	ld.shared.f64 	%fd42, [%r71];
	min.f64 	%fd43, %fd53, %fd42;
	shl.b32 	%r72, %r2, 3;
	add.s32 	%r73, %r71, %r72;
	ld.shared.f64 	%fd44, [%r73];
	min.f64 	%fd53, %fd43, %fd44;
	add.s32 	%r83, %r83, 2;
$L__BB65_14:
	and.b32  	%r74, %r9, 1;
	setp.eq.b32 	%p12, %r74, 1;
	not.pred 	%p13, %p12;
	@%p13 bra 	$L__BB65_16;
	mul.lo.s32 	%r75, %r83, %r2;
	shl.b32 	%r76, %r75, 3;
	add.s32 	%r77, %r8, %r76;
	ld.shared.f64 	%fd45, [%r77];
	min.f64 	%fd53, %fd53, %fd45;
$L__BB65_16:
	st.shared.f64 	[%r8], %fd53;
$L__BB65_17:
	cvt.u64.u32 	%rd12, %r4;
	mad.lo.s64 	%rd13, %rd4, %rd12, %rd1;
	cvta.to.global.u64 	%rd14, %rd2;
	shl.b64 	%rd15, %rd13, 3;
	add.s64 	%rd16, %rd14, %rd15;
	st.global.f64 	[%rd16], %fd53;
$L__BB65_18:
	ret;

}
	// .globl	contiguous_reduce_f16
.visible .entry contiguous_reduce_f16(
	.param .u64 .ptr .align 1 contiguous_reduce_f16_param_0,
	.param .u64 .ptr .align 1 contiguous_reduce_f16_param_1,
	.param .u64 contiguous_reduce_f16_param_2
)
{
	.reg .pred 	%p<8>;
	.reg .b16 	%rs<29>;
	.reg .b32 	%r<16>;
	.reg .b64 	%rd<16>;

	ld.param.u64 	%rd4, [contiguous_reduce_f16_param_0];
	ld.param.u64 	%rd6, [contiguous_reduce_f16_param_1];
	ld.param.u64 	%rd5, [contiguous_reduce_f16_param_2];
	cvta.to.global.u64 	%rd1, %rd6;
	mov.u32 	%r1, %tid.x;
	mov.u32 	%r2, %ctaid.x;
	mov.u32 	%r15, %ntid.x;
	mul.lo.s32 	%r8, %r2, %r15;
	shl.b32 	%r9, %r8, 1;
	add.s32 	%r4, %r9, %r1;
	mov.b16 	%rs2, 31744;
	// begin inline asm
	cvt.rn.f16.u16 %rs1, %rs2;
	// end inline asm
	shl.b32 	%r10, %r1, 1;
	mov.u32 	%r11, sdata_f16;
	add.s32 	%r5, %r11, %r10;
	st.shared.u16 	[%r5], %rs1;
	add.s32 	%r12, %r4, %r15;
	cvt.u64.u32 	%rd2, %r12;
	setp.le.u64 	%p1, %rd5, %rd2;
	@%p1 bra 	$L__BB66_2;
	mul.wide.u32 	%rd9, %r4, 2;
	add.s64 	%rd10, %rd1, %rd9;
	ld.global.u16 	%rs5, [%rd10];
	shl.b64 	%rd11, %rd2, 1;
	add.s64 	%rd12, %rd1, %rd11;
	ld.global.u16 	%rs6, [%rd12];
	// begin inline asm
	{min.f16 %rs4,%rs5,%rs6;
}
	// end inline asm
	st.shared.u16 	[%r5], %rs4;
	bra.uni 	$L__BB66_4;
$L__BB66_2:
	cvt.u64.u32 	%rd3, %r4;
	setp.le.u64 	%p2, %rd5, %rd3;
	@%p2 bra 	$L__BB66_4;
	shl.b64 	%rd7, %rd3, 1;
	add.s64 	%rd8, %rd1, %rd7;
	ld.global.u16 	%rs3, [%rd8];
	st.shared.u16 	[%r5], %rs3;
$L__BB66_4:
	bar.sync 	0;
	setp.lt.u32 	%p3, %r15, 66;
	@%p3 bra 	$L__BB66_8;
$L__BB66_5:
	shr.u32 	%r7, %r15, 1;
	setp.ge.u32 	%p4, %r1, %r7;
	@%p4 bra 	$L__BB66_7;
	ld.shared.u16 	%rs8, [%r5];
	and.b32  	%r13, %r15, 2046;
	add.s32 	%r14, %r5, %r13;
	ld.shared.u16 	%rs9, [%r14];
	// begin inline asm
	{min.f16 %rs7,%rs8,%rs9;
}
	// end inline asm
	st.shared.u16 	[%r5], %rs7;
$L__BB66_7:
	bar.sync 	0;
	setp.gt.u32 	%p5, %r15, 131;
	mov.u32 	%r15, %r7;
	@%p5 bra 	$L__BB66_5;
$L__BB66_8:
	setp.gt.u32 	%p6, %r1, 31;
	@%p6 bra 	$L__BB66_11;
	ld.shared.u16 	%rs11, [%r5];
	ld.shared.u16 	%rs12, [%r5+64];
	// begin inline asm
	{min.f16 %rs10,%rs11,%rs12;
}
	// end inline asm
	st.volatile.shared.u16 	[%r5], %rs10;
	ld.shared.u16 	%rs15, [%r5+32];
	// begin inline asm
	{min.f16 %rs13,%rs10,%rs15;
}
	// end inline asm
	st.volatile.shared.u16 	[%r5], %rs13;
	ld.shared.u16 	%rs18, [%r5+16];
	// begin inline asm
	{min.f16 %rs16,%rs13,%rs18;
}
	// end inline asm
	st.volatile.shared.u16 	[%r5], %rs16;
	ld.shared.u16 	%rs21, [%r5+8];
	// begin inline asm
	{min.f16 %rs19,%rs16,%rs21;
}
	// end inline asm
	st.volatile.shared.u16 	[%r5], %rs19;
	ld.shared.u16 	%rs24, [%r5+4];
	// begin inline asm
	{min.f16 %rs22,%rs19,%rs24;
}
	// end inline asm
	st.volatile.shared.u16 	[%r5], %rs22;
	ld.shared.u16 	%rs27, [%r5+2];
	// begin inline asm
	{min.f16 %rs25,%rs22,%rs27;
}
	// end inline asm
	st.volatile.shared.u16 	[%r5], %rs25;
	setp.ne.s32 	%p7, %r1, 0;
	@%p7 bra 	$L__BB66_11;
	cvta.to.global.u64 	%rd13, %rd4;
	mul.wide.u32 	%rd14, %r2, 2;
	add.s64 	%rd15, %rd13, %rd14;
	ld.shared.u16 	%rs28, [sdata_f16];
	st.global.u16 	[%rd15], %rs28;
$L__BB66_11:
	ret;

}
	// .globl	uncontiguous_reduce_f16
.visible .entry uncontiguous_reduce_f16(
	.param .u64 .ptr .align 1 uncontiguous_reduce_f16_param_0,
	.param .u64 .ptr .align 1 uncontiguous_reduce_f16_param_1,
	.param .u64 .ptr .align 1 uncontiguous_reduce_f16_param_2,
	.param .u64 .ptr .align 1 uncontiguous_reduce_f16_param_3,
	.param .u64 uncontiguous_reduce_f16_param_4,
	.param .u64 uncontiguous_reduce_f16_param_5
)
{
	.reg .pred 	%p<53>;
	.reg .b16 	%rs<29>;
	.reg .b32 	%r<212>;
	.reg .b64 	%rd<558>;

	ld.param.u64 	%rd260, [uncontiguous_reduce_f16_param_0];
	ld.param.u64 	%rd263, [uncontiguous_reduce_f16_param_1];
	ld.param.u64 	%rd264, [uncontiguous_reduce_f16_param_2];
	ld.param.u64 	%rd265, [uncontiguous_reduce_f16_param_3];
	ld.param.u64 	%rd261, [uncontiguous_reduce_f16_param_4];
	ld.param.u64 	%rd262, [uncontiguous_reduce_f16_param_5];
	cvta.to.global.u64 	%rd1, %rd265;
	cvta.to.global.u64 	%rd2, %rd264;
	cvta.to.global.u64 	%rd3, %rd263;
	mov.u32 	%r1, %tid.x;
	mov.u32 	%r2, %ctaid.x;
	mov.u32 	%r211, %ntid.x;
	mul.lo.s32 	%r52, %r2, %r211;
	shl.b32 	%r53, %r52, 1;
	add.s32 	%r4, %r53, %r1;
	mov.b16 	%rs2, 31744;
	// begin inline asm
	cvt.rn.f16.u16 %rs1, %rs2;
	// end inline asm
	shl.b32 	%r54, %r1, 1;
	mov.u32 	%r55, sdata_f16;
	add.s32 	%r5, %r55, %r54;
	st.shared.u16 	[%r5], %rs1;
	add.s32 	%r56, %r4, %r211;
	cvt.u64.u32 	%rd511, %r56;
	setp.le.u64 	%p1, %rd262, %rd511;
	@%p1 bra 	$L__BB67_54;
	cvt.u32.u64 	%r6, %rd261;
	add.s32 	%r205, %r6, -1;
	setp.lt.s32 	%p27, %r205, 0;
	mov.b64 	%rd515, 0;
	mov.u64 	%rd516, %rd515;
	@%p27 bra 	$L__BB67_53;
	cvt.u64.u32 	%rd512, %r4;
	setp.lt.u32 	%p28, %r205, 3;
	mov.b64 	%rd516, 0;
	mov.u64 	%rd515, %rd516;
	@%p28 bra 	$L__BB67_30;
	add.s32 	%r203, %r6, -2;
	and.b32  	%r132, %r6, -4;
	neg.s32 	%r202, %r132;
	mov.b64 	%rd516, 0;
$L__BB67_4:
	.pragma "nounroll";
	add.s32 	%r12, %r203, 1;
	mul.wide.u32 	%rd397, %r12, 8;
	add.s64 	%rd398, %rd2, %rd397;
	ld.global.u64 	%rd10, [%rd398];
	or.b64  	%rd399, %rd512, %rd10;
	and.b64  	%rd400, %rd399, -4294967296;
	setp.ne.s64 	%p29, %rd400, 0;
	@%p29 bra 	$L__BB67_6;
	cvt.u32.u64 	%r133, %rd10;
	cvt.u32.u64 	%r134, %rd512;
	div.u32 	%r135, %r134, %r133;
	mul.lo.s32 	%r136, %r135, %r133;
	sub.s32 	%r137, %r134, %r136;
	cvt.u64.u32 	%rd477, %r135;
	cvt.u64.u32 	%rd478, %r137;
	bra.uni 	$L__BB67_7;
$L__BB67_6:
	div.s64 	%rd477, %rd512, %rd10;
	mul.lo.s64 	%rd401, %rd477, %rd10;
	sub.s64 	%rd478, %rd512, %rd401;
$L__BB67_7:
	mul.wide.u32 	%rd402, %r12, 8;
	add.s64 	%rd403, %rd1, %rd402;
	ld.global.u64 	%rd17, [%rd403];
	mad.lo.s64 	%rd18, %rd17, %rd478, %rd515;
	or.b64  	%rd404, %rd511, %rd10;
	and.b64  	%rd405, %rd404, -4294967296;
	setp.ne.s64 	%p30, %rd405, 0;
	@%p30 bra 	$L__BB67_9;
	cvt.u32.u64 	%r138, %rd10;
	cvt.u32.u64 	%r139, %rd511;
	div.u32 	%r140, %r139, %r138;
	mul.lo.s32 	%r141, %r140, %r138;
	sub.s32 	%r142, %r139, %r141;
	cvt.u64.u32 	%rd479, %r140;
	cvt.u64.u32 	%rd480, %r142;
	bra.uni 	$L__BB67_10;
$L__BB67_9:
	div.s64 	%rd479, %rd511, %rd10;
	mul.lo.s64 	%rd406, %rd479, %rd10;
	sub.s64 	%rd480, %rd511, %rd406;
$L__BB67_10:
	mad.lo.s64 	%rd25, %rd480, %rd17, %rd516;
	add.s32 	%r13, %r203, -2;
	mul.wide.u32 	%rd407, %r203, 8;
	add.s64 	%rd408, %rd2, %rd407;
	ld.global.u64 	%rd26, [%rd408];
	or.b64  	%rd409, %rd477, %rd26;
	and.b64  	%rd410, %rd409, -4294967296;
	setp.ne.s64 	%p31, %rd410, 0;
	@%p31 bra 	$L__BB67_12;
	cvt.u32.u64 	%r143, %rd26;
	cvt.u32.u64 	%r144, %rd477;
	div.u32 	%r145, %r144, %r143;
	mul.lo.s32 	%r146, %r145, %r143;
	sub.s32 	%r147, %r144, %r146;
	cvt.u64.u32 	%rd481, %r145;
	cvt.u64.u32 	%rd482, %r147;
	bra.uni 	$L__BB67_13;
$L__BB67_12:
	div.s64 	%rd481, %rd477, %rd26;
	mul.lo.s64 	%rd411, %rd481, %rd26;
	sub.s64 	%rd482, %rd477, %rd411;
$L__BB67_13:
	mul.wide.u32 	%rd412, %r203, 8;
	add.s64 	%rd413, %rd1, %rd412;
	ld.global.u64 	%rd33, [%rd413];
	mad.lo.s64 	%rd34, %rd33, %rd482, %rd18;
	or.b64  	%rd414, %rd479, %rd26;
	and.b64  	%rd415, %rd414, -4294967296;
	setp.ne.s64 	%p32, %rd415, 0;
	@%p32 bra 	$L__BB67_15;
	cvt.u32.u64 	%r148, %rd26;
	cvt.u32.u64 	%r149, %rd479;
	div.u32 	%r150, %r149, %r148;
	mul.lo.s32 	%r151, %r150, %r148;
	sub.s32 	%r152, %r149, %r151;
	cvt.u64.u32 	%rd483, %r150;
	cvt.u64.u32 	%rd484, %r152;
	bra.uni 	$L__BB67_16;
$L__BB67_15:
	div.s64 	%rd483, %rd479, %rd26;
	mul.lo.s64 	%rd416, %rd483, %rd26;
	sub.s64 	%rd484, %rd479, %rd416;
$L__BB67_16:
	mad.lo.s64 	%rd41, %rd484, %rd33, %rd25;
	add.s32 	%r14, %r203, -1;
	mul.wide.u32 	%rd417, %r14, 8;
	add.s64 	%rd418, %rd2, %rd417;
	ld.global.u64 	%rd42, [%rd418];
	or.b64  	%rd419, %rd481, %rd42;
	and.b64  	%rd420, %rd419, -4294967296;
	setp.ne.s64 	%p33, %rd420, 0;
	@%p33 bra 	$L__BB67_18;
	cvt.u32.u64 	%r153, %rd42;
	cvt.u32.u64 	%r154, %rd481;
	div.u32 	%r155, %r154, %r153;
	mul.lo.s32 	%r156, %r155, %r153;
	sub.s32 	%r157, %r154, %r156;
	cvt.u64.u32 	%rd485, %r155;
	cvt.u64.u32 	%rd486, %r157;
	bra.uni 	$L__BB67_19;
$L__BB67_18:
	div.s64 	%rd485, %rd481, %rd42;
	mul.lo.s64 	%rd421, %rd485, %rd42;
	sub.s64 	%rd486, %rd481, %rd421;
$L__BB67_19:
	mul.wide.u32 	%rd422, %r14, 8;
	add.s64 	%rd423, %rd1, %rd422;
	ld.global.u64 	%rd49, [%rd423];
	mad.lo.s64 	%rd50, %rd49, %rd486, %rd34;
	or.b64  	%rd424, %rd483, %rd42;
	and.b64  	%rd425, %rd424, -4294967296;
	setp.ne.s64 	%p34, %rd425, 0;
	@%p34 bra 	$L__BB67_21;
	cvt.u32.u64 	%r158, %rd42;
	cvt.u32.u64 	%r159, %rd483;
	div.u32 	%r160, %r159, %r158;
	mul.lo.s32 	%r161, %r160, %r158;
	sub.s32 	%r162, %r159, %r161;
	cvt.u64.u32 	%rd487, %r160;
	cvt.u64.u32 	%rd488, %r162;
	bra.uni 	$L__BB67_22;
$L__BB67_21:
	div.s64 	%rd487, %rd483, %rd42;
	mul.lo.s64 	%rd426, %rd487, %rd42;
	sub.s64 	%rd488, %rd483, %rd426;
$L__BB67_22:
	mad.lo.s64 	%rd57, %rd488, %rd49, %rd41;
	mul.wide.u32 	%rd427, %r13, 8;
	add.s64 	%rd428, %rd2, %rd427;
	ld.global.u64 	%rd58, [%rd428];
	or.b64  	%rd429, %rd485, %rd58;
	and.b64  	%rd430, %rd429, -4294967296;
	setp.ne.s64 	%p35, %rd430, 0;
	@%p35 bra 	$L__BB67_24;
	cvt.u32.u64 	%r163, %rd58;
	cvt.u32.u64 	%r164, %rd485;
	div.u32 	%r165, %r164, %r163;
	mul.lo.s32 	%r166, %r165, %r163;
	sub.s32 	%r167, %r164, %r166;
	cvt.u64.u32 	%rd512, %r165;
	cvt.u64.u32 	%rd490, %r167;
	bra.uni 	$L__BB67_25;
$L__BB67_24:
	div.s64 	%rd512, %rd485, %rd58;
	mul.lo.s64 	%rd431, %rd512, %rd58;
	sub.s64 	%rd490, %rd485, %rd431;
$L__BB67_25:
	mul.wide.u32 	%rd432, %r13, 8;
	add.s64 	%rd433, %rd1, %rd432;
	ld.global.u64 	%rd65, [%rd433];
	mad.lo.s64 	%rd515, %rd65, %rd490, %rd50;
	or.b64  	%rd434, %rd487, %rd58;
	and.b64  	%rd435, %rd434, -4294967296;
	setp.ne.s64 	%p36, %rd435, 0;
	@%p36 bra 	$L__BB67_27;
	cvt.u32.u64 	%r168, %rd58;
	cvt.u32.u64 	%r169, %rd487;
	div.u32 	%r170, %r169, %r168;
	mul.lo.s32 	%r171, %r170, %r168;
	sub.s32 	%r172, %r169, %r171;
	cvt.u64.u32 	%rd511, %r170;
	cvt.u64.u32 	%rd492, %r172;
	bra.uni 	$L__BB67_28;
$L__BB67_27:
	div.s64 	%rd511, %rd487, %rd58;
	mul.lo.s64 	%rd436, %rd511, %rd58;
	sub.s64 	%rd492, %rd487, %rd436;
$L__BB67_28:
	mad.lo.s64 	%rd516, %rd492, %rd65, %rd57;
	add.s32 	%r203, %r203, -4;
	add.s32 	%r202, %r202, 4;
	setp.ne.s32 	%p37, %r202, 0;
	@%p37 bra 	$L__BB67_4;
	add.s32 	%r205, %r203, 1;
$L__BB67_30:
	and.b32  	%r19, %r6, 3;
	setp.eq.s32 	%p38, %r19, 0;
	@%p38 bra 	$L__BB67_53;
	setp.eq.s32 	%p39, %r19, 1;
	@%p39 bra 	$L__BB67_45;
	mul.wide.u32 	%rd438, %r205, 8;
	add.s64 	%rd439, %rd2, %rd438;
	ld.global.u64 	%rd80, [%rd439];
	or.b64  	%rd440, %rd512, %rd80;
	and.b64  	%rd441, %rd440, -4294967296;
	setp.ne.s64 	%p40, %rd441, 0;
	@%p40 bra 	$L__BB67_34;
	cvt.u32.u64 	%r173, %rd80;
	cvt.u32.u64 	%r174, %rd512;
	div.u32 	%r175, %r174, %r173;
	mul.lo.s32 	%r176, %r175, %r173;
	sub.s32 	%r177, %r174, %r176;
	cvt.u64.u32 	%rd499, %r175;
	cvt.u64.u32 	%rd500, %r177;
	bra.uni 	$L__BB67_35;
$L__BB67_34:
	div.s64 	%rd499, %rd512, %rd80;
	mul.lo.s64 	%rd442, %rd499, %rd80;
	sub.s64 	%rd500, %rd512, %rd442;
$L__BB67_35:
	add.s64 	%rd444, %rd1, %rd438;
	ld.global.u64 	%rd87, [%rd444];
	mad.lo.s64 	%rd88, %rd87, %rd500, %rd515;
	or.b64  	%rd445, %rd511, %rd80;
	and.b64  	%rd446, %rd445, -4294967296;
	setp.ne.s64 	%p41, %rd446, 0;
	@%p41 bra 	$L__BB67_37;
	cvt.u32.u64 	%r178, %rd80;
	cvt.u32.u64 	%r179, %rd511;
	div.u32 	%r180, %r179, %r178;
	mul.lo.s32 	%r181, %r180, %r178;
	sub.s32 	%r182, %r179, %r181;
	cvt.u64.u32 	%rd501, %r180;
	cvt.u64.u32 	%rd502, %r182;
	bra.uni 	$L__BB67_38;
$L__BB67_37:
	div.s64 	%rd501, %rd511, %rd80;
	mul.lo.s64 	%rd447, %rd501, %rd80;
	sub.s64 	%rd502, %rd511, %rd447;
$L__BB67_38:
	mad.lo.s64 	%rd95, %rd502, %rd87, %rd516;
	add.s32 	%r20, %r205, -1;
	mul.wide.u32 	%rd448, %r20, 8;
	add.s64 	%rd449, %rd2, %rd448;
	ld.global.u64 	%rd96, [%rd449];
	or.b64  	%rd450, %rd499, %rd96;
	and.b64  	%rd451, %rd450, -4294967296;
	setp.ne.s64 	%p42, %rd451, 0;
	@%p42 bra 	$L__BB67_40;
	cvt.u32.u64 	%r183, %rd96;
	cvt.u32.u64 	%r184, %rd499;
	div.u32 	%r185, %r184, %r183;
	mul.lo.s32 	%r186, %r185, %r183;
	sub.s32 	%r187, %r184, %r186;
	cvt.u64.u32 	%rd512, %r185;
	cvt.u64.u32 	%rd504, %r187;
	bra.uni 	$L__BB67_41;
$L__BB67_40:
	div.s64 	%rd512, %rd499, %rd96;
	mul.lo.s64 	%rd452, %rd512, %rd96;
	sub.s64 	%rd504, %rd499, %rd452;
$L__BB67_41:
	add.s64 	%rd454, %rd1, %rd448;
	ld.global.u64 	%rd103, [%rd454];
	mad.lo.s64 	%rd515, %rd103, %rd504, %rd88;
	or.b64  	%rd455, %rd501, %rd96;
	and.b64  	%rd456, %rd455, -4294967296;
	setp.ne.s64 	%p43, %rd456, 0;
	@%p43 bra 	$L__BB67_43;
	cvt.u32.u64 	%r188, %rd96;
	cvt.u32.u64 	%r189, %rd501;
	div.u32 	%r190, %r189, %r188;
	mul.lo.s32 	%r191, %r190, %r188;
	sub.s32 	%r192, %r189, %r191;
	cvt.u64.u32 	%rd511, %r190;
	cvt.u64.u32 	%rd506, %r192;
	bra.uni 	$L__BB67_44;
$L__BB67_43:
	div.s64 	%rd511, %rd501, %rd96;
	mul.lo.s64 	%rd457, %rd511, %rd96;
	sub.s64 	%rd506, %rd501, %rd457;
$L__BB67_44:
	mad.lo.s64 	%rd516, %rd506, %rd103, %rd95;
	add.s32 	%r205, %r205, -2;
$L__BB67_45:
	and.b32  	%r193, %r6, 1;
	setp.eq.b32 	%p44, %r193, 1;
	not.pred 	%p45, %p44;
	@%p45 bra 	$L__BB67_53;
	mul.wide.u32 	%rd458, %r205, 8;
	add.s64 	%rd459, %rd2, %rd458;
	ld.global.u64 	%rd118, [%rd459];
	or.b64  	%rd460, %rd512, %rd118;
	and.b64  	%rd461, %rd460, -4294967296;
	setp.ne.s64 	%p46, %rd461, 0;
	@%p46 bra 	$L__BB67_48;
	cvt.u32.u64 	%r194, %rd118;
	cvt.u32.u64 	%r195, %rd512;
	rem.u32 	%r196, %r195, %r194;
	cvt.u64.u32 	%rd513, %r196;
	bra.uni 	$L__BB67_49;
$L__BB67_48:
	rem.s64 	%rd513, %rd512, %rd118;
$L__BB67_49:
	add.s64 	%rd463, %rd1, %rd458;
	ld.global.u64 	%rd122, [%rd463];
	mad.lo.s64 	%rd515, %rd122, %rd513, %rd515;
	or.b64  	%rd464, %rd511, %rd118;
	and.b64  	%rd465, %rd464, -4294967296;
	setp.ne.s64 	%p47, %rd465, 0;
	@%p47 bra 	$L__BB67_51;
	cvt.u32.u64 	%r197, %rd118;
	cvt.u32.u64 	%r198, %rd511;
	rem.u32 	%r199, %r198, %r197;
	cvt.u64.u32 	%rd514, %r199;
	bra.uni 	$L__BB67_52;
$L__BB67_51:
	rem.s64 	%rd514, %rd511, %rd118;
$L__BB67_52:
	mad.lo.s64 	%rd516, %rd514, %rd122, %rd516;
$L__BB67_53:
	shl.b64 	%rd466, %rd515, 1;
	add.s64 	%rd467, %rd3, %rd466;
	ld.global.u16 	%rs5, [%rd467];
	shl.b64 	%rd468, %rd516, 1;
	add.s64 	%rd469, %rd3, %rd468;
	ld.global.u16 	%rs6, [%rd469];
	// begin inline asm
	{min.f16 %rs4,%rs5,%rs6;
}
	// end inline asm
	st.shared.u16 	[%r5], %rs4;
	bra.uni 	$L__BB67_114;
$L__BB67_54:
	cvt.u64.u32 	%rd548, %r4;
	setp.le.u64 	%p2, %rd262, %rd548;
	@%p2 bra 	$L__BB67_114;
	cvt.u32.u64 	%r23, %rd261;
	add.s32 	%r209, %r23, -1;
	setp.lt.s32 	%p3, %r209, 0;
	mov.b64 	%rd557, 0;
	@%p3 bra 	$L__BB67_113;
	and.b32  	%r25, %r23, 7;
	setp.lt.u32 	%p4, %r209, 7;
	mov.b64 	%rd557, 0;
	@%p4 bra 	$L__BB67_84;
	add.s32 	%r207, %r23, -4;
	and.b32  	%r57, %r23, -8;
	neg.s32 	%r206, %r57;
	mov.b64 	%rd557, 0;
$L__BB67_58:
	.pragma "nounroll";
	add.s32 	%r30, %r207, 3;
	mul.wide.u32 	%rd270, %r30, 8;
	add.s64 	%rd271, %rd2, %rd270;
	ld.global.u64 	%rd133, [%rd271];
	or.b64  	%rd272, %rd548, %rd133;
	and.b64  	%rd273, %rd272, -4294967296;
	setp.ne.s64 	%p5, %rd273, 0;
	@%p5 bra 	$L__BB67_60;
	cvt.u32.u64 	%r58, %rd133;
	cvt.u32.u64 	%r59, %rd548;
	div.u32 	%r60, %r59, %r58;
	mul.lo.s32 	%r61, %r60, %r58;
	sub.s32 	%r62, %r59, %r61;
	cvt.u64.u32 	%rd519, %r60;
	cvt.u64.u32 	%rd520, %r62;
	bra.uni 	$L__BB67_61;
$L__BB67_60:
	div.s64 	%rd519, %rd548, %rd133;
	mul.lo.s64 	%rd274, %rd519, %rd133;
	sub.s64 	%rd520, %rd548, %rd274;
$L__BB67_61:
	add.s64 	%rd276, %rd1, %rd270;
	ld.global.u64 	%rd277, [%rd276];
	mad.lo.s64 	%rd140, %rd277, %rd520, %rd557;
	add.s32 	%r31, %r207, 2;
	mul.wide.u32 	%rd278, %r31, 8;
	add.s64 	%rd279, %rd2, %rd278;
	ld.global.u64 	%rd141, [%rd279];
	or.b64  	%rd280, %rd519, %rd141;
	and.b64  	%rd281, %rd280, -4294967296;
	setp.ne.s64 	%p6, %rd281, 0;
	@%p6 bra 	$L__BB67_63;
	cvt.u32.u64 	%r63, %rd141;
	cvt.u32.u64 	%r64, %rd519;
	div.u32 	%r65, %r64, %r63;
	mul.lo.s32 	%r66, %r65, %r63;
	sub.s32 	%r67, %r64, %r66;
	cvt.u64.u32 	%rd521, %r65;
	cvt.u64.u32 	%rd522, %r67;
	bra.uni 	$L__BB67_64;
$L__BB67_63:
	div.s64 	%rd521, %rd519, %rd141;
	mul.lo.s64 	%rd282, %rd521, %rd141;
	sub.s64 	%rd522, %rd519, %rd282;
$L__BB67_64:
	add.s64 	%rd284, %rd1, %rd278;
	ld.global.u64 	%rd285, [%rd284];
	mad.lo.s64 	%rd148, %rd285, %rd522, %rd140;
	add.s32 	%r32, %r207, 1;
	mul.wide.u32 	%rd286, %r32, 8;
	add.s64 	%rd287, %rd2, %rd286;
	ld.global.u64 	%rd149, [%rd287];
	or.b64  	%rd288, %rd521, %rd149;
	and.b64  	%rd289, %rd288, -4294967296;
	setp.ne.s64 	%p7, %rd289, 0;
	@%p7 bra 	$L__BB67_66;
	cvt.u32.u64 	%r68, %rd149;
	cvt.u32.u64 	%r69, %rd521;
	div.u32 	%r70, %r69, %r68;
	mul.lo.s32 	%r71, %r70, %r68;
	sub.s32 	%r72, %r69, %r71;
	cvt.u64.u32 	%rd523, %r70;
	cvt.u64.u32 	%rd524, %r72;
	bra.uni 	$L__BB67_67;
$L__BB67_66:
	div.s64 	%rd523, %rd521, %rd149;
	mul.lo.s64 	%rd290, %rd523, %rd149;
	sub.s64 	%rd524, %rd521, %rd290;
$L__BB67_67:
	add.s64 	%rd292, %rd1, %rd286;
	ld.global.u64 	%rd293, [%rd292];
	mad.lo.s64 	%rd156, %rd293, %rd524, %rd148;
	add.s32 	%r33, %r207, -4;
	mul.wide.u32 	%rd294, %r207, 8;
	add.s64 	%rd295, %rd2, %rd294;
	ld.global.u64 	%rd157, [%rd295];
	or.b64  	%rd296, %rd523, %rd157;
	and.b64  	%rd297, %rd296, -4294967296;
	setp.ne.s64 	%p8, %rd297, 0;
	@%p8 bra 	$L__BB67_69;
	cvt.u32.u64 	%r73, %rd157;
	cvt.u32.u64 	%r74, %rd523;
	div.u32 	%r75, %r74, %r73;
	mul.lo.s32 	%r76, %r75, %r73;
	sub.s32 	%r77, %r74, %r76;
	cvt.u64.u32 	%rd525, %r75;
	cvt.u64.u32 	%rd526, %r77;
	bra.uni 	$L__BB67_70;
$L__BB67_69:
	div.s64 	%rd525, %rd523, %rd157;
	mul.lo.s64 	%rd298, %rd525, %rd157;
	sub.s64 	%rd526, %rd523, %rd298;
$L__BB67_70:
	add.s64 	%rd300, %rd1, %rd294;
	ld.global.u64 	%rd301, [%rd300];
	mad.lo.s64 	%rd164, %rd301, %rd526, %rd156;
	add.s32 	%r34, %r207, -1;
	mul.wide.u32 	%rd302, %r34, 8;
	add.s64 	%rd303, %rd2, %rd302;
	ld.global.u64 	%rd165, [%rd303];
	or.b64  	%rd304, %rd525, %rd165;
	and.b64  	%rd305, %rd304, -4294967296;
	setp.ne.s64 	%p9, %rd305, 0;
	@%p9 bra 	$L__BB67_72;
	cvt.u32.u64 	%r78, %rd165;
	cvt.u32.u64 	%r79, %rd525;
	div.u32 	%r80, %r79, %r78;
	mul.lo.s32 	%r81, %r80, %r78;
	sub.s32 	%r82, %r79, %r81;
	cvt.u64.u32 	%rd527, %r80;
	cvt.u64.u32 	%rd528, %r82;
	bra.uni 	$L__BB67_73;
$L__BB67_72:
	div.s64 	%rd527, %rd525, %rd165;
	mul.lo.s64 	%rd306, %rd527, %rd165;
	sub.s64 	%rd528, %rd525, %rd306;
$L__BB67_73:
	add.s64 	%rd308, %rd1, %rd302;
	ld.global.u64 	%rd309, [%rd308];
	mad.lo.s64 	%rd172, %rd309, %rd528, %rd164;
	add.s32 	%r35, %r207, -2;
	mul.wide.u32 	%rd310, %r35, 8;
	add.s64 	%rd311, %rd2, %rd310;
	ld.global.u64 	%rd173, [%rd311];
	or.b64  	%rd312, %rd527, %rd173;
	and.b64  	%rd313, %rd312, -4294967296;
	setp.ne.s64 	%p10, %rd313, 0;
	@%p10 bra 	$L__BB67_75;
	cvt.u32.u64 	%r83, %rd173;
	cvt.u32.u64 	%r84, %rd527;
	div.u32 	%r85, %r84, %r83;
	mul.lo.s32 	%r86, %r85, %r83;
	sub.s32 	%r87, %r84, %r86;
	cvt.u64.u32 	%rd529, %r85;
	cvt.u64.u32 	%rd530, %r87;
	bra.uni 	$L__BB67_76;
$L__BB67_75:
	div.s64 	%rd529, %rd527, %rd173;
	mul.lo.s64 	%rd314, %rd529, %rd173;
	sub.s64 	%rd530, %rd527, %rd314;
$L__BB67_76:
	add.s64 	%rd316, %rd1, %rd310;
	ld.global.u64 	%rd317, [%rd316];
	mad.lo.s64 	%rd180, %rd317, %rd530, %rd172;
	add.s32 	%r36, %r207, -3;
	mul.wide.u32 	%rd318, %r36, 8;
	add.s64 	%rd319, %rd2, %rd318;
	ld.global.u64 	%rd181, [%rd319];
	or.b64  	%rd320, %rd529, %rd181;
	and.b64  	%rd321, %rd320, -4294967296;
	setp.ne.s64 	%p11, %rd321, 0;
	@%p11 bra 	$L__BB67_78;
	cvt.u32.u64 	%r88, %rd181;
	cvt.u32.u64 	%r89, %rd529;
	div.u32 	%r90, %r89, %r88;
	mul.lo.s32 	%r91, %r90, %r88;
	sub.s32 	%r92, %r89, %r91;
	cvt.u64.u32 	%rd531, %r90;
	cvt.u64.u32 	%rd532, %r92;
	bra.uni 	$L__BB67_79;
$L__BB67_78:
	div.s64 	%rd531, %rd529, %rd181;
	mul.lo.s64 	%rd322, %rd531, %rd181;
	sub.s64 	%rd532, %rd529, %rd322;
$L__BB67_79:
	add.s64 	%rd324, %rd1, %rd318;
	ld.global.u64 	%rd325, [%rd324];
	mad.lo.s64 	%rd188, %rd325, %rd532, %rd180;
	mul.wide.u32 	%rd326, %r33, 8;
	add.s64 	%rd327, %rd2, %rd326;
	ld.global.u64 	%rd189, [%rd327];
	or.b64  	%rd328, %rd531, %rd189;
	and.b64  	%rd329, %rd328, -4294967296;
	setp.ne.s64 	%p12, %rd329, 0;
	@%p12 bra 	$L__BB67_81;
	cvt.u32.u64 	%r93, %rd189;
	cvt.u32.u64 	%r94, %rd531;
	div.u32 	%r95, %r94, %r93;
	mul.lo.s32 	%r96, %r95, %r93;
	sub.s32 	%r97, %r94, %r96;
	cvt.u64.u32 	%rd548, %r95;
	cvt.u64.u32 	%rd534, %r97;
	bra.uni 	$L__BB67_82;
$L__BB67_81:
	div.s64 	%rd548, %rd531, %rd189;
	mul.lo.s64 	%rd330, %rd548, %rd189;
	sub.s64 	%rd534, %rd531, %rd330;
$L__BB67_82:
	add.s64 	%rd332, %rd1, %rd326;
	ld.global.u64 	%rd333, [%rd332];
	mad.lo.s64 	%rd557, %rd333, %rd534, %rd188;
	add.s32 	%r207, %r207, -8;
	add.s32 	%r206, %r206, 8;
	setp.ne.s32 	%p13, %r206, 0;
	@%p13 bra 	$L__BB67_58;
	add.s32 	%r209, %r207, 3;
$L__BB67_84:
	setp.eq.s32 	%p14, %r25, 0;
	@%p14 bra 	$L__BB67_113;
	and.b32  	%r41, %r23, 3;
	setp.lt.u32 	%p15, %r25, 4;
	@%p15 bra 	$L__BB67_99;
	mul.wide.u32 	%rd335, %r209, 8;
	add.s64 	%rd336, %rd2, %rd335;
	ld.global.u64 	%rd200, [%rd336];
	or.b64  	%rd337, %rd548, %rd200;
	and.b64  	%rd338, %rd337, -4294967296;
	setp.ne.s64 	%p16, %rd338, 0;
	@%p16 bra 	$L__BB67_88;
	cvt.u32.u64 	%r98, %rd200;
	cvt.u32.u64 	%r99, %rd548;
	div.u32 	%r100, %r99, %r98;
	mul.lo.s32 	%r101, %r100, %r98;
	sub.s32 	%r102, %r99, %r101;
	cvt.u64.u32 	%rd538, %r100;
	cvt.u64.u32 	%rd539, %r102;
	bra.uni 	$L__BB67_89;
$L__BB67_88:
	div.s64 	%rd538, %rd548, %rd200;
	mul.lo.s64 	%rd339, %rd538, %rd200;
	sub.s64 	%rd539, %rd548, %rd339;
$L__BB67_89:
	add.s64 	%rd341, %rd1, %rd335;
	ld.global.u64 	%rd342, [%rd341];
	mad.lo.s64 	%rd207, %rd342, %rd539, %rd557;
	add.s32 	%r42, %r209, -1;
	mul.wide.u32 	%rd343, %r42, 8;
	add.s64 	%rd344, %rd2, %rd343;
	ld.global.u64 	%rd208, [%rd344];
	or.b64  	%rd345, %rd538, %rd208;
	and.b64  	%rd346, %rd345, -4294967296;
	setp.ne.s64 	%p17, %rd346, 0;
	@%p17 bra 	$L__BB67_91;
	cvt.u32.u64 	%r103, %rd208;
	cvt.u32.u64 	%r104, %rd538;
	div.u32 	%r105, %r104, %r103;
	mul.lo.s32 	%r106, %r105, %r103;
	sub.s32 	%r107, %r104, %r106;
	cvt.u64.u32 	%rd540, %r105;
	cvt.u64.u32 	%rd541, %r107;
	bra.uni 	$L__BB67_92;
$L__BB67_91:
	div.s64 	%rd540, %rd538, %rd208;
	mul.lo.s64 	%rd347, %rd540, %rd208;
	sub.s64 	%rd541, %rd538, %rd347;
$L__BB67_92:
	add.s64 	%rd349, %rd1, %rd343;
	ld.global.u64 	%rd350, [%rd349];
	mad.lo.s64 	%rd215, %rd350, %rd541, %rd207;
	add.s32 	%r43, %r209, -2;
	mul.wide.u32 	%rd351, %r43, 8;
	add.s64 	%rd352, %rd2, %rd351;
	ld.global.u64 	%rd216, [%rd352];
	or.b64  	%rd353, %rd540, %rd216;
	and.b64  	%rd354, %rd353, -4294967296;
	setp.ne.s64 	%p18, %rd354, 0;
	@%p18 bra 	$L__BB67_94;
	cvt.u32.u64 	%r108, %rd216;
	cvt.u32.u64 	%r109, %rd540;
	div.u32 	%r110, %r109, %r108;
	mul.lo.s32 	%r111, %r110, %r108;
	sub.s32 	%r112, %r109, %r111;
	cvt.u64.u32 	%rd542, %r110;
	cvt.u64.u32 	%rd543, %r112;
	bra.uni 	$L__BB67_95;
$L__BB67_94:
	div.s64 	%rd542, %rd540, %rd216;
	mul.lo.s64 	%rd355, %rd542, %rd216;
	sub.s64 	%rd543, %rd540, %rd355;
$L__BB67_95:
	add.s64 	%rd357, %rd1, %rd351;
	ld.global.u64 	%rd358, [%rd357];
	mad.lo.s64 	%rd223, %rd358, %rd543, %rd215;
	add.s32 	%r44, %r209, -3;
	mul.wide.u32 	%rd359, %r44, 8;
	add.s64 	%rd360, %rd2, %rd359;
	ld.global.u64 	%rd224, [%rd360];
	or.b64  	%rd361, %rd542, %rd224;
	and.b64  	%rd362, %rd361, -4294967296;
	setp.ne.s64 	%p19, %rd362, 0;
	@%p19 bra 	$L__BB67_97;
	cvt.u32.u64 	%r113, %rd224;
	cvt.u32.u64 	%r114, %rd542;
	div.u32 	%r115, %r114, %r113;
	mul.lo.s32 	%r116, %r115, %r113;
	sub.s32 	%r117, %r114, %r116;
	cvt.u64.u32 	%rd548, %r115;
	cvt.u64.u32 	%rd545, %r117;
	bra.uni 	$L__BB67_98;
$L__BB67_97:
	div.s64 	%rd548, %rd542, %rd224;
	mul.lo.s64 	%rd363, %rd548, %rd224;
	sub.s64 	%rd545, %rd542, %rd363;
$L__BB67_98:
	add.s64 	%rd365, %rd1, %rd359;
	ld.global.u64 	%rd366, [%rd365];
	mad.lo.s64 	%rd557, %rd366, %rd545, %rd223;
	add.s32 	%r209, %r209, -4;
$L__BB67_99:
	setp.eq.s32 	%p20, %r41, 0;
	@%p20 bra 	$L__BB67_113;
	setp.eq.s32 	%p21, %r41, 1;
	@%p21 bra 	$L__BB67_108;
	mul.wide.u32 	%rd368, %r209, 8;
	add.s64 	%rd369, %rd2, %rd368;
	ld.global.u64 	%rd235, [%rd369];
	or.b64  	%rd370, %rd548, %rd235;
	and.b64  	%rd371, %rd370, -4294967296;
	setp.ne.s64 	%p22, %rd371, 0;
	@%p22 bra 	$L__BB67_103;
	cvt.u32.u64 	%r118, %rd235;
	cvt.u32.u64 	%r119, %rd548;
	div.u32 	%r120, %r119, %r118;
	mul.lo.s32 	%r121, %r120, %r118;
	sub.s32 	%r122, %r119, %r121;
	cvt.u64.u32 	%rd549, %r120;
	cvt.u64.u32 	%rd550, %r122;
	bra.uni 	$L__BB67_104;
$L__BB67_103:
	div.s64 	%rd549, %rd548, %rd235;
	mul.lo.s64 	%rd372, %rd549, %rd235;
	sub.s64 	%rd550, %rd548, %rd372;
$L__BB67_104:
	add.s64 	%rd374, %rd1, %rd368;
	ld.global.u64 	%rd375, [%rd374];
	mad.lo.s64 	%rd242, %rd375, %rd550, %rd557;
	add.s32 	%r47, %r209, -1;
	mul.wide.u32 	%rd376, %r47, 8;
	add.s64 	%rd377, %rd2, %rd376;
	ld.global.u64 	%rd243, [%rd377];
	or.b64  	%rd378, %rd549, %rd243;
	and.b64  	%rd379, %rd378, -4294967296;
	setp.ne.s64 	%p23, %rd379, 0;
	@%p23 bra 	$L__BB67_106;
	cvt.u32.u64 	%r123, %rd243;
	cvt.u32.u64 	%r124, %rd549;
	div.u32 	%r125, %r124, %r123;
	mul.lo.s32 	%r126, %r125, %r123;
	sub.s32 	%r127, %r124, %r126;
	cvt.u64.u32 	%rd548, %r125;
	cvt.u64.u32 	%rd552, %r127;
	bra.uni 	$L__BB67_107;
$L__BB67_106:
	div.s64 	%rd548, %rd549, %rd243;
	mul.lo.s64 	%rd380, %rd548, %rd243;
	sub.s64 	%rd552, %rd549, %rd380;
$L__BB67_107:
	add.s64 	%rd382, %rd1, %rd376;
	ld.global.u64 	%rd383, [%rd382];
	mad.lo.s64 	%rd557, %rd383, %rd552, %rd242;
	add.s32 	%r209, %r209, -2;
$L__BB67_108:
	and.b32  	%r128, %r23, 1;
	setp.eq.b32 	%p24, %r128, 1;
	not.pred 	%p25, %p24;
	@%p25 bra 	$L__BB67_113;
	mul.wide.u32 	%rd384, %r209, 8;
	add.s64 	%rd385, %rd2, %rd384;
	ld.global.u64 	%rd254, [%rd385];
	or.b64  	%rd386, %rd548, %rd254;
	and.b64  	%rd387, %rd386, -4294967296;
	setp.ne.s64 	%p26, %rd387, 0;
	@%p26 bra 	$L__BB67_111;
	cvt.u32.u64 	%r129, %rd254;
	cvt.u32.u64 	%r130, %rd548;
	rem.u32 	%r131, %r130, %r129;
	cvt.u64.u32 	%rd556, %r131;
	bra.uni 	$L__BB67_112;
$L__BB67_111:
	rem.s64 	%rd556, %rd548, %rd254;
$L__BB67_112:
	add.s64 	%rd389, %rd1, %rd384;
	ld.global.u64 	%rd390, [%rd389];
	mad.lo.s64 	%rd557, %rd390, %rd556, %rd557;
$L__BB67_113:
	shl.b64 	%rd391, %rd557, 1;
	add.s64 	%rd392, %rd3, %rd391;
	ld.global.u16 	%rs3, [%rd392];
	st.shared.u16 	[%r5], %rs3;
$L__BB67_114:
	bar.sync 	0;
	setp.lt.u32 	%p48, %r211, 66;
	@%p48 bra 	$L__BB67_118;
$L__BB67_115:
	shr.u32 	%r51, %r211, 1;
	setp.ge.u32 	%p49, %r1, %r51;
	@%p49 bra 	$L__BB67_117;
	ld.shared.u16 	%rs8, [%r5];
	and.b32  	%r200, %r211, 2046;
	add.s32 	%r201, %r5, %r200;
	ld.shared.u16 	%rs9, [%r201];
	// begin inline asm
	{min.f16 %rs7,%rs8,%rs9;
}
	// end inline asm
	st.shared.u16 	[%r5], %rs7;
$L__BB67_117:
	bar.sync 	0;
	setp.gt.u32 	%p50, %r211, 131;
	mov.u32 	%r211, %r51;
	@%p50 bra 	$L__BB67_115;
$L__BB67_118:
	setp.gt.u32 	%p51, %r1, 31;
	@%p51 bra 	$L__BB67_121;
	ld.shared.u16 	%rs11, [%r5];
	ld.shared.u16 	%rs12, [%r5+64];
	// begin inline asm
	{min.f16 %rs10,%rs11,%rs12;
}
	// end inline asm
	st.volatile.shared.u16 	[%r5], %rs10;
	ld.shared.u16 	%rs15, [%r5+32];
	// begin inline asm
	{min.f16 %rs13,%rs10,%rs15;
}
	// end inline asm
	st.volatile.shared.u16 	[%r5], %rs13;
	ld.shared.u16 	%rs18, [%r5+16];
	// begin inline asm
	{min.f16 %rs16,%rs13,%rs18;
}
	// end inline asm
	st.volatile.shared.u16 	[%r5], %rs16;
	ld.shared.u16 	%rs21, [%r5+8];
	// begin inline asm
	{min.f16 %rs19,%rs16,%rs21;
}
	// end inline asm
	st.volatile.shared.u16 	[%r5], %rs19;
	ld.shared.u16 	%rs24, [%r5+4];
	// begin inline asm
	{min.f16 %rs22,%rs19,%rs24;
}
	// end inline asm
	st.volatile.shared.u16 	[%r5], %rs22;
	ld.shared.u16 	%rs27, [%r5+2];
	// begin inline asm
	{min.f16 %rs25,%rs22,%rs27;
}
	// end inline asm
	st.volatile.shared.u16 	[%r5], %rs25;
	setp.ne.s32 	%p52, %r1, 0;
	@%p52 bra 	$L__BB67_121;
	cvta.to.global.u64 	%rd470, %rd260;
	mul.wide.u32 	%rd471, %r2, 2;
	add.s64 	%rd472, %rd470, %rd471;
	ld.shared.u16 	%rs28, [sdata_f16];
	st.global.u16 	[%rd472], %rs28;
$L__BB67_121:
	ret;

}
	// .globl	contiguous_reduce2_f16
.visible .entry contiguous_reduce2_f16(
	.param .u64 .ptr .align 1 contiguous_reduce2_f16_param_0,
	.param .u64 .ptr .align 1 contiguous_reduce2_f16_param_1,
	.param .u64 .ptr .align 1 contiguous_reduce2_f16_param_2,
	.param .u64 .ptr .align 1 contiguous_reduce2_f16_param_3,
	.param .u64 contiguous_reduce2_f16_param_4,
	.param .u64 contiguous_reduce2_f16_param_5,
	.param .u64 contiguous_reduce2_f16_param_6
)
{
	.reg .pred 	%p<53>;
	.reg .b16 	%rs<29>;
	.reg .b32 	%r<216>;
	.reg .b64 	%rd<572>;

	ld.param.u64 	%rd266, [contiguous_reduce2_f16_param_1];
	ld.param.u64 	%rd267, [contiguous_reduce2_f16_param_2];
	ld.param.u64 	%rd268, [contiguous_reduce2_f16_param_3];
	ld.param.u64 	%rd263, [contiguous_reduce2_f16_param_4];
	ld.param.u64 	%rd264, [contiguous_reduce2_f16_param_5];
	ld.param.u64 	%rd265, [contiguous_reduce2_f16_param_6];
	cvta.to.global.u64 	%rd1, %rd268;
	cvta.to.global.u64 	%rd2, %rd267;
	cvta.to.global.u64 	%rd571, %rd266;
	mov.u32 	%r1, %tid.x;
	mov.u32 	%r2, %ctaid.x;
	mov.u32 	%r215, %ntid.x;
	mul.lo.s32 	%r51, %r2, %r215;
	shl.b32 	%r52, %r51, 1;
	add.s32 	%r4, %r52, %r1;
	mov.b16 	%rs2, 31744;
	// begin inline asm
	cvt.rn.f16.u16 %rs1, %rs2;
	// end inline asm
	shl.b32 	%r53, %r1, 1;
	mov.u32 	%r54, sdata_f16;
	add.s32 	%r5, %r54, %r53;
	st.shared.u16 	[%r5], %rs1;
	add.s32 	%r55, %r4, %r215;
	cvt.u64.u32 	%rd4, %r55;
	setp.le.u64 	%p1, %rd264, %rd4;
	@%p1 bra 	$L__BB68_54;
	cvt.u64.u32 	%rd401, %r4;
	mov.u32 	%r132, %ctaid.y;
	cvt.u64.u32 	%rd402, %r132;
	mul.lo.s64 	%rd403, %rd264, %rd402;
	add.s64 	%rd525, %rd403, %rd401;
	add.s64 	%rd523, %rd403, %rd4;
	cvt.u32.u64 	%r6, %rd263;
	add.s32 	%r209, %r6, -1;
	setp.lt.s32 	%p27, %r209, 0;
	mov.b64 	%rd529, 0;
	mov.u64 	%rd530, %rd529;
	@%p27 bra 	$L__BB68_53;
	setp.lt.u32 	%p28, %r209, 3;
	mov.b64 	%rd530, 0;
	mov.u64 	%rd529, %rd530;
	@%p28 bra 	$L__BB68_30;
	add.s32 	%r207, %r6, -2;
	and.b32  	%r133, %r6, -4;
	neg.s32 	%r206, %r133;
	mov.b64 	%rd530, 0;
$L__BB68_4:
	.pragma "nounroll";
	add.s32 	%r12, %r207, 1;
	mul.wide.u32 	%rd407, %r12, 8;
	add.s64 	%rd408, %rd2, %rd407;
	ld.global.u64 	%rd11, [%rd408];
	or.b64  	%rd409, %rd525, %rd11;
	and.b64  	%rd410, %rd409, -4294967296;
	setp.ne.s64 	%p29, %rd410, 0;
	@%p29 bra 	$L__BB68_6;
	cvt.u32.u64 	%r134, %rd11;
	cvt.u32.u64 	%r135, %rd525;
	div.u32 	%r136, %r135, %r134;
	mul.lo.s32 	%r137, %r136, %r134;
	sub.s32 	%r138, %r135, %r137;
	cvt.u64.u32 	%rd491, %r136;
	cvt.u64.u32 	%rd492, %r138;
	bra.uni 	$L__BB68_7;
$L__BB68_6:
	div.s64 	%rd491, %rd525, %rd11;
	mul.lo.s64 	%rd411, %rd491, %rd11;
	sub.s64 	%rd492, %rd525, %rd411;
$L__BB68_7:
	mul.wide.u32 	%rd412, %r12, 8;
	add.s64 	%rd413, %rd1, %rd412;
	ld.global.u64 	%rd18, [%rd413];
	mad.lo.s64 	%rd19, %rd18, %rd492, %rd529;
	or.b64  	%rd414, %rd523, %rd11;
	and.b64  	%rd415, %rd414, -4294967296;
	setp.ne.s64 	%p30, %rd415, 0;
	@%p30 bra 	$L__BB68_9;
	cvt.u32.u64 	%r139, %rd11;
	cvt.u32.u64 	%r140, %rd523;
	div.u32 	%r141, %r140, %r139;
	mul.lo.s32 	%r142, %r141, %r139;
	sub.s32 	%r143, %r140, %r142;
	cvt.u64.u32 	%rd493, %r141;
	cvt.u64.u32 	%rd494, %r143;
	bra.uni 	$L__BB68_10;
$L__BB68_9:
	div.s64 	%rd493, %rd523, %rd11;
	mul.lo.s64 	%rd416, %rd493, %rd11;
	sub.s64 	%rd494, %rd523, %rd416;
$L__BB68_10:
	mad.lo.s64 	%rd26, %rd494, %rd18, %rd530;
	mul.wide.u32 	%rd417, %r207, 8;
	add.s64 	%rd418, %rd2, %rd417;
	ld.global.u64 	%rd27, [%rd418];
	or.b64  	%rd419, %rd491, %rd27;
	and.b64  	%rd420, %rd419, -4294967296;
	setp.ne.s64 	%p31, %rd420, 0;
	@%p31 bra 	$L__BB68_12;
	cvt.u32.u64 	%r144, %rd27;
	cvt.u32.u64 	%r145, %rd491;
	div.u32 	%r146, %r145, %r144;
	mul.lo.s32 	%r147, %r146, %r144;
	sub.s32 	%r148, %r145, %r147;
	cvt.u64.u32 	%rd495, %r146;
	cvt.u64.u32 	%rd496, %r148;
	bra.uni 	$L__BB68_13;
$L__BB68_12:
	div.s64 	%rd495, %rd491, %rd27;
	mul.lo.s64 	%rd421, %rd495, %rd27;
	sub.s64 	%rd496, %rd491, %rd421;
$L__BB68_13:
	mul.wide.u32 	%rd422, %r207, 8;
	add.s64 	%rd423, %rd1, %rd422;
	ld.global.u64 	%rd34, [%rd423];
	mad.lo.s64 	%rd35, %rd34, %rd496, %rd19;
	or.b64  	%rd424, %rd493, %rd27;
	and.b64  	%rd425, %rd424, -4294967296;
	setp.ne.s64 	%p32, %rd425, 0;
	@%p32 bra 	$L__BB68_15;
	cvt.u32.u64 	%r149, %rd27;
	cvt.u32.u64 	%r150, %rd493;
	div.u32 	%r151, %r150, %r149;
	mul.lo.s32 	%r152, %r151, %r149;
	sub.s32 	%r153, %r150, %r152;
	cvt.u64.u32 	%rd497, %r151;
	cvt.u64.u32 	%rd498, %r153;
	bra.uni 	$L__BB68_16;
$L__BB68_15:
	div.s64 	%rd497, %rd493, %rd27;
	mul.lo.s64 	%rd426, %rd497, %rd27;
	sub.s64 	%rd498, %rd493, %rd426;
$L__BB68_16:
	mad.lo.s64 	%rd42, %rd498, %rd34, %rd26;
	add.s32 	%r13, %r207, -1;
	mul.wide.u32 	%rd427, %r13, 8;
	add.s64 	%rd428, %rd2, %rd427;
	ld.global.u64 	%rd43, [%rd428];
	or.b64  	%rd429, %rd495, %rd43;
	and.b64  	%rd430, %rd429, -4294967296;
	setp.ne.s64 	%p33, %rd430, 0;
	@%p33 bra 	$L__BB68_18;
	cvt.u32.u64 	%r154, %rd43;
	cvt.u32.u64 	%r155, %rd495;
	div.u32 	%r156, %r155, %r154;
	mul.lo.s32 	%r157, %r156, %r154;
	sub.s32 	%r158, %r155, %r157;
	cvt.u64.u32 	%rd499, %r156;
	cvt.u64.u32 	%rd500, %r158;
	bra.uni 	$L__BB68_19;
$L__BB68_18:
	div.s64 	%rd499, %rd495, %rd43;
	mul.lo.s64 	%rd431, %rd499, %rd43;
	sub.s64 	%rd500, %rd495, %rd431;
$L__BB68_19:
	mul.wide.u32 	%rd432, %r13, 8;
	add.s64 	%rd433, %rd1, %rd432;
	ld.global.u64 	%rd50, [%rd433];
	mad.lo.s64 	%rd51, %rd50, %rd500, %rd35;
	or.b64  	%rd434, %rd497, %rd43;
	and.b64  	%rd435, %rd434, -4294967296;
	setp.ne.s64 	%p34, %rd435, 0;
	@%p34 bra 	$L__BB68_21;
	cvt.u32.u64 	%r159, %rd43;
	cvt.u32.u64 	%r160, %rd497;
	div.u32 	%r161, %r160, %r159;
	mul.lo.s32 	%r162, %r161, %r159;
	sub.s32 	%r163, %r160, %r162;
	cvt.u64.u32 	%rd501, %r161;
	cvt.u64.u32 	%rd502, %r163;
	bra.uni 	$L__BB68_22;
$L__BB68_21:
	div.s64 	%rd501, %rd497, %rd43;
	mul.lo.s64 	%rd436, %rd501, %rd43;
	sub.s64 	%rd502, %rd497, %rd436;
$L__BB68_22:
	mad.lo.s64 	%rd58, %rd502, %rd50, %rd42;
	add.s32 	%r164, %r207, -2;
	mul.wide.u32 	%rd437, %r164, 8;
	add.s64 	%rd438, %rd2, %rd437;
	ld.global.u64 	%rd59, [%rd438];
	or.b64  	%rd439, %rd499, %rd59;
	and.b64  	%rd440, %rd439, -4294967296;
	setp.ne.s64 	%p35, %rd440, 0;
	@%p35 bra 	$L__BB68_24;
	cvt.u32.u64 	%r165, %rd59;
	cvt.u32.u64 	%r166, %rd499;
	div.u32 	%r167, %r166, %r165;
	mul.lo.s32 	%r168, %r167, %r165;
	sub.s32 	%r169, %r166, %r168;
	cvt.u64.u32 	%rd525, %r167;
	cvt.u64.u32 	%rd504, %r169;
	bra.uni 	$L__BB68_25;
$L__BB68_24:
	div.s64 	%rd525, %rd499, %rd59;
	mul.lo.s64 	%rd441, %rd525, %rd59;
	sub.s64 	%rd504, %rd499, %rd441;
$L__BB68_25:
	mul.wide.u32 	%rd442, %r164, 8;
	add.s64 	%rd443, %rd1, %rd442;
	ld.global.u64 	%rd66, [%rd443];
	mad.lo.s64 	%rd529, %rd66, %rd504, %rd51;
	or.b64  	%rd444, %rd501, %rd59;
	and.b64  	%rd445, %rd444, -4294967296;
	setp.ne.s64 	%p36, %rd445, 0;
	@%p36 bra 	$L__BB68_27;
	cvt.u32.u64 	%r171, %rd59;
	cvt.u32.u64 	%r172, %rd501;
	div.u32 	%r173, %r172, %r171;
	mul.lo.s32 	%r174, %r173, %r171;
	sub.s32 	%r175, %r172, %r174;
	cvt.u64.u32 	%rd523, %r173;
	cvt.u64.u32 	%rd506, %r175;
	bra.uni 	$L__BB68_28;
$L__BB68_27:
	div.s64 	%rd523, %rd501, %rd59;
	mul.lo.s64 	%rd446, %rd523, %rd59;
	sub.s64 	%rd506, %rd501, %rd446;
$L__BB68_28:
	mad.lo.s64 	%rd530, %rd506, %rd66, %rd58;
	add.s32 	%r207, %r207, -4;
	add.s32 	%r206, %r206, 4;
	setp.ne.s32 	%p37, %r206, 0;
	@%p37 bra 	$L__BB68_4;
	add.s32 	%r209, %r207, 1;
$L__BB68_30:
	and.b32  	%r18, %r6, 3;
	setp.eq.s32 	%p38, %r18, 0;
	@%p38 bra 	$L__BB68_53;
	setp.eq.s32 	%p39, %r18, 1;
	@%p39 bra 	$L__BB68_45;
	mul.wide.u32 	%rd448, %r209, 8;
	add.s64 	%rd449, %rd2, %rd448;
	ld.global.u64 	%rd81, [%rd449];
	or.b64  	%rd450, %rd525, %rd81;
	and.b64  	%rd451, %rd450, -4294967296;
	setp.ne.s64 	%p40, %rd451, 0;
	@%p40 bra 	$L__BB68_34;
	cvt.u32.u64 	%r176, %rd81;
	cvt.u32.u64 	%r177, %rd525;
	div.u32 	%r178, %r177, %r176;
	mul.lo.s32 	%r179, %r178, %r176;
	sub.s32 	%r180, %r177, %r179;
	cvt.u64.u32 	%rd513, %r178;
	cvt.u64.u32 	%rd514, %r180;
	bra.uni 	$L__BB68_35;
$L__BB68_34:
	div.s64 	%rd513, %rd525, %rd81;
	mul.lo.s64 	%rd452, %rd513, %rd81;
	sub.s64 	%rd514, %rd525, %rd452;
$L__BB68_35:
	add.s64 	%rd454, %rd1, %rd448;
	ld.global.u64 	%rd88, [%rd454];
	mad.lo.s64 	%rd89, %rd88, %rd514, %rd529;
	or.b64  	%rd455, %rd523, %rd81;
	and.b64  	%rd456, %rd455, -4294967296;
	setp.ne.s64 	%p41, %rd456, 0;
	@%p41 bra 	$L__BB68_37;
	cvt.u32.u64 	%r181, %rd81;
	cvt.u32.u64 	%r182, %rd523;
	div.u32 	%r183, %r182, %r181;
	mul.lo.s32 	%r184, %r183, %r181;
	sub.s32 	%r185, %r182, %r184;
	cvt.u64.u32 	%rd515, %r183;
	cvt.u64.u32 	%rd516, %r185;
	bra.uni 	$L__BB68_38;
$L__BB68_37:
	div.s64 	%rd515, %rd523, %rd81;
	mul.lo.s64 	%rd457, %rd515, %rd81;
	sub.s64 	%rd516, %rd523, %rd457;
$L__BB68_38:
	mad.lo.s64 	%rd96, %rd516, %rd88, %rd530;
	add.s32 	%r19, %r209, -1;
	mul.wide.u32 	%rd458, %r19, 8;
	add.s64 	%rd459, %rd2, %rd458;
	ld.global.u64 	%rd97, [%rd459];
	or.b64  	%rd460, %rd513, %rd97;
	and.b64  	%rd461, %rd460, -4294967296;
	setp.ne.s64 	%p42, %rd461, 0;
	@%p42 bra 	$L__BB68_40;
	cvt.u32.u64 	%r186, %rd97;
	cvt.u32.u64 	%r187, %rd513;
	div.u32 	%r188, %r187, %r186;
	mul.lo.s32 	%r189, %r188, %r186;
	sub.s32 	%r190, %r187, %r189;
	cvt.u64.u32 	%rd525, %r188;
	cvt.u64.u32 	%rd518, %r190;
	bra.uni 	$L__BB68_41;
$L__BB68_40:
	div.s64 	%rd525, %rd513, %rd97;
	mul.lo.s64 	%rd462, %rd525, %rd97;
	sub.s64 	%rd518, %rd513, %rd462;
$L__BB68_41:
	add.s64 	%rd464, %rd1, %rd458;
	ld.global.u64 	%rd104, [%rd464];
	mad.lo.s64 	%rd529, %rd104, %rd518, %rd89;
	or.b64  	%rd465, %rd515, %rd97;
	and.b64  	%rd466, %rd465, -4294967296;
	setp.ne.s64 	%p43, %rd466, 0;
	@%p43 bra 	$L__BB68_43;
	cvt.u32.u64 	%r191, %rd97;
	cvt.u32.u64 	%r192, %rd515;
	div.u32 	%r193, %r192, %r191;
	mul.lo.s32 	%r194, %r193, %r191;
	sub.s32 	%r195, %r192, %r194;
	cvt.u64.u32 	%rd523, %r193;
	cvt.u64.u32 	%rd520, %r195;
	bra.uni 	$L__BB68_44;
$L__BB68_43:
	div.s64 	%rd523, %rd515, %rd97;
	mul.lo.s64 	%rd467, %rd523, %rd97;
	sub.s64 	%rd520, %rd515, %rd467;
$L__BB68_44:
	mad.lo.s64 	%rd530, %rd520, %rd104, %rd96;
	add.s32 	%r209, %r209, -2;
$L__BB68_45:
	and.b32  	%r196, %r6, 1;
	setp.eq.b32 	%p44, %r196, 1;
	not.pred 	%p45, %p44;
	@%p45 bra 	$L__BB68_53;
	mul.wide.u32 	%rd468, %r209, 8;
	add.s64 	%rd469, %rd2, %rd468;
	ld.global.u64 	%rd119, [%rd469];
	or.b64  	%rd470, %rd525, %rd119;
	and.b64  	%rd471, %rd470, -4294967296;
	setp.ne.s64 	%p46, %rd471, 0;
	@%p46 bra 	$L__BB68_48;
	cvt.u32.u64 	%r197, %rd119;
	cvt.u32.u64 	%r198, %rd525;
	rem.u32 	%r199, %r198, %r197;
	cvt.u64.u32 	%rd527, %r199;
	bra.uni 	$L__BB68_49;
$L__BB68_48:
	rem.s64 	%rd527, %rd525, %rd119;
$L__BB68_49:
	add.s64 	%rd473, %rd1, %rd468;
	ld.global.u64 	%rd123, [%rd473];
	mad.lo.s64 	%rd529, %rd123, %rd527, %rd529;
	or.b64  	%rd474, %rd523, %rd119;
	and.b64  	%rd475, %rd474, -4294967296;
	setp.ne.s64 	%p47, %rd475, 0;
	@%p47 bra 	$L__BB68_51;
	cvt.u32.u64 	%r200, %rd119;
	cvt.u32.u64 	%r201, %rd523;
	rem.u32 	%r202, %r201, %r200;
	cvt.u64.u32 	%rd528, %r202;
	bra.uni 	$L__BB68_52;
$L__BB68_51:
	rem.s64 	%rd528, %rd523, %rd119;
$L__BB68_52:
	mad.lo.s64 	%rd530, %rd528, %rd123, %rd530;
$L__BB68_53:
	shl.b64 	%rd476, %rd529, 1;
	add.s64 	%rd477, %rd571, %rd476;
	ld.global.u16 	%rs5, [%rd477];
	shl.b64 	%rd478, %rd530, 1;
	add.s64 	%rd479, %rd571, %rd478;
	ld.global.u16 	%rs6, [%rd479];
	// begin inline asm
	{min.f16 %rs4,%rs5,%rs6;
}
	// end inline asm
	st.shared.u16 	[%r5], %rs4;
	bra.uni 	$L__BB68_114;
$L__BB68_54:
	cvt.u64.u32 	%rd131, %r4;
	setp.le.u64 	%p2, %rd264, %rd131;
	@%p2 bra 	$L__BB68_114;
	mov.u32 	%r56, %ctaid.y;
	cvt.u64.u32 	%rd269, %r56;
	mad.lo.s64 	%rd562, %rd264, %rd269, %rd131;
	cvt.u32.u64 	%r22, %rd263;
	add.s32 	%r213, %r22, -1;
	setp.lt.s32 	%p3, %r213, 0;
	@%p3 bra 	$L__BB68_113;
	and.b32  	%r24, %r22, 7;
	setp.lt.u32 	%p4, %r213, 7;
	@%p4 bra 	$L__BB68_84;
	add.s32 	%r211, %r22, -4;
	and.b32  	%r57, %r22, -8;
	neg.s32 	%r210, %r57;
$L__BB68_58:
	.pragma "nounroll";
	add.s32 	%r29, %r211, 3;
	mul.wide.u32 	%rd271, %r29, 8;
	add.s64 	%rd272, %rd2, %rd271;
	ld.global.u64 	%rd135, [%rd272];
	or.b64  	%rd273, %rd562, %rd135;
	and.b64  	%rd274, %rd273, -4294967296;
	setp.ne.s64 	%p5, %rd274, 0;
	@%p5 bra 	$L__BB68_60;
	cvt.u32.u64 	%r58, %rd135;
	cvt.u32.u64 	%r59, %rd562;
	div.u32 	%r60, %r59, %r58;
	mul.lo.s32 	%r61, %r60, %r58;
	sub.s32 	%r62, %r59, %r61;
	cvt.u64.u32 	%rd533, %r60;
	cvt.u64.u32 	%rd534, %r62;
	bra.uni 	$L__BB68_61;
$L__BB68_60:
	div.s64 	%rd533, %rd562, %rd135;
	mul.lo.s64 	%rd275, %rd533, %rd135;
	sub.s64 	%rd534, %rd562, %rd275;
$L__BB68_61:
	add.s64 	%rd277, %rd1, %rd271;
	ld.global.u64 	%rd278, [%rd277];
	mul.lo.s64 	%rd142, %rd278, %rd534;
	add.s32 	%r30, %r211, 2;
	mul.wide.u32 	%rd279, %r30, 8;
	add.s64 	%rd280, %rd2, %rd279;
	ld.global.u64 	%rd143, [%rd280];
	or.b64  	%rd281, %rd533, %rd143;
	and.b64  	%rd282, %rd281, -4294967296;
	setp.ne.s64 	%p6, %rd282, 0;
	@%p6 bra 	$L__BB68_63;
	cvt.u32.u64 	%r63, %rd143;
	cvt.u32.u64 	%r64, %rd533;
	div.u32 	%r65, %r64, %r63;
	mul.lo.s32 	%r66, %r65, %r63;
	sub.s32 	%r67, %r64, %r66;
	cvt.u64.u32 	%rd535, %r65;
	cvt.u64.u32 	%rd536, %r67;
	bra.uni 	$L__BB68_64;
$L__BB68_63:
	div.s64 	%rd535, %rd533, %rd143;
	mul.lo.s64 	%rd283, %rd535, %rd143;
	sub.s64 	%rd536, %rd533, %rd283;
$L__BB68_64:
	add.s64 	%rd285, %rd1, %rd279;
	ld.global.u64 	%rd286, [%rd285];
	mad.lo.s64 	%rd150, %rd286, %rd536, %rd142;
	add.s32 	%r31, %r211, 1;
	mul.wide.u32 	%rd287, %r31, 8;
	add.s64 	%rd288, %rd2, %rd287;
	ld.global.u64 	%rd151, [%rd288];
	or.b64  	%rd289, %rd535, %rd151;
	and.b64  	%rd290, %rd289, -4294967296;
	setp.ne.s64 	%p7, %rd290, 0;
	@%p7 bra 	$L__BB68_66;
	cvt.u32.u64 	%r68, %rd151;
	cvt.u32.u64 	%r69, %rd535;
	div.u32 	%r70, %r69, %r68;
	mul.lo.s32 	%r71, %r70, %r68;
	sub.s32 	%r72, %r69, %r71;
	cvt.u64.u32 	%rd537, %r70;
	cvt.u64.u32 	%rd538, %r72;
	bra.uni 	$L__BB68_67;
$L__BB68_66:
	div.s64 	%rd537, %rd535, %rd151;
	mul.lo.s64 	%rd291, %rd537, %rd151;
	sub.s64 	%rd538, %rd535, %rd291;
$L__BB68_67:
	add.s64 	%rd293, %rd1, %rd287;
	ld.global.u64 	%rd294, [%rd293];
	mad.lo.s64 	%rd158, %rd294, %rd538, %rd150;
	add.s32 	%r32, %r211, -4;
	mul.wide.u32 	%rd295, %r211, 8;
	add.s64 	%rd296, %rd2, %rd295;
	ld.global.u64 	%rd159, [%rd296];
	or.b64  	%rd297, %rd537, %rd159;
	and.b64  	%rd298, %rd297, -4294967296;
	setp.ne.s64 	%p8, %rd298, 0;
	@%p8 bra 	$L__BB68_69;
	cvt.u32.u64 	%r73, %rd159;
	cvt.u32.u64 	%r74, %rd537;
	div.u32 	%r75, %r74, %r73;
	mul.lo.s32 	%r76, %r75, %r73;
	sub.s32 	%r77, %r74, %r76;
	cvt.u64.u32 	%rd539, %r75;
	cvt.u64.u32 	%rd540, %r77;
	bra.uni 	$L__BB68_70;
$L__BB68_69:
	div.s64 	%rd539, %rd537, %rd159;
	mul.lo.s64 	%rd299, %rd539, %rd159;
	sub.s64 	%rd540, %rd537, %rd299;
$L__BB68_70:
	add.s64 	%rd301, %rd1, %rd295;
	ld.global.u64 	%rd302, [%rd301];
	mad.lo.s64 	%rd166, %rd302, %rd540, %rd158;
	add.s32 	%r33, %r211, -1;
	mul.wide.u32 	%rd303, %r33, 8;
	add.s64 	%rd304, %rd2, %rd303;
	ld.global.u64 	%rd167, [%rd304];
	or.b64  	%rd305, %rd539, %rd167;
	and.b64  	%rd306, %rd305, -4294967296;
	setp.ne.s64 	%p9, %rd306, 0;
	@%p9 bra 	$L__BB68_72;
	cvt.u32.u64 	%r78, %rd167;
	cvt.u32.u64 	%r79, %rd539;
	div.u32 	%r80, %r79, %r78;
	mul.lo.s32 	%r81, %r80, %r78;
	sub.s32 	%r82, %r79, %r81;
	cvt.u64.u32 	%rd541, %r80;
	cvt.u64.u32 	%rd542, %r82;
	bra.uni 	$L__BB68_73;
$L__BB68_72:
	div.s64 	%rd541, %rd539, %rd167;
	mul.lo.s64 	%rd307, %rd541, %rd167;
	sub.s64 	%rd542, %rd539, %rd307;
$L__BB68_73:
	add.s64 	%rd309, %rd1, %rd303;
	ld.global.u64 	%rd310, [%rd309];
	mad.lo.s64 	%rd174, %rd310, %rd542, %rd166;
	add.s32 	%r34, %r211, -2;
	mul.wide.u32 	%rd311, %r34, 8;
	add.s64 	%rd312, %rd2, %rd311;
	ld.global.u64 	%rd175, [%rd312];
	or.b64  	%rd313, %rd541, %rd175;
	and.b64  	%rd314, %rd313, -4294967296;
	setp.ne.s64 	%p10, %rd314, 0;
	@%p10 bra 	$L__BB68_75;
	cvt.u32.u64 	%r83, %rd175;
	cvt.u32.u64 	%r84, %rd541;
	div.u32 	%r85, %r84, %r83;
	mul.lo.s32 	%r86, %r85, %r83;
	sub.s32 	%r87, %r84, %r86;
	cvt.u64.u32 	%rd543, %r85;
	cvt.u64.u32 	%rd544, %r87;
	bra.uni 	$L__BB68_76;
$L__BB68_75:
	div.s64 	%rd543, %rd541, %rd175;
	mul.lo.s64 	%rd315, %rd543, %rd175;
	sub.s64 	%rd544, %rd541, %rd315;
$L__BB68_76:
	add.s64 	%rd317, %rd1, %rd311;
	ld.global.u64 	%rd318, [%rd317];
	mad.lo.s64 	%rd182, %rd318, %rd544, %rd174;
	add.s32 	%r35, %r211, -3;
	mul.wide.u32 	%rd319, %r35, 8;
	add.s64 	%rd320, %rd2, %rd319;
	ld.global.u64 	%rd183, [%rd320];
	or.b64  	%rd321, %rd543, %rd183;
	and.b64  	%rd322, %rd321, -4294967296;
	setp.ne.s64 	%p11, %rd322, 0;
	@%p11 bra 	$L__BB68_78;
	cvt.u32.u64 	%r88, %rd183;
	cvt.u32.u64 	%r89, %rd543;
	div.u32 	%r90, %r89, %r88;
	mul.lo.s32 	%r91, %r90, %r88;
	sub.s32 	%r92, %r89, %r91;
	cvt.u64.u32 	%rd545, %r90;
	cvt.u64.u32 	%rd546, %r92;
	bra.uni 	$L__BB68_79;
$L__BB68_78:
	div.s64 	%rd545, %rd543, %rd183;
	mul.lo.s64 	%rd323, %rd545, %rd183;
	sub.s64 	%rd546, %rd543, %rd323;
$L__BB68_79:
	add.s64 	%rd325, %rd1, %rd319;
	ld.global.u64 	%rd326, [%rd325];
	mad.lo.s64 	%rd190, %rd326, %rd546, %rd182;
	mul.wide.u32 	%rd327, %r32, 8;
	add.s64 	%rd328, %rd2, %rd327;
	ld.global.u64 	%rd191, [%rd328];
	or.b64  	%rd329, %rd545, %rd191;
	and.b64  	%rd330, %rd329, -4294967296;
	setp.ne.s64 	%p12, %rd330, 0;
	@%p12 bra 	$L__BB68_81;
	cvt.u32.u64 	%r93, %rd191;
	cvt.u32.u64 	%r94, %rd545;
	div.u32 	%r95, %r94, %r93;
	mul.lo.s32 	%r96, %r95, %r93;
	sub.s32 	%r97, %r94, %r96;
	cvt.u64.u32 	%rd562, %r95;
	cvt.u64.u32 	%rd548, %r97;
	bra.uni 	$L__BB68_82;
$L__BB68_81:
	div.s64 	%rd562, %rd545, %rd191;
	mul.lo.s64 	%rd331, %rd562, %rd191;
	sub.s64 	%rd548, %rd545, %rd331;
$L__BB68_82:
	add.s64 	%rd333, %rd1, %rd327;
	ld.global.u64 	%rd334, [%rd333];
	mad.lo.s64 	%rd335, %rd334, %rd548, %rd190;
	shl.b64 	%rd336, %rd335, 1;
	add.s64 	%rd571, %rd571, %rd336;
	add.s32 	%r211, %r211, -8;
	add.s32 	%r210, %r210, 8;
	setp.ne.s32 	%p13, %r210, 0;
	@%p13 bra 	$L__BB68_58;
	add.s32 	%r213, %r211, 3;
$L__BB68_84:
	setp.eq.s32 	%p14, %r24, 0;
	@%p14 bra 	$L__BB68_113;
	and.b32  	%r40, %r22, 3;
	setp.lt.u32 	%p15, %r24, 4;
	@%p15 bra 	$L__BB68_99;
	mul.wide.u32 	%rd338, %r213, 8;
	add.s64 	%rd339, %rd2, %rd338;
	ld.global.u64 	%rd202, [%rd339];
	or.b64  	%rd340, %rd562, %rd202;
	and.b64  	%rd341, %rd340, -4294967296;
	setp.ne.s64 	%p16, %rd341, 0;
	@%p16 bra 	$L__BB68_88;
	cvt.u32.u64 	%r98, %rd202;
	cvt.u32.u64 	%r99, %rd562;
	div.u32 	%r100, %r99, %r98;
	mul.lo.s32 	%r101, %r100, %r98;
	sub.s32 	%r102, %r99, %r101;
	cvt.u64.u32 	%rd552, %r100;
	cvt.u64.u32 	%rd553, %r102;
	bra.uni 	$L__BB68_89;
$L__BB68_88:
	div.s64 	%rd552, %rd562, %rd202;
	mul.lo.s64 	%rd342, %rd552, %rd202;
	sub.s64 	%rd553, %rd562, %rd342;
$L__BB68_89:
	add.s64 	%rd344, %rd1, %rd338;
	ld.global.u64 	%rd345, [%rd344];
	mul.lo.s64 	%rd209, %rd345, %rd553;
	add.s32 	%r41, %r213, -1;
	mul.wide.u32 	%rd346, %r41, 8;
	add.s64 	%rd347, %rd2, %rd346;
	ld.global.u64 	%rd210, [%rd347];
	or.b64  	%rd348, %rd552, %rd210;
	and.b64  	%rd349, %rd348, -4294967296;
	setp.ne.s64 	%p17, %rd349, 0;
	@%p17 bra 	$L__BB68_91;
	cvt.u32.u64 	%r103, %rd210;
	cvt.u32.u64 	%r104, %rd552;
	div.u32 	%r105, %r104, %r103;
	mul.lo.s32 	%r106, %r105, %r103;
	sub.s32 	%r107, %r104, %r106;
	cvt.u64.u32 	%rd554, %r105;
	cvt.u64.u32 	%rd555, %r107;
	bra.uni 	$L__BB68_92;
$L__BB68_91:
	div.s64 	%rd554, %rd552, %rd210;
	mul.lo.s64 	%rd350, %rd554, %rd210;
	sub.s64 	%rd555, %rd552, %rd350;
$L__BB68_92:
	add.s64 	%rd352, %rd1, %rd346;
	ld.global.u64 	%rd353, [%rd352];
	mad.lo.s64 	%rd217, %rd353, %rd555, %rd209;
	add.s32 	%r42, %r213, -2;
	mul.wide.u32 	%rd354, %r42, 8;
	add.s64 	%rd355, %rd2, %rd354;
	ld.global.u64 	%rd218, [%rd355];
	or.b64  	%rd356, %rd554, %rd218;
	and.b64  	%rd357, %rd356, -4294967296;
	setp.ne.s64 	%p18, %rd357, 0;
	@%p18 bra 	$L__BB68_94;
	cvt.u32.u64 	%r108, %rd218;
	cvt.u32.u64 	%r109, %rd554;
	div.u32 	%r110, %r109, %r108;
	mul.lo.s32 	%r111, %r110, %r108;
	sub.s32 	%r112, %r109, %r111;
	cvt.u64.u32 	%rd556, %r110;
	cvt.u64.u32 	%rd557, %r112;
	bra.uni 	$L__BB68_95;
$L__BB68_94:
	div.s64 	%rd556, %rd554, %rd218;
	mul.lo.s64 	%rd358, %rd556, %rd218;
	sub.s64 	%rd557, %rd554, %rd358;
$L__BB68_95:
	add.s64 	%rd360, %rd1, %rd354;
	ld.global.u64 	%rd361, [%rd360];
	mad.lo.s64 	%rd225, %rd361, %rd557, %rd217;
	add.s32 	%r43, %r213, -3;
	mul.wide.u32 	%rd362, %r43, 8;
	add.s64 	%rd363, %rd2, %rd362;
	ld.global.u64 	%rd226, [%rd363];
	or.b64  	%rd364, %rd556, %rd226;
	and.b64  	%rd365, %rd364, -4294967296;
	setp.ne.s64 	%p19, %rd365, 0;
	@%p19 bra 	$L__BB68_97;
	cvt.u32.u64 	%r113, %rd226;
	cvt.u32.u64 	%r114, %rd556;
	div.u32 	%r115, %r114, %r113;
	mul.lo.s32 	%r116, %r115, %r113;
	sub.s32 	%r117, %r114, %r116;
	cvt.u64.u32 	%rd562, %r115;
	cvt.u64.u32 	%rd559, %r117;
	bra.uni 	$L__BB68_98;
$L__BB68_97:
	div.s64 	%rd562, %rd556, %rd226;
	mul.lo.s64 	%rd366, %rd562, %rd226;
	sub.s64 	%rd559, %rd556, %rd366;
$L__BB68_98:
	add.s64 	%rd368, %rd1, %rd362;
	ld.global.u64 	%rd369, [%rd368];
	mad.lo.s64 	%rd370, %rd369, %rd559, %rd225;
	shl.b64 	%rd371, %rd370, 1;
	add.s64 	%rd571, %rd571, %rd371;
	add.s32 	%r213, %r213, -4;
$L__BB68_99:
	setp.eq.s32 	%p20, %r40, 0;
	@%p20 bra 	$L__BB68_113;
	setp.eq.s32 	%p21, %r40, 1;
	@%p21 bra 	$L__BB68_108;
	mul.wide.u32 	%rd373, %r213, 8;
	add.s64 	%rd374, %rd2, %rd373;
	ld.global.u64 	%rd237, [%rd374];
	or.b64  	%rd375, %rd562, %rd237;
	and.b64  	%rd376, %rd375, -4294967296;
	setp.ne.s64 	%p22, %rd376, 0;
	@%p22 bra 	$L__BB68_103;
	cvt.u32.u64 	%r118, %rd237;
	cvt.u32.u64 	%r119, %rd562;
	div.u32 	%r120, %r119, %r118;
	mul.lo.s32 	%r121, %r120, %r118;
	sub.s32 	%r122, %r119, %r121;
	cvt.u64.u32 	%rd563, %r120;
	cvt.u64.u32 	%rd564, %r122;
	bra.uni 	$L__BB68_104;
$L__BB68_103:
	div.s64 	%rd563, %rd562, %rd237;
	mul.lo.s64 	%rd377, %rd563, %rd237;
	sub.s64 	%rd564, %rd562, %rd377;
$L__BB68_104:
	add.s64 	%rd379, %rd1, %rd373;
	ld.global.u64 	%rd380, [%rd379];
	mul.lo.s64 	%rd244, %rd380, %rd564;
	add.s32 	%r46, %r213, -1;
	mul.wide.u32 	%rd381, %r46, 8;
	add.s64 	%rd382, %rd2, %rd381;
	ld.global.u64 	%rd245, [%rd382];
	or.b64  	%rd383, %rd563, %rd245;
	and.b64  	%rd384, %rd383, -4294967296;
	setp.ne.s64 	%p23, %rd384, 0;
	@%p23 bra 	$L__BB68_106;
	cvt.u32.u64 	%r123, %rd245;
	cvt.u32.u64 	%r124, %rd563;
	div.u32 	%r125, %r124, %r123;
	mul.lo.s32 	%r126, %r125, %r123;
	sub.s32 	%r127, %r124, %r126;
	cvt.u64.u32 	%rd562, %r125;
	cvt.u64.u32 	%rd566, %r127;
	bra.uni 	$L__BB68_107;
$L__BB68_106:
	div.s64 	%rd562, %rd563, %rd245;
	mul.lo.s64 	%rd385, %rd562, %rd245;
	sub.s64 	%rd566, %rd563, %rd385;
$L__BB68_107:
	add.s64 	%rd387, %rd1, %rd381;
	ld.global.u64 	%rd388, [%rd387];
	mad.lo.s64 	%rd389, %rd388, %rd566, %rd244;
	shl.b64 	%rd390, %rd389, 1;
	add.s64 	%rd571, %rd571, %rd390;
	add.s32 	%r213, %r213, -2;
$L__BB68_108:
	and.b32  	%r128, %r22, 1;
	setp.eq.b32 	%p24, %r128, 1;
	not.pred 	%p25, %p24;
	@%p25 bra 	$L__BB68_113;
	mul.wide.u32 	%rd391, %r213, 8;
	add.s64 	%rd392, %rd2, %rd391;
	ld.global.u64 	%rd256, [%rd392];
	or.b64  	%rd393, %rd562, %rd256;
	and.b64  	%rd394, %rd393, -4294967296;
	setp.ne.s64 	%p26, %rd394, 0;
	@%p26 bra 	$L__BB68_111;
	cvt.u32.u64 	%r129, %rd256;
	cvt.u32.u64 	%r130, %rd562;
	rem.u32 	%r131, %r130, %r129;
	cvt.u64.u32 	%rd570, %r131;
	bra.uni 	$L__BB68_112;
$L__BB68_111:
	rem.s64 	%rd570, %rd562, %rd256;
$L__BB68_112:
	add.s64 	%rd396, %rd1, %rd391;
	ld.global.u64 	%rd397, [%rd396];
	mul.lo.s64 	%rd398, %rd397, %rd570;
	shl.b64 	%rd399, %rd398, 1;
	add.s64 	%rd571, %rd571, %rd399;
$L__BB68_113:
	ld.global.u16 	%rs3, [%rd571];
	st.shared.u16 	[%r5], %rs3;
$L__BB68_114:
	bar.sync 	0;
	setp.lt.u32 	%p48, %r215, 66;
	@%p48 bra 	$L__BB68_118;
$L__BB68_115:
	shr.u32 	%r50, %r215, 1;
	setp.ge.u32 	%p49, %r1, %r50;
	@%p49 bra 	$L__BB68_117;
	ld.shared.u16 	%rs8, [%r5];
	and.b32  	%r203, %r215, 2046;
	add.s32 	%r204, %r5, %r203;
	ld.shared.u16 	%rs9, [%r204];
	// begin inline asm
	{min.f16 %rs7,%rs8,%rs9;
}
	// end inline asm
	st.shared.u16 	[%r5], %rs7;
$L__BB68_117:
	bar.sync 	0;
	setp.gt.u32 	%p50, %r215, 131;
	mov.u32 	%r215, %r50;
	@%p50 bra 	$L__BB68_115;
$L__BB68_118:
	setp.gt.u32 	%p51, %r1, 31;
	@%p51 bra 	$L__BB68_121;
	ld.shared.u16 	%rs11, [%r5];
	ld.shared.u16 	%rs12, [%r5+64];
	// begin inline asm
	{min.f16 %rs10,%rs11,%rs12;
}
	// end inline asm
	st.volatile.shared.u16 	[%r5], %rs10;
	ld.shared.u16 	%rs15, [%r5+32];
	// begin inline asm
	{min.f16 %rs13,%rs10,%rs15;
}
	// end inline asm
	st.volatile.shared.u16 	[%r5], %rs13;
	ld.shared.u16 	%rs18, [%r5+16];
	// begin inline asm
	{min.f16 %rs16,%rs13,%rs18;
}
	// end inline asm
	st.volatile.shared.u16 	[%r5], %rs16;
	ld.shared.u16 	%rs21, [%r5+8];
	// begin inline asm
	{min.f16 %rs19,%rs16,%rs21;
}
	// end inline asm
	st.volatile.shared.u16 	[%r5], %rs19;
	ld.shared.u16 	%rs24, [%r5+4];
	// begin inline asm
	{min.f16 %rs22,%rs19,%rs24;
}
	// end inline asm
	st.volatile.shared.u16 	[%r5], %rs22;
	ld.shared.u16 	%rs27, [%r5+2];
	// begin inline asm
	{min.f16 %rs25,%rs22,%rs27;
}
	// end inline asm
	st.volatile.shared.u16 	[%r5], %rs25;
	setp.ne.s32 	%p52, %r1, 0;
	@%p52 bra 	$L__BB68_121;
	ld.param.u64 	%rd486, [contiguous_reduce2_f16_param_0];
	cvt.u64.u32 	%rd480, %r2;
	mov.u32 	%r205, %ctaid.y;
	cvt.u64.u32 	%rd481, %r205;
	mad.lo.s64 	%rd482, %rd265, %rd481, %rd480;
	cvta.to.global.u64 	%rd483, %rd486;
	shl.b64 	%rd484, %rd482, 1;
	add.s64 	%rd485, %rd483, %rd484;
	ld.shared.u16 	%rs28, [sdata_f16];
	st.global.u16 	[%rd485], %rs28;
$L__BB68_121:
	ret;

}
	// .globl	contiguous_reduce22_f16
.visible .entry contiguous_reduce22_f16(
	.param .u64 .ptr .align 1 contiguous_reduce22_f16_param_0,
	.param .u64 .ptr .align 1 contiguous_reduce22_f16_param_1,
	.param .u64 contiguous_reduce22_f16_param_2,
	.param .u64 contiguous_reduce22_f16_param_3
)
{
	.reg .pred 	%p<8>;
	.reg .b16 	%rs<29>;
	.reg .b32 	%r<19>;
	.reg .b64 	%rd<27>;

	ld.param.u64 	%rd4, [contiguous_reduce22_f16_param_0];
	ld.param.u64 	%rd7, [contiguous_reduce22_f16_param_1];
	ld.param.u64 	%rd5, [contiguous_reduce22_f16_param_2];
	ld.param.u64 	%rd6, [contiguous_reduce22_f16_param_3];
	cvta.to.global.u64 	%rd1, %rd7;
	mov.u32 	%r1, %tid.x;
	mov.u32 	%r2, %ctaid.x;
	mov.u32 	%r18, %ntid.x;
	mul.lo.s32 	%r8, %r2, %r18;
	shl.b32 	%r9, %r8, 1;
	add.s32 	%r4, %r9, %r1;
	mov.b16 	%rs2, 31744;
	// begin inline asm
	cvt.rn.f16.u16 %rs1, %rs2;
	// end inline asm
	shl.b32 	%r10, %r1, 1;
	mov.u32 	%r11, sdata_f16;
	add.s32 	%r5, %r11, %r10;
	st.shared.u16 	[%r5], %rs1;
	add.s32 	%r12, %r4, %r18;
	cvt.u64.u32 	%rd2, %r12;
	setp.le.u64 	%p1, %rd5, %rd2;
	@%p1 bra 	$L__BB69_2;
	cvt.u64.u32 	%rd12, %r4;
	mov.u32 	%r14, %ctaid.y;
	cvt.u64.u32 	%rd13, %r14;
	mul.lo.s64 	%rd14, %rd5, %rd13;
	add.s64 	%rd15, %rd14, %rd12;
	shl.b64 	%rd16, %rd15, 1;
	add.s64 	%rd17, %rd1, %rd16;
	ld.global.u16 	%rs5, [%rd17];
	add.s64 	%rd18, %rd14, %rd2;
	shl.b64 	%rd19, %rd18, 1;
	add.s64 	%rd20, %rd1, %rd19;
	ld.global.u16 	%rs6, [%rd20];
	// begin inline asm
	{min.f16 %rs4,%rs5,%rs6;
}
	// end inline asm
	st.shared.u16 	[%r5], %rs4;
	bra.uni 	$L__BB69_4;
$L__BB69_2:
	cvt.u64.u32 	%rd3, %r4;
	setp.le.u64 	%p2, %rd5, %rd3;
	@%p2 bra 	$L__BB69_4;
	mov.u32 	%r13, %ctaid.y;
	cvt.u64.u32 	%rd8, %r13;
	mad.lo.s64 	%rd9, %rd5, %rd8, %rd3;
	shl.b64 	%rd10, %rd9, 1;
	add.s64 	%rd11, %rd1, %rd10;
	ld.global.u16 	%rs3, [%rd11];
	st.shared.u16 	[%r5], %rs3;
$L__BB69_4:
	bar.sync 	0;
	setp.lt.u32 	%p3, %r18, 66;
	@%p3 bra 	$L__BB69_8;
$L__BB69_5:
	shr.u32 	%r7, %r18, 1;
	setp.ge.u32 	%p4, %r1, %r7;
	@%p4 bra 	$L__BB69_7;
	ld.shared.u16 	%rs8, [%r5];
	and.b32  	%r15, %r18, 2046;
	add.s32 	%r16, %r5, %r15;
	ld.shared.u16 	%rs9, [%r16];
	// begin inline asm
	{min.f16 %rs7,%rs8,%rs9;
}
	// end inline asm
	st.shared.u16 	[%r5], %rs7;
$L__BB69_7:
	bar.sync 	0;
	setp.gt.u32 	%p5, %r18, 131;
	mov.u32 	%r18, %r7;
	@%p5 bra 	$L__BB69_5;
$L__BB69_8:
	setp.gt.u32 	%p6, %r1, 31;
	@%p6 bra 	$L__BB69_11;
	ld.shared.u16 	%rs11, [%r5];
	ld.shared.u16 	%rs12, [%r5+64];
	// begin inline asm
	{min.f16 %rs10,%rs11,%rs12;
}
	// end inline asm
	st.volatile.shared.u16 	[%r5], %rs10;
	ld.shared.u16 	%rs15, [%r5+32];
	// begin inline asm
	{min.f16 %rs13,%rs10,%rs15;
}
	// end inline asm
	st.volatile.shared.u16 	[%r5], %rs13;
	ld.shared.u16 	%rs18, [%r5+16];
	// begin inline asm
	{min.f16 %rs16,%rs13,%rs18;
}
	// end inline asm
	st.volatile.shared.u16 	[%r5], %rs16;
	ld.shared.u16 	%rs21, [%r5+8];
	// begin inline asm
	{min.f16 %rs19,%rs16,%rs21;
}
	// end inline asm
	st.volatile.shared.u16 	[%r5], %rs19;
	ld.shared.u16 	%rs24, [%r5+4];
	// begin inline asm
	{min.f16 %rs22,%rs19,%rs24;
}
	// end inline asm
	st.volatile.shared.u16 	[%r5], %rs22;
	ld.shared.u16 	%rs27, [%r5+2];
	// begin inline asm
	{min.f16 %rs25,%rs22,%rs27;
}
	// end inline asm
	st.volatile.shared.u16 	[%r5], %rs25;
	setp.ne.s32 	%p7, %r1, 0;
	@%p7 bra 	$L__BB69_11;
	cvt.u64.u32 	%rd21, %r2;
	mov.u32 	%r17, %ctaid.y;
	cvt.u64.u32 	%rd22, %r17;
	mad.lo.s64 	%rd23, %rd6, %rd22, %rd21;
	cvta.to.global.u64 	%rd24, %rd4;
	shl.b64 	%rd25, %rd23, 1;
	add.s64 	%rd26, %rd24, %rd25;
	ld.shared.u16 	%rs28, [sdata_f16];
	st.global.u16 	[%rd26], %rs28;
$L__BB69_11:
	ret;

}
	// .globl	contiguous_reduce3_f16
.visible .entry contiguous_reduce3_f16(
	.param .u64 .ptr .align 1 contiguous_reduce3_f16_param_0,
	.param .u64 .ptr .align 1 contiguous_reduce3_f16_param_1,
	.param .u64 .ptr .align 1 contiguous_reduce3_f16_param_2,
	.param .u64 .ptr .align 1 contiguous_reduce3_f16_param_3,
	.param .u64 contiguous_reduce3_f16_param_4,
	.param .u64 contiguous_reduce3_f16_param_5,
	.param .u64 contiguous_reduce3_f16_param_6
)
{
	.reg .pred 	%p<38>;
	.reg .b16 	%rs<120>;
	.reg .b32 	%r<229>;
	.reg .b64 	%rd<308>;

	ld.param.u64 	%rd144, [contiguous_reduce3_f16_param_0];
	ld.param.u64 	%rd145, [contiguous_reduce3_f16_param_1];
	ld.param.u64 	%rd148, [contiguous_reduce3_f16_param_2];
	ld.param.u64 	%rd149, [contiguous_reduce3_f16_param_3];
	ld.param.u64 	%rd146, [contiguous_reduce3_f16_param_4];
	ld.param.u64 	%rd147, [contiguous_reduce3_f16_param_5];
	ld.param.u64 	%rd150, [contiguous_reduce3_f16_param_6];
	cvta.to.global.u64 	%rd1, %rd149;
	cvta.to.global.u64 	%rd2, %rd148;
	mov.u32 	%r1, %tid.y;
	mov.u32 	%r2, %ntid.x;
	mov.u32 	%r3, %tid.x;
	mad.lo.s32 	%r72, %r1, %r2, %r3;
	mov.u32 	%r73, %ctaid.x;
	mad.lo.s32 	%r74, %r73, %r2, %r3;
	mov.u32 	%r4, %ctaid.y;
	mov.u32 	%r5, %ntid.y;
	mad.lo.s32 	%r75, %r4, %r5, %r1;
	mov.b16 	%rs18, 31744;
	// begin inline asm
	cvt.rn.f16.u16 %rs17, %rs18;
	// end inline asm
	shl.b32 	%r76, %r72, 1;
	mov.u32 	%r77, sdata_f16;
	add.s32 	%r7, %r77, %r76;
	st.shared.u16 	[%r7], %rs17;
	cvt.u64.u32 	%rd3, %r74;
	setp.le.u64 	%p1, %rd147, %rd3;
	cvt.u64.u32 	%rd152, %r75;
	setp.le.u64 	%p2, %rd150, %rd152;
	or.pred  	%p3, %p1, %p2;
	@%p3 bra 	$L__BB70_77;
	cvt.u32.u64 	%r78, %rd3;
	cvt.u32.u64 	%r79, %rd147;
	mad.lo.s32 	%r217, %r75, %r79, %r78;
	cvt.u32.u64 	%r9, %rd146;
	add.s32 	%r216, %r9, -1;
	setp.lt.s32 	%p4, %r216, 0;
	mov.b64 	%rd307, 0;
	@%p4 bra 	$L__BB70_59;
	setp.lt.u32 	%p5, %r216, 7;
	mov.b64 	%rd307, 0;
	@%p5 bra 	$L__BB70_30;
	add.s32 	%r212, %r9, -4;
	and.b32  	%r80, %r9, -8;
	neg.s32 	%r211, %r80;
	mov.b64 	%rd307, 0;
$L__BB70_4:
	.pragma "nounroll";
	add.s32 	%r16, %r212, 3;
	cvt.u64.u32 	%rd5, %r217;
	mul.wide.u32 	%rd157, %r16, 8;
	add.s64 	%rd158, %rd2, %rd157;
	ld.global.u64 	%rd6, [%rd158];
	and.b64  	%rd159, %rd6, -4294967296;
	setp.ne.s64 	%p6, %rd159, 0;
	@%p6 bra 	$L__BB70_6;
	cvt.u32.u64 	%r81, %rd6;
	cvt.u32.u64 	%r82, %rd5;
	div.u32 	%r83, %r82, %r81;
	mul.lo.s32 	%r84, %r83, %r81;
	sub.s32 	%r85, %r82, %r84;
	cvt.u64.u32 	%rd272, %r83;
	cvt.u64.u32 	%rd273, %r85;
	bra.uni 	$L__BB70_7;
$L__BB70_6:
	div.s64 	%rd272, %rd5, %rd6;
	mul.lo.s64 	%rd160, %rd272, %rd6;
	sub.s64 	%rd273, %rd5, %rd160;
$L__BB70_7:
	mul.wide.u32 	%rd161, %r16, 8;
	add.s64 	%rd162, %rd1, %rd161;
	ld.global.u64 	%rd163, [%rd162];
	mad.lo.s64 	%rd13, %rd163, %rd273, %rd307;
	add.s32 	%r17, %r212, 2;
	and.b64  	%rd14, %rd272, 4294967295;
	mul.wide.u32 	%rd164, %r17, 8;
	add.s64 	%rd165, %rd2, %rd164;
	ld.global.u64 	%rd15, [%rd165];
	and.b64  	%rd166, %rd15, -4294967296;
	setp.ne.s64 	%p7, %rd166, 0;
	@%p7 bra 	$L__BB70_9;
	cvt.u32.u64 	%r86, %rd15;
	cvt.u32.u64 	%r87, %rd14;
	div.u32 	%r88, %r87, %r86;
	mul.lo.s32 	%r89, %r88, %r86;
	sub.s32 	%r90, %r87, %r89;
	cvt.u64.u32 	%rd274, %r88;
	cvt.u64.u32 	%rd275, %r90;
	bra.uni 	$L__BB70_10;
$L__BB70_9:
	div.s64 	%rd274, %rd14, %rd15;
	mul.lo.s64 	%rd167, %rd274, %rd15;
	sub.s64 	%rd275, %rd14, %rd167;
$L__BB70_10:
	mul.wide.u32 	%rd168, %r17, 8;
	add.s64 	%rd169, %rd1, %rd168;
	ld.global.u64 	%rd170, [%rd169];
	mad.lo.s64 	%rd22, %rd170, %rd275, %rd13;
	add.s32 	%r18, %r212, 1;
	and.b64  	%rd23, %rd274, 4294967295;
	mul.wide.u32 	%rd171, %r18, 8;
	add.s64 	%rd172, %rd2, %rd171;
	ld.global.u64 	%rd24, [%rd172];
	and.b64  	%rd173, %rd24, -4294967296;
	setp.ne.s64 	%p8, %rd173, 0;
	@%p8 bra 	$L__BB70_12;
	cvt.u32.u64 	%r91, %rd24;
	cvt.u32.u64 	%r92, %rd23;
	div.u32 	%r93, %r92, %r91;
	mul.lo.s32 	%r94, %r93, %r91;
	sub.s32 	%r95, %r92, %r94;
	cvt.u64.u32 	%rd276, %r93;
	cvt.u64.u32 	%rd277, %r95;
	bra.uni 	$L__BB70_13;
$L__BB70_12:
	div.s64 	%rd276, %rd23, %rd24;
	mul.lo.s64 	%rd174, %rd276, %rd24;
	sub.s64 	%rd277, %rd23, %rd174;
$L__BB70_13:
	mul.wide.u32 	%rd175, %r18, 8;
	add.s64 	%rd176, %rd1, %rd175;
	ld.global.u64 	%rd177, [%rd176];
	mad.lo.s64 	%rd31, %rd177, %rd277, %rd22;
	and.b64  	%rd32, %rd276, 4294967295;
	mul.wide.u32 	%rd178, %r212, 8;
	add.s64 	%rd179, %rd2, %rd178;
	ld.global.u64 	%rd33, [%rd179];
	and.b64  	%rd180, %rd33, -4294967296;
	setp.ne.s64 	%p9, %rd180, 0;
	@%p9 bra 	$L__BB70_15;
	cvt.u32.u64 	%r96, %rd33;
	cvt.u32.u64 	%r97, %rd32;
	div.u32 	%r98, %r97, %r96;
	mul.lo.s32 	%r99, %r98, %r96;
	sub.s32 	%r100, %r97, %r99;
	cvt.u64.u32 	%rd278, %r98;
	cvt.u64.u32 	%rd279, %r100;
	bra.uni 	$L__BB70_16;
$L__BB70_15:
	div.s64 	%rd278, %rd32, %rd33;
	mul.lo.s64 	%rd181, %rd278, %rd33;
	sub.s64 	%rd279, %rd32, %rd181;
$L__BB70_16:
	mul.wide.u32 	%rd182, %r212, 8;
	add.s64 	%rd183, %rd1, %rd182;
	ld.global.u64 	%rd184, [%rd183];
	mad.lo.s64 	%rd40, %rd184, %rd279, %rd31;
	add.s32 	%r19, %r212, -1;
	and.b64  	%rd41, %rd278, 4294967295;
	mul.wide.u32 	%rd185, %r19, 8;
	add.s64 	%rd186, %rd2, %rd185;
	ld.global.u64 	%rd42, [%rd186];
	and.b64  	%rd187, %rd42, -4294967296;
	setp.ne.s64 	%p10, %rd187, 0;
	@%p10 bra 	$L__BB70_18;
	cvt.u32.u64 	%r101, %rd42;
	cvt.u32.u64 	%r102, %rd41;
	div.u32 	%r103, %r102, %r101;
	mul.lo.s32 	%r104, %r103, %r101;
	sub.s32 	%r105, %r102, %r104;
	cvt.u64.u32 	%rd280, %r103;
	cvt.u64.u32 	%rd281, %r105;
	bra.uni 	$L__BB70_19;
$L__BB70_18:
	div.s64 	%rd280, %rd41, %rd42;
	mul.lo.s64 	%rd188, %rd280, %rd42;
	sub.s64 	%rd281, %rd41, %rd188;
$L__BB70_19:
	mul.wide.u32 	%rd189, %r19, 8;
	add.s64 	%rd190, %rd1, %rd189;
	ld.global.u64 	%rd191, [%rd190];
	mad.lo.s64 	%rd49, %rd191, %rd281, %rd40;
	add.s32 	%r20, %r212, -2;
	and.b64  	%rd50, %rd280, 4294967295;
	mul.wide.u32 	%rd192, %r20, 8;
	add.s64 	%rd193, %rd2, %rd192;
	ld.global.u64 	%rd51, [%rd193];
	and.b64  	%rd194, %rd51, -4294967296;
	setp.ne.s64 	%p11, %rd194, 0;
	@%p11 bra 	$L__BB70_21;
	cvt.u32.u64 	%r106, %rd51;
	cvt.u32.u64 	%r107, %rd50;
	div.u32 	%r108, %r107, %r106;
	mul.lo.s32 	%r109, %r108, %r106;
	sub.s32 	%r110, %r107, %r109;
	cvt.u64.u32 	%rd282, %r108;
	cvt.u64.u32 	%rd283, %r110;
	bra.uni 	$L__BB70_22;
$L__BB70_21:
	div.s64 	%rd282, %rd50, %rd51;
	mul.lo.s64 	%rd195, %rd282, %rd51;
	sub.s64 	%rd283, %rd50, %rd195;
$L__BB70_22:
	mul.wide.u32 	%rd196, %r20, 8;
	add.s64 	%rd197, %rd1, %rd196;
	ld.global.u64 	%rd198, [%rd197];
	mad.lo.s64 	%rd58, %rd198, %rd283, %rd49;
	add.s32 	%r21, %r212, -3;
	and.b64  	%rd59, %rd282, 4294967295;
	mul.wide.u32 	%rd199, %r21, 8;
	add.s64 	%rd200, %rd2, %rd199;
	ld.global.u64 	%rd60, [%rd200];
	and.b64  	%rd201, %rd60, -4294967296;
	setp.ne.s64 	%p12, %rd201, 0;
	@%p12 bra 	$L__BB70_24;
	cvt.u32.u64 	%r111, %rd60;
	cvt.u32.u64 	%r112, %rd59;
	div.u32 	%r113, %r112, %r111;
	mul.lo.s32 	%r114, %r113, %r111;
	sub.s32 	%r115, %r112, %r114;
	cvt.u64.u32 	%rd284, %r113;
	cvt.u64.u32 	%rd285, %r115;
	bra.uni 	$L__BB70_25;
$L__BB70_24:
	div.s64 	%rd284, %rd59, %rd60;
	mul.lo.s64 	%rd202, %rd284, %rd60;
	sub.s64 	%rd285, %rd59, %rd202;
$L__BB70_25:
	mul.wide.u32 	%rd203, %r21, 8;
	add.s64 	%rd204, %rd1, %rd203;
	ld.global.u64 	%rd205, [%rd204];
	mad.lo.s64 	%rd67, %rd205, %rd285, %rd58;
	and.b64  	%rd68, %rd284, 4294967295;
	add.s32 	%r116, %r212, -4;
	mul.wide.u32 	%rd206, %r116, 8;
	add.s64 	%rd207, %rd2, %rd206;
	ld.global.u64 	%rd69, [%rd207];
	and.b64  	%rd208, %rd69, -4294967296;
	setp.ne.s64 	%p13, %rd208, 0;
	@%p13 bra 	$L__BB70_27;
	cvt.u32.u64 	%r117, %rd69;
	cvt.u32.u64 	%r118, %rd68;
	div.u32 	%r119, %r118, %r117;
	mul.lo.s32 	%r120, %r119, %r117;
	sub.s32 	%r121, %r118, %r120;
	cvt.u64.u32 	%rd286, %r119;
	cvt.u64.u32 	%rd287, %r121;
	bra.uni 	$L__BB70_28;
$L__BB70_27:
	div.s64 	%rd286, %rd68, %rd69;
	mul.lo.s64 	%rd209, %rd286, %rd69;
	sub.s64 	%rd287, %rd68, %rd209;
$L__BB70_28:
	mul.wide.u32 	%rd210, %r116, 8;
	add.s64 	%rd211, %rd1, %rd210;
	ld.global.u64 	%rd212, [%rd211];
	mad.lo.s64 	%rd307, %rd212, %rd287, %rd67;
	cvt.u32.u64 	%r217, %rd286;
	add.s32 	%r212, %r212, -8;
	add.s32 	%r211, %r211, 8;
	setp.ne.s32 	%p14, %r211, 0;
	@%p14 bra 	$L__BB70_4;
	add.s32 	%r216, %r212, 3;
$L__BB70_30:
	and.b32  	%r28, %r9, 7;
	setp.eq.s32 	%p15, %r28, 0;
	@%p15 bra 	$L__BB70_59;
	and.b32  	%r29, %r9, 3;
	setp.lt.u32 	%p16, %r28, 4;
	@%p16 bra 	$L__BB70_45;
	cvt.u64.u32 	%rd79, %r217;
	mul.wide.u32 	%rd214, %r216, 8;
	add.s64 	%rd215, %rd2, %rd214;
	ld.global.u64 	%rd80, [%rd215];
	and.b64  	%rd216, %rd80, -4294967296;
	setp.ne.s64 	%p17, %rd216, 0;
	@%p17 bra 	$L__BB70_34;
	cvt.u32.u64 	%r123, %rd80;
	cvt.u32.u64 	%r124, %rd79;
	div.u32 	%r125, %r124, %r123;
	mul.lo.s32 	%r126, %r125, %r123;
	sub.s32 	%r127, %r124, %r126;
	cvt.u64.u32 	%rd290, %r125;
	cvt.u64.u32 	%rd291, %r127;
	bra.uni 	$L__BB70_35;
$L__BB70_34:
	div.s64 	%rd290, %rd79, %rd80;
	mul.lo.s64 	%rd217, %rd290, %rd80;
	sub.s64 	%rd291, %rd79, %rd217;
$L__BB70_35:
	mul.wide.u32 	%rd218, %r216, 8;
	add.s64 	%rd219, %rd1, %rd218;
	ld.global.u64 	%rd220, [%rd219];
	mad.lo.s64 	%rd87, %rd220, %rd291, %rd307;
	add.s32 	%r30, %r216, -1;
	and.b64  	%rd88, %rd290, 4294967295;
	mul.wide.u32 	%rd221, %r30, 8;
	add.s64 	%rd222, %rd2, %rd221;
	ld.global.u64 	%rd89, [%rd222];
	and.b64  	%rd223, %rd89, -4294967296;
	setp.ne.s64 	%p18, %rd223, 0;
	@%p18 bra 	$L__BB70_37;
	cvt.u32.u64 	%r128, %rd89;
	cvt.u32.u64 	%r129, %rd88;
	div.u32 	%r130, %r129, %r128;
	mul.lo.s32 	%r131, %r130, %r128;
	sub.s32 	%r132, %r129, %r131;
	cvt.u64.u32 	%rd292, %r130;
	cvt.u64.u32 	%rd293, %r132;
	bra.uni 	$L__BB70_38;
$L__BB70_37:
	div.s64 	%rd292, %rd88, %rd89;
	mul.lo.s64 	%rd224, %rd292, %rd89;
	sub.s64 	%rd293, %rd88, %rd224;
$L__BB70_38:
	mul.wide.u32 	%rd225, %r30, 8;
	add.s64 	%rd226, %rd1, %rd225;
	ld.global.u64 	%rd227, [%rd226];
	mad.lo.s64 	%rd96, %rd227, %rd293, %rd87;
	add.s32 	%r31, %r216, -2;
	and.b64  	%rd97, %rd292, 4294967295;
	mul.wide.u32 	%rd228, %r31, 8;
	add.s64 	%rd229, %rd2, %rd228;
	ld.global.u64 	%rd98, [%rd229];
	and.b64  	%rd230, %rd98, -4294967296;
	setp.ne.s64 	%p19, %rd230, 0;
	@%p19 bra 	$L__BB70_40;
	cvt.u32.u64 	%r133, %rd98;
	cvt.u32.u64 	%r134, %rd97;
	div.u32 	%r135, %r134, %r133;
	mul.lo.s32 	%r136, %r135, %r133;
	sub.s32 	%r137, %r134, %r136;
	cvt.u64.u32 	%rd294, %r135;
	cvt.u64.u32 	%rd295, %r137;
	bra.uni 	$L__BB70_41;
$L__BB70_40:
	div.s64 	%rd294, %rd97, %rd98;
	mul.lo.s64 	%rd231, %rd294, %rd98;
	sub.s64 	%rd295, %rd97, %rd231;
$L__BB70_41:
	mul.wide.u32 	%rd232, %r31, 8;
	add.s64 	%rd233, %rd1, %rd232;
	ld.global.u64 	%rd234, [%rd233];
	mad.lo.s64 	%rd105, %rd234, %rd295, %rd96;
	add.s32 	%r32, %r216, -3;
	and.b64  	%rd106, %rd294, 4294967295;
	mul.wide.u32 	%rd235, %r32, 8;
	add.s64 	%rd236, %rd2, %rd235;
	ld.global.u64 	%rd107, [%rd236];
	and.b64  	%rd237, %rd107, -4294967296;
	setp.ne.s64 	%p20, %rd237, 0;
	@%p20 bra 	$L__BB70_43;
	cvt.u32.u64 	%r138, %rd107;
	cvt.u32.u64 	%r139, %rd106;
	div.u32 	%r140, %r139, %r138;
	mul.lo.s32 	%r141, %r140, %r138;
	sub.s32 	%r142, %r139, %r141;
	cvt.u64.u32 	%rd296, %r140;
	cvt.u64.u32 	%rd297, %r142;
	bra.uni 	$L__BB70_44;
$L__BB70_43:
	div.s64 	%rd296, %rd106, %rd107;
	mul.lo.s64 	%rd238, %rd296, %rd107;
	sub.s64 	%rd297, %rd106, %rd238;
$L__BB70_44:
	mul.wide.u32 	%rd239, %r32, 8;
	add.s64 	%rd240, %rd1, %rd239;
	ld.global.u64 	%rd241, [%rd240];
	mad.lo.s64 	%rd307, %rd241, %rd297, %rd105;
	cvt.u32.u64 	%r217, %rd296;
	add.s32 	%r216, %r216, -4;
$L__BB70_45:
	setp.eq.s32 	%p21, %r29, 0;
	@%p21 bra 	$L__BB70_59;
	setp.eq.s32 	%p22, %r29, 1;
	@%p22 bra 	$L__BB70_54;
	cvt.u64.u32 	%rd117, %r217;
	mul.wide.u32 	%rd243, %r216, 8;
	add.s64 	%rd244, %rd2, %rd243;
	ld.global.u64 	%rd118, [%rd244];
	and.b64  	%rd245, %rd118, -4294967296;
	setp.ne.s64 	%p23, %rd245, 0;
	@%p23 bra 	$L__BB70_49;
	cvt.u32.u64 	%r143, %rd118;
	cvt.u32.u64 	%r144, %rd117;
	div.u32 	%r145, %r144, %r143;
	mul.lo.s32 	%r146, %r145, %r143;
	sub.s32 	%r147, %r144, %r146;
	cvt.u64.u32 	%rd300, %r145;
	cvt.u64.u32 	%rd301, %r147;
	bra.uni 	$L__BB70_50;
$L__BB70_49:
	div.s64 	%rd300, %rd117, %rd118;
	mul.lo.s64 	%rd246, %rd300, %rd118;
	sub.s64 	%rd301, %rd117, %rd246;
$L__BB70_50:
	add.s64 	%rd248, %rd1, %rd243;
	ld.global.u64 	%rd249, [%rd248];
	mad.lo.s64 	%rd125, %rd249, %rd301, %rd307;
	add.s32 	%r37, %r216, -1;
	and.b64  	%rd126, %rd300, 4294967295;
	mul.wide.u32 	%rd250, %r37, 8;
	add.s64 	%rd251, %rd2, %rd250;
	ld.global.u64 	%rd127, [%rd251];
	and.b64  	%rd252, %rd127, -4294967296;
	setp.ne.s64 	%p24, %rd252, 0;
	@%p24 bra 	$L__BB70_52;
	cvt.u32.u64 	%r148, %rd127;
	cvt.u32.u64 	%r149, %rd126;
	div.u32 	%r150, %r149, %r148;
	mul.lo.s32 	%r151, %r150, %r148;
	sub.s32 	%r152, %r149, %r151;
	cvt.u64.u32 	%rd302, %r150;
	cvt.u64.u32 	%rd303, %r152;
	bra.uni 	$L__BB70_53;
$L__BB70_52:
	div.s64 	%rd302, %rd126, %rd127;
	mul.lo.s64 	%rd253, %rd302, %rd127;
	sub.s64 	%rd303, %rd126, %rd253;
$L__BB70_53:
	add.s64 	%rd255, %rd1, %rd250;
	ld.global.u64 	%rd256, [%rd255];
	mad.lo.s64 	%rd307, %rd256, %rd303, %rd125;
	cvt.u32.u64 	%r217, %rd302;
	add.s32 	%r216, %r216, -2;
$L__BB70_54:
	and.b32  	%r153, %r9, 1;
	setp.eq.b32 	%p25, %r153, 1;
	not.pred 	%p26, %p25;
	@%p26 bra 	$L__BB70_59;
	cvt.u64.u32 	%rd137, %r217;
	mul.wide.u32 	%rd257, %r216, 8;
	add.s64 	%rd258, %rd2, %rd257;
	ld.global.u64 	%rd138, [%rd258];
	and.b64  	%rd259, %rd138, -4294967296;
	setp.ne.s64 	%p27, %rd259, 0;
	@%p27 bra 	$L__BB70_57;
	cvt.u32.u64 	%r154, %rd138;
	cvt.u32.u64 	%r155, %rd137;
	rem.u32 	%r156, %r155, %r154;
	cvt.u64.u32 	%rd306, %r156;
	bra.uni 	$L__BB70_58;
$L__BB70_57:
	rem.s64 	%rd306, %rd137, %rd138;
$L__BB70_58:
	add.s64 	%rd261, %rd1, %rd257;
	ld.global.u64 	%rd262, [%rd261];
	mad.lo.s64 	%rd307, %rd262, %rd306, %rd307;
$L__BB70_59:
	cvta.to.global.u64 	%rd263, %rd145;
	shl.b64 	%rd264, %rd307, 1;
	add.s64 	%rd265, %rd263, %rd264;
	ld.global.u16 	%rs19, [%rd265];
	st.shared.u16 	[%r7], %rs19;
	bar.sync 	0;
	setp.ne.s32 	%p28, %r1, 0;
	@%p28 bra 	$L__BB70_77;
	setp.gt.u32 	%p29, %r5, 1;
	@%p29 bra 	$L__BB70_62;
	shl.b32 	%r157, %r3, 1;
	mov.u32 	%r158, sdata_f16;
	add.s32 	%r159, %r158, %r157;
	ld.shared.u16 	%rs118, [%r159];
	bra.uni 	$L__BB70_76;
$L__BB70_62:
	shl.b32 	%r161, %r3, 1;
	mov.u32 	%r162, sdata_f16;
	add.s32 	%r42, %r162, %r161;
	ld.shared.u16 	%rs118, [%r42];
	add.s32 	%r43, %r5, -1;
	add.s32 	%r163, %r5, -2;
	and.b32  	%r44, %r43, 15;
	setp.lt.u32 	%p30, %r163, 15;
	mov.b32 	%r225, 1;
	@%p30 bra 	$L__BB70_66;
	and.b32  	%r166, %r43, -16;
	neg.s32 	%r222, %r166;
	shl.b32 	%r46, %r2, 1;
	add.s32 	%r168, %r161, %r46;
	add.s32 	%r220, %r162, %r168;
	shl.b32 	%r48, %r2, 5;
	mov.b32 	%r223, 1;
	mov.b32 	%r221, 0;
$L__BB70_64:
	.pragma "nounroll";
	mul.lo.s32 	%r170, %r223, %r2;
	shl.b32 	%r171, %r170, 1;
	add.s32 	%r172, %r42, %r171;
	ld.shared.u16 	%rs23, [%r220];
	// begin inline asm
	{min.f16 %rs21,%rs118,%rs23;
}
	// end inline asm
	add.s32 	%r173, %r172, %r46;
	ld.shared.u16 	%rs26, [%r173];
	// begin inline asm
	{min.f16 %rs24,%rs21,%rs26;
}
	// end inline asm
	add.s32 	%r174, %r173, %r46;
	ld.shared.u16 	%rs29, [%r174];
	// begin inline asm
	{min.f16 %rs27,%rs24,%rs29;
}
	// end inline asm
	add.s32 	%r175, %r174, %r46;
	ld.shared.u16 	%rs32, [%r175];
	// begin inline asm
	{min.f16 %rs30,%rs27,%rs32;
}
	// end inline asm
	add.s32 	%r176, %r175, %r46;
	ld.shared.u16 	%rs35, [%r176];
	// begin inline asm
	{min.f16 %rs33,%rs30,%rs35;
}
	// end inline asm
	add.s32 	%r177, %r176, %r46;
	ld.shared.u16 	%rs38, [%r177];
	// begin inline asm
	{min.f16 %rs36,%rs33,%rs38;
}
	// end inline asm
	add.s32 	%r178, %r177, %r46;
	ld.shared.u16 	%rs41, [%r178];
	// begin inline asm
	{min.f16 %rs39,%rs36,%rs41;
}
	// end inline asm
	add.s32 	%r179, %r178, %r46;
	ld.shared.u16 	%rs44, [%r179];
	// begin inline asm
	{min.f16 %rs42,%rs39,%rs44;
}
	// end inline asm
	add.s32 	%r180, %r179, %r46;
	ld.shared.u16 	%rs47, [%r180];
	// begin inline asm
	{min.f16 %rs45,%rs42,%rs47;
}
	// end inline asm
	add.s32 	%r181, %r180, %r46;
	ld.shared.u16 	%rs50, [%r181];
	// begin inline asm
	{min.f16 %rs48,%rs45,%rs50;
}
	// end inline asm
	add.s32 	%r182, %r181, %r46;
	ld.shared.u16 	%rs53, [%r182];
	// begin inline asm
	{min.f16 %rs51,%rs48,%rs53;
}
	// end inline asm
	add.s32 	%r183, %r182, %r46;
	ld.shared.u16 	%rs56, [%r183];
	// begin inline asm
	{min.f16 %rs54,%rs51,%rs56;
}
	// end inline asm
	add.s32 	%r184, %r183, %r46;
	ld.shared.u16 	%rs59, [%r184];
	// begin inline asm
	{min.f16 %rs57,%rs54,%rs59;
}
	// end inline asm
	add.s32 	%r185, %r184, %r46;
	ld.shared.u16 	%rs62, [%r185];
	// begin inline asm
	{min.f16 %rs60,%rs57,%rs62;
}
	// end inline asm
	add.s32 	%r186, %r185, %r46;
	ld.shared.u16 	%rs65, [%r186];
	// begin inline asm
	{min.f16 %rs63,%rs60,%rs65;
}
	// end inline asm
	add.s32 	%r187, %r186, %r46;
	ld.shared.u16 	%rs68, [%r187];
	// begin inline asm
	{min.f16 %rs118,%rs63,%rs68;
}
	// end inline asm
	add.s32 	%r223, %r223, 16;
	add.s32 	%r222, %r222, 16;
	add.s32 	%r221, %r221, 16;
	add.s32 	%r220, %r220, %r48;
	setp.ne.s32 	%p31, %r222, 0;
	@%p31 bra 	$L__BB70_64;
	add.s32 	%r225, %r221, 1;
$L__BB70_66:
	setp.eq.s32 	%p32, %r44, 0;
	@%p32 bra 	$L__BB70_75;
	and.b32  	%r59, %r43, 7;
	setp.lt.u32 	%p33, %r44, 8;
	@%p33 bra 	$L__BB70_69;
	mul.lo.s32 	%r188, %r225, %r2;
	shl.b32 	%r189, %r188, 1;
	add.s32 	%r190, %r42, %r189;
	ld.shared.u16 	%rs72, [%r190];
	// begin inline asm
	{min.f16 %rs70,%rs118,%rs72;
}
	// end inline asm
	shl.b32 	%r191, %r2, 1;
	add.s32 	%r192, %r190, %r191;
	ld.shared.u16 	%rs75, [%r192];
	// begin inline asm
	{min.f16 %rs73,%rs70,%rs75;
}
	// end inline asm
	add.s32 	%r193, %r192, %r191;
	ld.shared.u16 	%rs78, [%r193];
	// begin inline asm
	{min.f16 %rs76,%rs73,%rs78;
}
	// end inline asm
	add.s32 	%r194, %r193, %r191;
	ld.shared.u16 	%rs81, [%r194];
	// begin inline asm
	{min.f16 %rs79,%rs76,%rs81;
}
	// end inline asm
	add.s32 	%r195, %r194, %r191;
	ld.shared.u16 	%rs84, [%r195];
	// begin inline asm
	{min.f16 %rs82,%rs79,%rs84;
}
	// end inline asm
	add.s32 	%r196, %r195, %r191;
	ld.shared.u16 	%rs87, [%r196];
	// begin inline asm
	{min.f16 %rs85,%rs82,%rs87;
}
	// end inline asm
	add.s32 	%r197, %r196, %r191;
	ld.shared.u16 	%rs90, [%r197];
	// begin inline asm
	{min.f16 %rs88,%rs85,%rs90;
}
	// end inline asm
	add.s32 	%r198, %r197, %r191;
	ld.shared.u16 	%rs93, [%r198];
	// begin inline asm
	{min.f16 %rs118,%rs88,%rs93;
}
	// end inline asm
	add.s32 	%r225, %r225, 8;
$L__BB70_69:
	setp.eq.s32 	%p34, %r59, 0;
	@%p34 bra 	$L__BB70_75;
	and.b32  	%r62, %r43, 3;
	setp.lt.u32 	%p35, %r59, 4;
	@%p35 bra 	$L__BB70_72;
	mul.lo.s32 	%r199, %r225, %r2;
	shl.b32 	%r200, %r199, 1;
	add.s32 	%r201, %r42, %r200;
	ld.shared.u16 	%rs97, [%r201];
	// begin inline asm
	{min.f16 %rs95,%rs118,%rs97;
}
	// end inline asm
	shl.b32 	%r202, %r2, 1;
	add.s32 	%r203, %r201, %r202;
	ld.shared.u16 	%rs100, [%r203];
	// begin inline asm
	{min.f16 %rs98,%rs95,%rs100;
}
	// end inline asm
	add.s32 	%r204, %r203, %r202;
	ld.shared.u16 	%rs103, [%r204];
	// begin inline asm
	{min.f16 %rs101,%rs98,%rs103;
}
	// end inline asm
	add.s32 	%r205, %r204, %r202;
	ld.shared.u16 	%rs106, [%r205];
	// begin inline asm
	{min.f16 %rs118,%rs101,%rs106;
}
	// end inline asm
	add.s32 	%r225, %r225, 4;
$L__BB70_72:
	setp.eq.s32 	%p36, %r62, 0;
	@%p36 bra 	$L__BB70_75;
	mul.lo.s32 	%r206, %r2, %r225;
	shl.b32 	%r207, %r206, 1;
	add.s32 	%r209, %r207, %r161;
	add.s32 	%r228, %r162, %r209;
	shl.b32 	%r66, %r2, 1;
	neg.s32 	%r227, %r62;
$L__BB70_74:
	.pragma "nounroll";
	ld.shared.u16 	%rs109, [%r228];
	// begin inline asm
	{min.f16 %rs118,%rs118,%rs109;
}
	// end inline asm
	add.s32 	%r228, %r228, %r66;
	add.s32 	%r227, %r227, 1;
	setp.ne.s32 	%p37, %r227, 0;
	@%p37 bra 	$L__BB70_74;
$L__BB70_75:
	st.shared.u16 	[%r42], %rs118;
$L__BB70_76:
	cvt.u64.u32 	%rd266, %r4;
	mad.lo.s64 	%rd267, %rd147, %rd266, %rd3;
	cvta.to.global.u64 	%rd268, %rd144;
	shl.b64 	%rd269, %rd267, 1;
	add.s64 	%rd270, %rd268, %rd269;
	st.global.u16 	[%rd270], %rs118;
$L__BB70_77:
	ret;

}
	// .globl	contiguous_reduce33_f16
.visible .entry contiguous_reduce33_f16(
	.param .u64 .ptr .align 1 contiguous_reduce33_f16_param_0,
	.param .u64 .ptr .align 1 contiguous_reduce33_f16_param_1,
	.param .u64 contiguous_reduce33_f16_param_2,
	.param .u64 contiguous_reduce33_f16_param_3,
	.param .u64 contiguous_reduce33_f16_param_4
)
{
	.reg .pred 	%p<14>;
	.reg .b16 	%rs<120>;
	.reg .b32 	%r<110>;
	.reg .b64 	%rd<16>;

	ld.param.u64 	%rd2, [contiguous_reduce33_f16_param_0];
	ld.param.u64 	%rd3, [contiguous_reduce33_f16_param_1];
	ld.param.u64 	%rd4, [contiguous_reduce33_f16_param_3];
	ld.param.u64 	%rd5, [contiguous_reduce33_f16_param_4];
	mov.u32 	%r1, %tid.y;
	mov.u32 	%r2, %ntid.x;
	mov.u32 	%r3, %tid.x;
	mad.lo.s32 	%r38, %r1, %r2, %r3;
	mov.u32 	%r39, %ctaid.x;
	mad.lo.s32 	%r40, %r39, %r2, %r3;
	mov.u32 	%r4, %ctaid.y;
	mov.u32 	%r5, %ntid.y;
	mad.lo.s32 	%r41, %r4, %r5, %r1;
	mov.b16 	%rs18, 31744;
	// begin inline asm
	cvt.rn.f16.u16 %rs17, %rs18;
	// end inline asm
	shl.b32 	%r42, %r38, 1;
	mov.u32 	%r43, sdata_f16;
	add.s32 	%r7, %r43, %r42;
	st.shared.u16 	[%r7], %rs17;
	cvt.u64.u32 	%rd1, %r40;
	setp.le.u64 	%p1, %rd4, %rd1;
	cvt.u64.u32 	%rd7, %r41;
	setp.le.u64 	%p2, %rd5, %rd7;
	or.pred  	%p3, %p1, %p2;
	@%p3 bra 	$L__BB71_19;
	cvt.u32.u64 	%r44, %rd1;
	cvta.to.global.u64 	%rd8, %rd3;
	cvt.u32.u64 	%r45, %rd4;
	mad.lo.s32 	%r46, %r41, %r45, %r44;
	mul.wide.u32 	%rd9, %r46, 2;
	add.s64 	%rd10, %rd8, %rd9;
	ld.global.u16 	%rs19, [%rd10];
	st.shared.u16 	[%r7], %rs19;
	bar.sync 	0;
	setp.ne.s32 	%p4, %r1, 0;
	@%p4 bra 	$L__BB71_19;
	setp.gt.u32 	%p5, %r5, 1;
	@%p5 bra 	$L__BB71_4;
	shl.b32 	%r47, %r3, 1;
	add.s32 	%r49, %r43, %r47;
	ld.shared.u16 	%rs118, [%r49];
	bra.uni 	$L__BB71_18;
$L__BB71_4:
	shl.b32 	%r51, %r3, 1;
	add.s32 	%r8, %r43, %r51;
	ld.shared.u16 	%rs118, [%r8];
	add.s32 	%r9, %r5, -1;
	add.s32 	%r53, %r5, -2;
	and.b32  	%r10, %r9, 15;
	setp.lt.u32 	%p6, %r53, 15;
	mov.b32 	%r106, 1;
	@%p6 bra 	$L__BB71_8;
	and.b32  	%r56, %r9, -16;
	neg.s32 	%r103, %r56;
	shl.b32 	%r12, %r2, 1;
	add.s32 	%r58, %r51, %r12;
	add.s32 	%r101, %r43, %r58;
	shl.b32 	%r14, %r2, 5;
	mov.b32 	%r104, 1;
	mov.b32 	%r102, 0;
$L__BB71_6:
	.pragma "nounroll";
	mul.lo.s32 	%r60, %r104, %r2;
	shl.b32 	%r61, %r60, 1;
	add.s32 	%r62, %r8, %r61;
	ld.shared.u16 	%rs23, [%r101];
	// begin inline asm
	{min.f16 %rs21,%rs118,%rs23;
}
	// end inline asm
	add.s32 	%r63, %r62, %r12;
	ld.shared.u16 	%rs26, [%r63];
	// begin inline asm
	{min.f16 %rs24,%rs21,%rs26;
}
	// end inline asm
	add.s32 	%r64, %r63, %r12;
	ld.shared.u16 	%rs29, [%r64];
	// begin inline asm
	{min.f16 %rs27,%rs24,%rs29;
}
	// end inline asm
	add.s32 	%r65, %r64, %r12;
	ld.shared.u16 	%rs32, [%r65];
	// begin inline asm
	{min.f16 %rs30,%rs27,%rs32;
}
	// end inline asm
	add.s32 	%r66, %r65, %r12;
	ld.shared.u16 	%rs35, [%r66];
	// begin inline asm
	{min.f16 %rs33,%rs30,%rs35;
}
	// end inline asm
	add.s32 	%r67, %r66, %r12;
	ld.shared.u16 	%rs38, [%r67];
	// begin inline asm
	{min.f16 %rs36,%rs33,%rs38;
}
	// end inline asm
	add.s32 	%r68, %r67, %r12;
	ld.shared.u16 	%rs41, [%r68];
	// begin inline asm
	{min.f16 %rs39,%rs36,%rs41;
}
	// end inline asm
	add.s32 	%r69, %r68, %r12;
	ld.shared.u16 	%rs44, [%r69];
	// begin inline asm
	{min.f16 %rs42,%rs39,%rs44;
}
	// end inline asm
	add.s32 	%r70, %r69, %r12;
	ld.shared.u16 	%rs47, [%r70];
	// begin inline asm
	{min.f16 %rs45,%rs42,%rs47;
}
	// end inline asm
	add.s32 	%r71, %r70, %r12;
	ld.shared.u16 	%rs50, [%r71];
	// begin inline asm
	{min.f16 %rs48,%rs45,%rs50;
}
	// end inline asm
	add.s32 	%r72, %r71, %r12;
	ld.shared.u16 	%rs53, [%r72];
	// begin inline asm
	{min.f16 %rs51,%rs48,%rs53;
}
	// end inline asm
	add.s32 	%r73, %r72, %r12;
	ld.shared.u16 	%rs56, [%r73];
	// begin inline asm
	{min.f16 %rs54,%rs51,%rs56;
}
	// end inline asm
	add.s32 	%r74, %r73, %r12;
	ld.shared.u16 	%rs59, [%r74];
	// begin inline asm
	{min.f16 %rs57,%rs54,%rs59;
}
	// end inline asm
	add.s32 	%r75, %r74, %r12;
	ld.shared.u16 	%rs62, [%r75];
	// begin inline asm
	{min.f16 %rs60,%rs57,%rs62;
}
	// end inline asm
	add.s32 	%r76, %r75, %r12;
	ld.shared.u16 	%rs65, [%r76];
	// begin inline asm
	{min.f16 %rs63,%rs60,%rs65;
}
	// end inline asm
	add.s32 	%r77, %r76, %r12;
	ld.shared.u16 	%rs68, [%r77];
	// begin inline asm
	{min.f16 %rs118,%rs63,%rs68;
}
	// end inline asm
	add.s32 	%r104, %r104, 16;
	add.s32 	%r103, %r103, 16;
	add.s32 	%r102, %r102, 16;
	add.s32 	%r101, %r101, %r14;
	setp.ne.s32 	%p7, %r103, 0;
	@%p7 bra 	$L__BB71_6;
	add.s32 	%r106, %r102, 1;
$L__BB71_8:
	setp.eq.s32 	%p8, %r10, 0;
	@%p8 bra 	$L__BB71_17;
	and.b32  	%r25, %r9, 7;
	setp.lt.u32 	%p9, %r10, 8;
	@%p9 bra 	$L__BB71_11;
	mul.lo.s32 	%r78, %r106, %r2;
	shl.b32 	%r79, %r78, 1;
	add.s32 	%r80, %r8, %r79;
	ld.shared.u16 	%rs72, [%r80];
	// begin inline asm
	{min.f16 %rs70,%rs118,%rs72;
}
	// end inline asm
	shl.b32 	%r81, %r2, 1;
	add.s32 	%r82, %r80, %r81;
	ld.shared.u16 	%rs75, [%r82];
	// begin inline asm
	{min.f16 %rs73,%rs70,%rs75;
}
	// end inline asm
	add.s32 	%r83, %r82, %r81;
	ld.shared.u16 	%rs78, [%r83];
	// begin inline asm
	{min.f16 %rs76,%rs73,%rs78;
}
	// end inline asm
	add.s32 	%r84, %r83, %r81;
	ld.shared.u16 	%rs81, [%r84];
	// begin inline asm
	{min.f16 %rs79,%rs76,%rs81;
}
	// end inline asm
	add.s32 	%r85, %r84, %r81;
	ld.shared.u16 	%rs84, [%r85];
	// begin inline asm
	{min.f16 %rs82,%rs79,%rs84;
}
	// end inline asm
	add.s32 	%r86, %r85, %r81;
	ld.shared.u16 	%rs87, [%r86];
	// begin inline asm
	{min.f16 %rs85,%rs82,%rs87;
}
	// end inline asm
	add.s32 	%r87, %r86, %r81;
	ld.shared.u16 	%rs90, [%r87];
	// begin inline asm
	{min.f16 %rs88,%rs85,%rs90;
}
	// end inline asm
	add.s32 	%r88, %r87, %r81;
	ld.shared.u16 	%rs93, [%r88];
	// begin inline asm
	{min.f16 %rs118,%rs88,%rs93;
}
	// end inline asm
	add.s32 	%r106, %r106, 8;
$L__BB71_11:
	setp.eq.s32 	%p10, %r25, 0;
	@%p10 bra 	$L__BB71_17;
	and.b32  	%r28, %r9, 3;
	setp.lt.u32 	%p11, %r25, 4;
	@%p11 bra 	$L__BB71_14;
	mul.lo.s32 	%r89, %r106, %r2;
	shl.b32 	%r90, %r89, 1;
	add.s32 	%r91, %r8, %r90;
	ld.shared.u16 	%rs97, [%r91];
	// begin inline asm
	{min.f16 %rs95,%rs118,%rs97;
}
	// end inline asm
	shl.b32 	%r92, %r2, 1;
	add.s32 	%r93, %r91, %r92;
	ld.shared.u16 	%rs100, [%r93];
	// begin inline asm
	{min.f16 %rs98,%rs95,%rs100;
}
	// end inline asm
	add.s32 	%r94, %r93, %r92;
	ld.shared.u16 	%rs103, [%r94];
	// begin inline asm
	{min.f16 %rs101,%rs98,%rs103;
}
	// end inline asm
	add.s32 	%r95, %r94, %r92;
	ld.shared.u16 	%rs106, [%r95];
	// begin inline asm
	{min.f16 %rs118,%rs101,%rs106;
}
	// end inline asm
	add.s32 	%r106, %r106, 4;
$L__BB71_14:
	setp.eq.s32 	%p12, %r28, 0;
	@%p12 bra 	$L__BB71_17;
	mul.lo.s32 	%r96, %r2, %r106;
	shl.b32 	%r97, %r96, 1;
	add.s32 	%r99, %r97, %r51;
	add.s32 	%r109, %r43, %r99;
	shl.b32 	%r32, %r2, 1;
	neg.s32 	%r108, %r28;
$L__BB71_16:
	.pragma "nounroll";
	ld.shared.u16 	%rs109, [%r109];
	// begin inline asm
	{min.f16 %rs118,%rs118,%rs109;
}
	// end inline asm
	add.s32 	%r109, %r109, %r32;
	add.s32 	%r108, %r108, 1;
	setp.ne.s32 	%p13, %r108, 0;
	@%p13 bra 	$L__BB71_16;
$L__BB71_17:
	st.shared.u16 	[%r8], %rs118;
$L__BB71_18:
	cvt.u64.u32 	%rd11, %r4;
	mad.lo.s64 	%rd12, %rd4, %rd11, %rd1;
	cvta.to.global.u64 	%rd13, %rd2;
	shl.b64 	%rd14, %rd12, 1;
	add.s64 	%rd15, %rd13, %rd14;
	st.global.u16 	[%rd15], %rs118;
$L__BB71_19:
	ret;

}
	// .globl	contiguous_reduce_bf16
.visible .entry contiguous_reduce_bf16(
	.param .u64 .ptr .align 1 contiguous_reduce_bf16_param_0,
	.param .u64 .ptr .align 1 contiguous_reduce_bf16_param_1,
	.param .u64 contiguous_reduce_bf16_param_2
)
{
	.reg .pred 	%p<8>;
	.reg .b16 	%rs<29>;
	.reg .b32 	%r<16>;
	.reg .b64 	%rd<16>;

	ld.param.u64 	%rd4, [contiguous_reduce_bf16_param_0];
	ld.param.u64 	%rd6, [contiguous_reduce_bf16_param_1];
	ld.param.u64 	%rd5, [contiguous_reduce_bf16_param_2];
	cvta.to.global.u64 	%rd1, %rd6;
	mov.u32 	%r1, %tid.x;
	mov.u32 	%r2, %ctaid.x;
	mov.u32 	%r15, %ntid.x;
	mul.lo.s32 	%r8, %r2, %r15;
	shl.b32 	%r9, %r8, 1;
	add.s32 	%r4, %r9, %r1;
	mov.b16 	%rs2, 32640;
	// begin inline asm
	cvt.rn.bf16.u16 %rs1, %rs2;
	// end inline asm
	shl.b32 	%r10, %r1, 1;
	mov.u32 	%r11, sdata_bf16;
	add.s32 	%r5, %r11, %r10;
	st.shared.u16 	[%r5], %rs1;
	add.s32 	%r12, %r4, %r15;
	cvt.u64.u32 	%rd2, %r12;
	setp.le.u64 	%p1, %rd5, %rd2;
	@%p1 bra 	$L__BB72_2;
	mul.wide.u32 	%rd9, %r4, 2;
	add.s64 	%rd10, %rd1, %rd9;
	ld.global.u16 	%rs5, [%rd10];
	shl.b64 	%rd11, %rd2, 1;
	add.s64 	%rd12, %rd1, %rd11;
	ld.global.u16 	%rs6, [%rd12];
	// begin inline asm
	{ min.bf16 %rs4,%rs5,%rs6;
}
	// end inline asm
	st.shared.u16 	[%r5], %rs4;
	bra.uni 	$L__BB72_4;
$L__BB72_2:
	cvt.u64.u32 	%rd3, %r4;
	setp.le.u64 	%p2, %rd5, %rd3;
	@%p2 bra 	$L__BB72_4;
	shl.b64 	%rd7, %rd3, 1;
	add.s64 	%rd8, %rd1, %rd7;
	ld.global.u16 	%rs3, [%rd8];
	st.shared.u16 	[%r5], %rs3;
$L__BB72_4:
	bar.sync 	0;
	setp.lt.u32 	%p3, %r15, 66;
	@%p3 bra 	$L__BB72_8;
$L__BB72_5:
	shr.u32 	%r7, %r15, 1;
	setp.ge.u32 	%p4, %r1, %r7;
	@%p4 bra 	$L__BB72_7;
	ld.shared.u16 	%rs8, [%r5];
	and.b32  	%r13, %r15, 2046;
	add.s32 	%r14, %r5, %r13;
	ld.shared.u16 	%rs9, [%r14];
	// begin inline asm
	{ min.bf16 %rs7,%rs8,%rs9;
}
	// end inline asm
	st.shared.u16 	[%r5], %rs7;
$L__BB72_7:
	bar.sync 	0;
	setp.gt.u32 	%p5, %r15, 131;
	mov.u32 	%r15, %r7;
	@%p5 bra 	$L__BB72_5;
$L__BB72_8:
	setp.gt.u32 	%p6, %r1, 31;
	@%p6 bra 	$L__BB72_11;
	ld.shared.u16 	%rs11, [%r5];
	ld.shared.u16 	%rs12, [%r5+64];
	// begin inline asm
	{ min.bf16 %rs10,%rs11,%rs12;
}
	// end inline asm
	st.volatile.shared.u16 	[%r5], %rs10;
	ld.shared.u16 	%rs15, [%r5+32];
	// begin inline asm
	{ min.bf16 %rs13,%rs10,%rs15;
}
	// end inline asm
	st.volatile.shared.u16 	[%r5], %rs13;
	ld.shared.u16 	%rs18, [%r5+16];
	// begin inline asm
	{ min.bf16 %rs16,%rs13,%rs18;
}
	// end inline asm
	st.volatile.shared.u16 	[%r5], %rs16;
	ld.shared.u16 	%rs21, [%r5+8];
	// begin inline asm
	{ min.bf16 %rs19,%rs16,%rs21;
}
	// end inline asm
	st.volatile.shared.u16 	[%r5], %rs19;
	ld.shared.u16 	%rs24, [%r5+4];
	// begin inline asm
	{ min.bf16 %rs22,%rs19,%rs24;
}
	// end inline asm
	st.volatile.shared.u16 	[%r5], %rs22;
	ld.shared.u16 	%rs27, [%r5+2];
	// begin inline asm
	{ min.bf16 %rs25,%rs22,%rs27;
}
	// end inline asm
	st.volatile.shared.u16 	[%r5], %rs25;
	setp.ne.s32 	%p7, %r1, 0;
	@%p7 bra 	$L__BB72_11;
	cvta.to.global.u64 	%rd13, %rd4;
	mul.wide.u32 	%rd14, %r2, 2;
	add.s64 	%rd15, %rd13, %rd14;
	ld.shared.u16 	%rs28, [sdata_bf16];
	st.global.u16 	[%rd15], %rs28;
$L__BB72_11:
	ret;

}
	// .globl	uncontiguous_reduce_bf16
.visible .entry uncontiguous_reduce_bf16(
	.param .u64 .ptr .align 1 uncontiguous_reduce_bf16_param_0,
	.param .u64 .ptr .align 1 uncontiguous_reduce_bf16_param_1,
	.param .u64 .ptr .align 1 uncontiguous_reduce_bf16_param_2,
	.param .u64 .ptr .align 1 uncontiguous_reduce_bf16_param_3,
	.param .u64 uncontiguous_reduce_bf16_param_4,
	.param .u64 uncontiguous_reduce_bf16_param_5
)
{
	.reg .pred 	%p<53>;
	.reg .b16 	%rs<29>;
	.reg .b32 	%r<212>;
	.reg .b64 	%rd<558>;

	ld.param.u64 	%rd260, [uncontiguous_reduce_bf16_param_0];
	ld.param.u64 	%rd263, [uncontiguous_reduce_bf16_param_1];
	ld.param.u64 	%rd264, [uncontiguous_reduce_bf16_param_2];
	ld.param.u64 	%rd265, [uncontiguous_reduce_bf16_param_3];
	ld.param.u64 	%rd261, [uncontiguous_reduce_bf16_param_4];
	ld.param.u64 	%rd262, [uncontiguous_reduce_bf16_param_5];
	cvta.to.global.u64 	%rd1, %rd265;
	cvta.to.global.u64 	%rd2, %rd264;
	cvta.to.global.u64 	%rd3, %rd263;
	mov.u32 	%r1, %tid.x;
	mov.u32 	%r2, %ctaid.x;
	mov.u32 	%r211, %ntid.x;
	mul.lo.s32 	%r52, %r2, %r211;
	shl.b32 	%r53, %r52, 1;
	add.s32 	%r4, %r53, %r1;
	mov.b16 	%rs2, 32640;
	// begin inline asm
	cvt.rn.bf16.u16 %rs1, %rs2;
	// end inline asm
	shl.b32 	%r54, %r1, 1;
	mov.u32 	%r55, sdata_bf16;
	add.s32 	%r5, %r55, %r54;
	st.shared.u16 	[%r5], %rs1;
	add.s32 	%r56, %r4, %r211;
	cvt.u64.u32 	%rd511, %r56;
	setp.le.u64 	%p1, %rd262, %rd511;
	@%p1 bra 	$L__BB73_54;
	cvt.u32.u64 	%r6, %rd261;
	add.s32 	%r205, %r6, -1;
	setp.lt.s32 	%p27, %r205, 0;
	mov.b64 	%rd515, 0;
	mov.u64 	%rd516, %rd515;
	@%p27 bra 	$L__BB73_53;
	cvt.u64.u32 	%rd512, %r4;
	setp.lt.u32 	%p28, %r205, 3;
	mov.b64 	%rd516, 0;
	mov.u64 	%rd515, %rd516;
	@%p28 bra 	$L__BB73_30;
	add.s32 	%r203, %r6, -2;
	and.b32  	%r132, %r6, -4;
	neg.s32 	%r202, %r132;
	mov.b64 	%rd516, 0;
$L__BB73_4:
	.pragma "nounroll";
	add.s32 	%r12, %r203, 1;
	mul.wide.u32 	%rd397, %r12, 8;
	add.s64 	%rd398, %rd2, %rd397;
	ld.global.u64 	%rd10, [%rd398];
	or.b64  	%rd399, %rd512, %rd10;
	and.b64  	%rd400, %rd399, -4294967296;
	setp.ne.s64 	%p29, %rd400, 0;
	@%p29 bra 	$L__BB73_6;
	cvt.u32.u64 	%r133, %rd10;
	cvt.u32.u64 	%r134, %rd512;
	div.u32 	%r135, %r134, %r133;
	mul.lo.s32 	%r136, %r135, %r133;
	sub.s32 	%r137, %r134, %r136;
	cvt.u64.u32 	%rd477, %r135;
	cvt.u64.u32 	%rd478, %r137;
	bra.uni 	$L__BB73_7;
$L__BB73_6:
	div.s64 	%rd477, %rd512, %rd10;
	mul.lo.s64 	%rd401, %rd477, %rd10;
	sub.s64 	%rd478, %rd512, %rd401;
$L__BB73_7:
	mul.wide.u32 	%rd402, %r12, 8;
	add.s64 	%rd403, %rd1, %rd402;
	ld.global.u64 	%rd17, [%rd403];
	mad.lo.s64 	%rd18, %rd17, %rd478, %rd515;
	or.b64  	%rd404, %rd511, %rd10;
	and.b64  	%rd405, %rd404, -4294967296;
	setp.ne.s64 	%p30, %rd405, 0;
	@%p30 bra 	$L__BB73_9;
	cvt.u32.u64 	%r138, %rd10;
	cvt.u32.u64 	%r139, %rd511;
	div.u32 	%r140, %r139, %r138;
	mul.lo.s32 	%r141, %r140, %r138;
	sub.s32 	%r142, %r139, %r141;
	cvt.u64.u32 	%rd479, %r140;
	cvt.u64.u32 	%rd480, %r142;
	bra.uni 	$L__BB73_10;
$L__BB73_9:
	div.s64 	%rd479, %rd511, %rd10;
	mul.lo.s64 	%rd406, %rd479, %rd10;
	sub.s64 	%rd480, %rd511, %rd406;
$L__BB73_10:
	mad.lo.s64 	%rd25, %rd480, %rd17, %rd516;
	add.s32 	%r13, %r203, -2;
	mul.wide.u32 	%rd407, %r203, 8;
	add.s64 	%rd408, %rd2, %rd407;
	ld.global.u64 	%rd26, [%rd408];
	or.b64  	%rd409, %rd477, %rd26;
	and.b64  	%rd410, %rd409, -4294967296;
	setp.ne.s64 	%p31, %rd410, 0;
	@%p31 bra 	$L__BB73_12;
	cvt.u32.u64 	%r143, %rd26;
	cvt.u32.u64 	%r144, %rd477;
	div.u32 	%r145, %r144, %r143;
	mul.lo.s32 	%r146, %r145, %r143;
	sub.s32 	%r147, %r144, %r146;
	cvt.u64.u32 	%rd481, %r145;
	cvt.u64.u32 	%rd482, %r147;
	bra.uni 	$L__BB73_13;
$L__BB73_12:
	div.s64 	%rd481, %rd477, %rd26;
	mul.lo.s64 	%rd411, %rd481, %rd26;
	sub.s64 	%rd482, %rd477, %rd411;
$L__BB73_13:
	mul.wide.u32 	%rd412, %r203, 8;
	add.s64 	%rd413, %rd1, %rd412;
	ld.global.u64 	%rd33, [%rd413];
	mad.lo.s64 	%rd34, %rd33, %rd482, %rd18;
	or.b64  	%rd414, %rd479, %rd26;
	and.b64  	%rd415, %rd414, -4294967296;
	setp.ne.s64 	%p32, %rd415, 0;
	@%p32 bra 	$L__BB73_15;
	cvt.u32.u64 	%r148, %rd26;
	cvt.u32.u64 	%r149, %rd479;
	div.u32 	%r150, %r149, %r148;
	mul.lo.s32 	%r151, %r150, %r148;
	sub.s32 	%r152, %r149, %r151;
	cvt.u64.u32 	%rd483, %r150;
	cvt.u64.u32 	%rd484, %r152;
	bra.uni 	$L__BB73_16;
$L__BB73_15:
	div.s64 	%rd483, %rd479, %rd26;
	mul.lo.s64 	%rd416, %rd483, %rd26;
	sub.s64 	%rd484, %rd479, %rd416;
$L__BB73_16:
	mad.lo.s64 	%rd41, %rd484, %rd33, %rd25;
	add.s32 	%r14, %r203, -1;
	mul.wide.u32 	%rd417, %r14, 8;
	add.s64 	%rd418, %rd2, %rd417;
	ld.global.u64 	%rd42, [%rd418];
	or.b64  	%rd419, %rd481, %rd42;
	and.b64  	%rd420, %rd419, -4294967296;
	setp.ne.s64 	%p33, %rd420, 0;
	@%p33 bra 	$L__BB73_18;
	cvt.u32.u64 	%r153, %rd42;
	cvt.u32.u64 	%r154, %rd481;
	div.u32 	%r155, %r154, %r153;
	mul.lo.s32 	%r156, %r155, %r153;
	sub.s32 	%r157, %r154, %r156;
	cvt.u64.u32 	%rd485, %r155;
	cvt.u64.u32 	%rd486, %r157;
	bra.uni 	$L__BB73_19;
$L__BB73_18:
	div.s64 	%rd485, %rd481, %rd42;
	mul.lo.s64 	%rd421, %rd485, %rd42;
	sub.s64 	%rd486, %rd481, %rd421;
$L__BB73_19:
	mul.wide.u32 	%rd422, %r14, 8;
	add.s64 	%rd423, %rd1, %rd422;
	ld.global.u64 	%rd49, [%rd423];
	mad.lo.s64 	%rd50, %rd49, %rd486, %rd34;
	or.b64  	%rd424, %rd483, %rd42;
	and.b64  	%rd425, %rd424, -4294967296;
	setp.ne.s64 	%p34, %rd425, 0;
	@%p34 bra 	$L__BB73_21;
	cvt.u32.u64 	%r158, %rd42;
	cvt.u32.u64 	%r159, %rd483;
	div.u32 	%r160, %r159, %r158;
	mul.lo.s32 	%r161, %r160, %r158;
	sub.s32 	%r162, %r159, %r161;
	cvt.u64.u32 	%rd487, %r160;
	cvt.u64.u32 	%rd488, %r162;
	bra.uni 	$L__BB73_22;
$L__BB73_21:
	div.s64 	%rd487, %rd483, %rd42;
	mul.lo.s64 	%rd426, %rd487, %rd42;
	sub.s64 	%rd488, %rd483, %rd426;
$L__BB73_22:
	mad.lo.s64 	%rd57, %rd488, %rd49, %rd41;
	mul.wide.u32 	%rd427, %r13, 8;
	add.s64 	%rd428, %rd2, %rd427;
	ld.global.u64 	%rd58, [%rd428];
	or.b64  	%rd429, %rd485, %rd58;
	and.b64  	%rd430, %rd429, -4294967296;
	setp.ne.s64 	%p35, %rd430, 0;
	@%p35 bra 	$L__BB73_24;
	cvt.u32.u64 	%r163, %rd58;
	cvt.u32.u64 	%r164, %rd485;
	div.u32 	%r165, %r164, %r163;
	mul.lo.s32 	%r166, %r165, %r163;
	sub.s32 	%r167, %r164, %r166;
	cvt.u64.u32 	%rd512, %r165;
	cvt.u64.u32 	%rd490, %r167;
	bra.uni 	$L__BB73_25;
$L__BB73_24:
	div.s64 	%rd512, %rd485, %rd58;
	mul.lo.s64 	%rd431, %rd512, %rd58;
	sub.s64 	%rd490, %rd485, %rd431;
$L__BB73_25:
	mul.wide.u32 	%rd432, %r13, 8;
	add.s64 	%rd433, %rd1, %rd432;
	ld.global.u64 	%rd65, [%rd433];
	mad.lo.s64 	%rd515, %rd65, %rd490, %rd50;
	or.b64  	%rd434, %rd487, %rd58;
	and.b64  	%rd435, %rd434, -4294967296;
	setp.ne.s64 	%p36, %rd435, 0;
	@%p36 bra 	$L__BB73_27;
	cvt.u32.u64 	%r168, %rd58;
	cvt.u32.u64 	%r169, %rd487;
	div.u32 	%r170, %r169, %r168;
	mul.lo.s32 	%r171, %r170, %r168;
	sub.s32 	%r172, %r169, %r171;
	cvt.u64.u32 	%rd511, %r170;
	cvt.u64.u32 	%rd492, %r172;
	bra.uni 	$L__BB73_28;
$L__BB73_27:
	div.s64 	%rd511, %rd487, %rd58;
	mul.lo.s64 	%rd436, %rd511, %rd58;
	sub.s64 	%rd492, %rd487, %rd436;
$L__BB73_28:
	mad.lo.s64 	%rd516, %rd492, %rd65, %rd57;
	add.s32 	%r203, %r203, -4;
	add.s32 	%r202, %r202, 4;
	setp.ne.s32 	%p37, %r202, 0;
	@%p37 bra 	$L__BB73_4;
	add.s32 	%r205, %r203, 1;
$L__BB73_30:
	and.b32  	%r19, %r6, 3;
	setp.eq.s32 	%p38, %r19, 0;
	@%p38 bra 	$L__BB73_53;
	setp.eq.s32 	%p39, %r19, 1;
	@%p39 bra 	$L__BB73_45;
	mul.wide.u32 	%rd438, %r205, 8;
	add.s64 	%rd439, %rd2, %rd438;
	ld.global.u64 	%rd80, [%rd439];
	or.b64  	%rd440, %rd512, %rd80;
	and.b64  	%rd441, %rd440, -4294967296;
	setp.ne.s64 	%p40, %rd441, 0;
	@%p40 bra 	$L__BB73_34;
	cvt.u32.u64 	%r173, %rd80;
	cvt.u32.u64 	%r174, %rd512;
	div.u32 	%r175, %r174, %r173;
	mul.lo.s32 	%r176, %r175, %r173;
	sub.s32 	%r177, %r174, %r176;
	cvt.u64.u32 	%rd499, %r175;
	cvt.u64.u32 	%rd500, %r177;
	bra.uni 	$L__BB73_35;
$L__BB73_34:
	div.s64 	%rd499, %rd512, %rd80;
	mul.lo.s64 	%rd442, %rd499, %rd80;
	sub.s64 	%rd500, %rd512, %rd442;
$L__BB73_35:
	add.s64 	%rd444, %rd1, %rd438;
	ld.global.u64 	%rd87, [%rd444];
	mad.lo.s64 	%rd88, %rd87, %rd500, %rd515;
	or.b64  	%rd445, %rd511, %rd80;
	and.b64  	%rd446, %rd445, -4294967296;
	setp.ne.s64 	%p41, %rd446, 0;
	@%p41 bra 	$L__BB73_37;
	cvt.u32.u64 	%r178, %rd80;
	cvt.u32.u64 	%r179, %rd511;
	div.u32 	%r180, %r179, %r178;
	mul.lo.s32 	%r181, %r180, %r178;
	sub.s32 	%r182, %r179, %r181;
	cvt.u64.u32 	%rd501, %r180;
	cvt.u64.u32 	%rd502, %r182;
	bra.uni 	$L__BB73_38;
$L__BB73_37:
	div.s64 	%rd501, %rd511, %rd80;
	mul.lo.s64 	%rd447, %rd501, %rd80;
	sub.s64 	%rd502, %rd511, %rd447;
$L__BB73_38:
	mad.lo.s64 	%rd95, %rd502, %rd87, %rd516;
	add.s32 	%r20, %r205, -1;
	mul.wide.u32 	%rd448, %r20, 8;
	add.s64 	%rd449, %rd2, %rd448;
	ld.global.u64 	%rd96, [%rd449];
	or.b64  	%rd450, %rd499, %rd96;
	and.b64  	%rd451, %rd450, -4294967296;
	setp.ne.s64 	%p42, %rd451, 0;
	@%p42 bra 	$L__BB73_40;
	cvt.u32.u64 	%r183, %rd96;
	cvt.u32.u64 	%r184, %rd499;
	div.u32 	%r185, %r184, %r183;
	mul.lo.s32 	%r186, %r185, %r183;
	sub.s32 	%r187, %r184, %r186;
	cvt.u64.u32 	%rd512, %r185;
	cvt.u64.u32 	%rd504, %r187;
	bra.uni 	$L__BB73_41;
$L__BB73_40:
	div.s64 	%rd512, %rd499, %rd96;
	mul.lo.s64 	%rd452, %rd512, %rd96;
	sub.s64 	%rd504, %rd499, %rd452;
$L__BB73_41:
	add.s64 	%rd454, %rd1, %rd448;
	ld.global.u64 	%rd103, [%rd454];
	mad.lo.s64 	%rd515, %rd103, %rd504, %rd88;
	or.b64  	%rd455, %rd501, %rd96;
	and.b64  	%rd456, %rd455, -4294967296;
	setp.ne.s64 	%p43, %rd456, 0;
	@%p43 bra 	$L__BB73_43;
	cvt.u32.u64 	%r188, %rd96;
	cvt.u32.u64 	%r189, %rd501;
	div.u32 	%r190, %r189, %r188;
	mul.lo.s32 	%r191, %r190, %r188;
	sub.s32 	%r192, %r189, %r191;
	cvt.u64.u32 	%rd511, %r190;
	cvt.u64.u32 	%rd506, %r192;
	bra.uni 	$L__BB73_44;
$L__BB73_43:
	div.s64 	%rd511, %rd501, %rd96;
	mul.lo.s64 	%rd457, %rd511, %rd96;
	sub.s64 	%rd506, %rd501, %rd457;
$L__BB73_44:
	mad.lo.s64 	%rd516, %rd506, %rd103, %rd95;
	add.s32 	%r205, %r205, -2;
$L__BB73_45:
	and.b32  	%r193, %r6, 1;
	setp.eq.b32 	%p44, %r193, 1;
	not.pred 	%p45, %p44;
	@%p45 bra 	$L__BB73_53;
	mul.wide.u32 	%rd458, %r205, 8;
	add.s64 	%rd459, %rd2, %rd458;
	ld.global.u64 	%rd118, [%rd459];
	or.b64  	%rd460, %rd512, %rd118;
	and.b64  	%rd461, %rd460, -4294967296;
	setp.ne.s64 	%p46, %rd461, 0;
	@%p46 bra 	$L__BB73_48;
	cvt.u32.u64 	%r194, %rd118;
	cvt.u32.u64 	%r195, %rd512;
	rem.u32 	%r196, %r195, %r194;
	cvt.u64.u32 	%rd513, %r196;
	bra.uni 	$L__BB73_49;
$L__BB73_48:
	rem.s64 	%rd513, %rd512, %rd118;
$L__BB73_49:
	add.s64 	%rd463, %rd1, %rd458;
	ld.global.u64 	%rd122, [%rd463];
	mad.lo.s64 	%rd515, %rd122, %rd513, %rd515;
	or.b64  	%rd464, %rd511, %rd118;
	and.b64  	%rd465, %rd464, -4294967296;
	setp.ne.s64 	%p47, %rd465, 0;
	@%p47 bra 	$L__BB73_51;
	cvt.u32.u64 	%r197, %rd118;
	cvt.u32.u64 	%r198, %rd511;
	rem.u32 	%r199, %r198, %r197;
	cvt.u64.u32 	%rd514, %r199;
	bra.uni 	$L__BB73_52;
$L__BB73_51:
	rem.s64 	%rd514, %rd511, %rd118;
$L__BB73_52:
	mad.lo.s64 	%rd516, %rd514, %rd122, %rd516;
$L__BB73_53:
	shl.b64 	%rd466, %rd515, 1;
	add.s64 	%rd467, %rd3, %rd466;
	ld.global.u16 	%rs5, [%rd467];
	shl.b64 	%rd468, %rd516, 1;
	add.s64 	%rd469, %rd3, %rd468;
	ld.global.u16 	%rs6, [%rd469];
	// begin inline asm
	{ min.bf16 %rs4,%rs5,%rs6;
}
	// end inline asm
	st.shared.u16 	[%r5], %rs4;
	bra.uni 	$L__BB73_114;
$L__BB73_54:
	cvt.u64.u32 	%rd548, %r4;
	setp.le.u64 	%p2, %rd262, %rd548;
	@%p2 bra 	$L__BB73_114;
	cvt.u32.u64 	%r23, %rd261;
	add.s32 	%r209, %r23, -1;
	setp.lt.s32 	%p3, %r209, 0;
	mov.b64 	%rd557, 0;
	@%p3 bra 	$L__BB73_113;
	and.b32  	%r25, %r23, 7;
	setp.lt.u32 	%p4, %r209, 7;
	mov.b64 	%rd557, 0;
	@%p4 bra 	$L__BB73_84;
	add.s32 	%r207, %r23, -4;
	and.b32  	%r57, %r23, -8;
	neg.s32 	%r206, %r57;
	mov.b64 	%rd557, 0;
$L__BB73_58:
	.pragma "nounroll";
	add.s32 	%r30, %r207, 3;
	mul.wide.u32 	%rd270, %r30, 8;
	add.s64 	%rd271, %rd2, %rd270;
	ld.global.u64 	%rd133, [%rd271];
	or.b64  	%rd272, %rd548, %rd133;
	and.b64  	%rd273, %rd272, -4294967296;
	setp.ne.s64 	%p5, %rd273, 0;
	@%p5 bra 	$L__BB73_60;
	cvt.u32.u64 	%r58, %rd133;
	cvt.u32.u64 	%r59, %rd548;
	div.u32 	%r60, %r59, %r58;
	mul.lo.s32 	%r61, %r60, %r58;
	sub.s32 	%r62, %r59, %r61;
	cvt.u64.u32 	%rd519, %r60;
	cvt.u64.u32 	%rd520, %r62;
	bra.uni 	$L__BB73_61;
$L__BB73_60:
	div.s64 	%rd519, %rd548, %rd133;
	mul.lo.s64 	%rd274, %rd519, %rd133;
	sub.s64 	%rd520, %rd548, %rd274;
$L__BB73_61:
	add.s64 	%rd276, %rd1, %rd270;
	ld.global.u64 	%rd277, [%rd276];
	mad.lo.s64 	%rd140, %rd277, %rd520, %rd557;
	add.s32 	%r31, %r207, 2;
	mul.wide.u32 	%rd278, %r31, 8;
	add.s64 	%rd279, %rd2, %rd278;
	ld.global.u64 	%rd141, [%rd279];
	or.b64  	%rd280, %rd519, %rd141;
	and.b64  	%rd281, %rd280, -4294967296;
	setp.ne.s64 	%p6, %rd281, 0;
	@%p6 bra 	$L__BB73_63;
	cvt.u32.u64 	%r63, %rd141;
	cvt.u32.u64 	%r64, %rd519;
	div.u32 	%r65, %r64, %r63;
	mul.lo.s32 	%r66, %r65, %r63;
	sub.s32 	%r67, %r64, %r66;
	cvt.u64.u32 	%rd521, %r65;
	cvt.u64.u32 	%rd522, %r67;
	bra.uni 	$L__BB73_64;
$L__BB73_63:
	div.s64 	%rd521, %rd519, %rd141;
	mul.lo.s64 	%rd282, %rd521, %rd141;
	sub.s64 	%rd522, %rd519, %rd282;
$L__BB73_64:
	add.s64 	%rd284, %rd1, %rd278;
	ld.global.u64 	%rd285, [%rd284];
	mad.lo.s64 	%rd148, %rd285, %rd522, %rd140;
	add.s32 	%r32, %r207, 1;
	mul.wide.u32 	%rd286, %r32, 8;
	add.s64 	%rd287, %rd2, %rd286;
	ld.global.u64 	%rd149, [%rd287];
	or.b64  	%rd288, %rd521, %rd149;
	and.b64  	%rd289, %rd288, -4294967296;
	setp.ne.s64 	%p7, %rd289, 0;
	@%p7 bra 	$L__BB73_66;
	cvt.u32.u64 	%r68, %rd149;
	cvt.u32.u64 	%r69, %rd521;
	div.u32 	%r70, %r69, %r68;
	mul.lo.s32 	%r71, %r70, %r68;
	sub.s32 	%r72, %r69, %r71;
	cvt.u64.u32 	%rd523, %r70;
	cvt.u64.u32 	%rd524, %r72;
	bra.uni 	$L__BB73_67;
$L__BB73_66:
	div.s64 	%rd523, %rd521, %rd149;
	mul.lo.s64 	%rd290, %rd523, %rd149;
	sub.s64 	%rd524, %rd521, %rd290;
$L__BB73_67:
	add.s64 	%rd292, %rd1, %rd286;
	ld.global.u64 	%rd293, [%rd292];
	mad.lo.s64 	%rd156, %rd293, %rd524, %rd148;
	add.s32 	%r33, %r207, -4;
	mul.wide.u32 	%rd294, %r207, 8;
	add.s64 	%rd295, %rd2, %rd294;
	ld.global.u64 	%rd157, [%rd295];
	or.b64  	%rd296, %rd523, %rd157;
	and.b64  	%rd297, %rd296, -4294967296;
	setp.ne.s64 	%p8, %rd297, 0;
	@%p8 bra 	$L__BB73_69;
	cvt.u32.u64 	%r73, %rd157;
	cvt.u32.u64 	%r74, %rd523;
	div.u32 	%r75, %r74, %r73;
	mul.lo.s32 	%r76, %r75, %r73;
	sub.s32 	%r77, %r74, %r76;
	cvt.u64.u32 	%rd525, %r75;
	cvt.u64.u32 	%rd526, %r77;
	bra.uni 	$L__BB73_70;
$L__BB73_69:
	div.s64 	%rd525, %rd523, %rd157;
	mul.lo.s64 	%rd298, %rd525, %rd157;
	sub.s64 	%rd526, %rd523, %rd298;
$L__BB73_70:
	add.s64 	%rd300, %rd1, %rd294;
	ld.global.u64 	%rd301, [%rd300];
	mad.lo.s64 	%rd164, %rd301, %rd526, %rd156;
	add.s32 	%r34, %r207, -1;
	mul.wide.u32 	%rd302, %r34, 8;
	add.s64 	%rd303, %rd2, %rd302;
	ld.global.u64 	%rd165, [%rd303];
	or.b64  	%rd304, %rd525, %rd165;
	and.b64  	%rd305, %rd304, -4294967296;
	setp.ne.s64 	%p9, %rd305, 0;
	@%p9 bra 	$L__BB73_72;
	cvt.u32.u64 	%r78, %rd165;
	cvt.u32.u64 	%r79, %rd525;
	div.u32 	%r80, %r79, %r78;
	mul.lo.s32 	%r81, %r80, %r78;
	sub.s32 	%r82, %r79, %r81;
	cvt.u64.u32 	%rd527, %r80;
	cvt.u64.u32 	%rd528, %r82;
	bra.uni 	$L__BB73_73;
$L__BB73_72:
	div.s64 	%rd527, %rd525, %rd165;
	mul.lo.s64 	%rd306, %rd527, %rd165;
	sub.s64 	%rd528, %rd525, %rd306;
$L__BB73_73:
	add.s64 	%rd308, %rd1, %rd302;
	ld.global.u64 	%rd309, [%rd308];
	mad.lo.s64 	%rd172, %rd309, %rd528, %rd164;
	add.s32 	%r35, %r207, -2;
	mul.wide.u32 	%rd310, %r35, 8;
	add.s64 	%rd311, %rd2, %rd310;
	ld.global.u64 	%rd173, [%rd311];
	or.b64  	%rd312, %rd527, %rd173;
	and.b64  	%rd313, %rd312, -4294967296;
	setp.ne.s64 	%p10, %rd313, 0;
	@%p10 bra 	$L__BB73_75;
	cvt.u32.u64 	%r83, %rd173;
	cvt.u32.u64 	%r84, %rd527;
	div.u32 	%r85, %r84, %r83;
	mul.lo.s32 	%r86, %r85, %r83;
	sub.s32 	%r87, %r84, %r86;
	cvt.u64.u32 	%rd529, %r85;
	cvt.u64.u32 	%rd530, %r87;
	bra.uni 	$L__BB73_76;
$L__BB73_75:
	div.s64 	%rd529, %rd527, %rd173;
	mul.lo.s64 	%rd314, %rd529, %rd173;
	sub.s64 	%rd530, %rd527, %rd314;
$L__BB73_76:
	add.s64 	%rd316, %rd1, %rd310;
	ld.global.u64 	%rd317, [%rd316];
	mad.lo.s64 	%rd180, %rd317, %rd530, %rd172;
	add.s32 	%r36, %r207, -3;
	mul.wide.u32 	%rd318, %r36, 8;
	add.s64 	%rd319, %rd2, %rd318;
	ld.global.u64 	%rd181, [%rd319];
	or.b64  	%rd320, %rd529, %rd181;
	and.b64  	%rd321, %rd320, -4294967296;
	setp.ne.s64 	%p11, %rd321, 0;
	@%p11 bra 	$L__BB73_78;
	cvt.u32.u64 	%r88, %rd181;
	cvt.u32.u64 	%r89, %rd529;
	div.u32 	%r90, %r89, %r88;
	mul.lo.s32 	%r91, %r90, %r88;
	sub.s32 	%r92, %r89, %r91;
	cvt.u64.u32 	%rd531, %r90;
	cvt.u64.u32 	%rd532, %r92;
	bra.uni 	$L__BB73_79;
$L__BB73_78:
	div.s64 	%rd531, %rd529, %rd181;
	mul.lo.s64 	%rd322, %rd531, %rd181;
	sub.s64 	%rd532, %rd529, %rd322;
$L__BB73_79:
	add.s64 	%rd324, %rd1, %rd318;
	ld.global.u64 	%rd325, [%rd324];
	mad.lo.s64 	%rd188, %rd325, %rd532, %rd180;
	mul.wide.u32 	%rd326, %r33, 8;
	add.s64 	%rd327, %rd2, %rd326;
	ld.global.u64 	%rd189, [%rd327];
	or.b64  	%rd328, %rd531, %rd189;
	and.b64  	%rd329, %rd328, -4294967296;
	setp.ne.s64 	%p12, %rd329, 0;
	@%p12 bra 	$L__BB73_81;
	cvt.u32.u64 	%r93, %rd189;
	cvt.u32.u64 	%r94, %rd531;
	div.u32 	%r95, %r94, %r93;
	mul.lo.s32 	%r96, %r95, %r93;
	sub.s32 	%r97, %r94, %r96;
	cvt.u64.u32 	%rd548, %r95;
	cvt.u64.u32 	%rd534, %r97;
	bra.uni 	$L__BB73_82;
$L__BB73_81:
	div.s64 	%rd548, %rd531, %rd189;
	mul.lo.s64 	%rd330, %rd548, %rd189;
	sub.s64 	%rd534, %rd531, %rd330;
$L__BB73_82:
	add.s64 	%rd332, %rd1, %rd326;
	ld.global.u64 	%rd333, [%rd332];
	mad.lo.s64 	%rd557, %rd333, %rd534, %rd188;
	add.s32 	%r207, %r207, -8;
	add.s32 	%r206, %r206, 8;
	setp.ne.s32 	%p13, %r206, 0;
	@%p13 bra 	$L__BB73_58;
	add.s32 	%r209, %r207, 3;
$L__BB73_84:
	setp.eq.s32 	%p14, %r25, 0;
	@%p14 bra 	$L__BB73_113;
	and.b32  	%r41, %r23, 3;
	setp.lt.u32 	%p15, %r25, 4;
	@%p15 bra 	$L__BB73_99;
	mul.wide.u32 	%rd335, %r209, 8;
	add.s64 	%rd336, %rd2, %rd335;
	ld.global.u64 	%rd200, [%rd336];
	or.b64  	%rd337, %rd548, %rd200;
	and.b64  	%rd338, %rd337, -4294967296;
	setp.ne.s64 	%p16, %rd338, 0;
	@%p16 bra 	$L__BB73_88;
	cvt.u32.u64 	%r98, %rd200;
	cvt.u32.u64 	%r99, %rd548;
	div.u32 	%r100, %r99, %r98;
	mul.lo.s32 	%r101, %r100, %r98;
	sub.s32 	%r102, %r99, %r101;
	cvt.u64.u32 	%rd538, %r100;
	cvt.u64.u32 	%rd539, %r102;
	bra.uni 	$L__BB73_89;
$L__BB73_88:
	div.s64 	%rd538, %rd548, %rd200;
	mul.lo.s64 	%rd339, %rd538, %rd200;
	sub.s64 	%rd539, %rd548, %rd339;
$L__BB73_89:
	add.s64 	%rd341, %rd1, %rd335;
	ld.global.u64 	%rd342, [%rd341];
	mad.lo.s64 	%rd207, %rd342, %rd539, %rd557;
	add.s32 	%r42, %r209, -1;
	mul.wide.u32 	%rd343, %r42, 8;
	add.s64 	%rd344, %rd2, %rd343;
	ld.global.u64 	%rd208, [%rd344];
	or.b64  	%rd345, %rd538, %rd208;
	and.b64  	%rd346, %rd345, -4294967296;
	setp.ne.s64 	%p17, %rd346, 0;
	@%p17 bra 	$L__BB73_91;
	cvt.u32.u64 	%r103, %rd208;
	cvt.u32.u64 	%r104, %rd538;
	div.u32 	%r105, %r104, %r103;
	mul.lo.s32 	%r106, %r105, %r103;
	sub.s32 	%r107, %r104, %r106;
	cvt.u64.u32 	%rd540, %r105;
	cvt.u64.u32 	%rd541, %r107;
	bra.uni 	$L__BB73_92;
$L__BB73_91:
	div.s64 	%rd540, %rd538, %rd208;
	mul.lo.s64 	%rd347, %rd540, %rd208;
	sub.s64 	%rd541, %rd538, %rd347;
$L__BB73_92:
	add.s64 	%rd349, %rd1, %rd343;
	ld.global.u64 	%rd350, [%rd349];
	mad.lo.s64 	%rd215, %rd350, %rd541, %rd207;
	add.s32 	%r43, %r209, -2;
	mul.wide.u32 	%rd351, %r43, 8;
	add.s64 	%rd352, %rd2, %rd351;
	ld.global.u64 	%rd216, [%rd352];
	or.b64  	%rd353, %rd540, %rd216;
	and.b64  	%rd354, %rd353, -4294967296;
	setp.ne.s64 	%p18, %rd354, 0;
	@%p18 bra 	$L__BB73_94;
	cvt.u32.u64 	%r108, %rd216;
	cvt.u32.u64 	%r109, %rd540;
	div.u32 	%r110, %r109, %r108;
	mul.lo.s32 	%r111, %r110, %r108;
	sub.s32 	%r112, %r109, %r111;
	cvt.u64.u32 	%rd542, %r110;
	cvt.u64.u32 	%rd543, %r112;
	bra.uni 	$L__BB73_95;
$L__BB73_94:
	div.s64 	%rd542, %rd540, %rd216;
	mul.lo.s64 	%rd355, %rd542, %rd216;
	sub.s64 	%rd543, %rd540, %rd355;
$L__BB73_95:
	add.s64 	%rd357, %rd1, %rd351;
	ld.global.u64 	%rd358, [%rd357];
	mad.lo.s64 	%rd223, %rd358, %rd543, %rd215;
	add.s32 	%r44, %r209, -3;
	mul.wide.u32 	%rd359, %r44, 8;
	add.s64 	%rd360, %rd2, %rd359;
	ld.global.u64 	%rd224, [%rd360];
	or.b64  	%rd361, %rd542, %rd224;
	and.b64  	%rd362, %rd361, -4294967296;
	setp.ne.s64 	%p19, %rd362, 0;
	@%p19 bra 	$L__BB73_97;
	cvt.u32.u64 	%r113, %rd224;
	cvt.u32.u64 	%r114, %rd542;
	div.u32 	%r115, %r114, %r113;
	mul.lo.s32 	%r116, %r115, %r113;
	sub.s32 	%r117, %r114, %r116;
	cvt.u64.u32 	%rd548, %r115;
	cvt.u64.u32 	%rd545, %r117;
	bra.uni 	$L__BB73_98;
$L__BB73_97:
	div.s64 	%rd548, %rd542, %rd224;
	mul.lo.s64 	%rd363, %rd548, %rd224;
	sub.s64 	%rd545, %rd542, %rd363;
$L__BB73_98:
	add.s64 	%rd365, %rd1, %rd359;
	ld.global.u64 	%rd366, [%rd365];
	mad.lo.s64 	%rd557, %rd366, %rd545, %rd223;
	add.s32 	%r209, %r209, -4;
$L__BB73_99:
	setp.eq.s32 	%p20, %r41, 0;
	@%p20 bra 	$L__BB73_113;
	setp.eq.s32 	%p21, %r41, 1;
	@%p21 bra 	$L__BB73_108;
	mul.wide.u32 	%rd368, %r209, 8;
	add.s64 	%rd369, %rd2, %rd368;
	ld.global.u64 	%rd235, [%rd369];
	or.b64  	%rd370, %rd548, %rd235;
	and.b64  	%rd371, %rd370, -4294967296;
	setp.ne.s64 	%p22, %rd371, 0;
	@%p22 bra 	$L__BB73_103;
	cvt.u32.u64 	%r118, %rd235;
	cvt.u32.u64 	%r119, %rd548;
	div.u32 	%r120, %r119, %r118;
	mul.lo.s32 	%r121, %r120, %r118;
	sub.s32 	%r122, %r119, %r121;
	cvt.u64.u32 	%rd549, %r120;
	cvt.u64.u32 	%rd550, %r122;
	bra.uni 	$L__BB73_104;
$L__BB73_103:
	div.s64 	%rd549, %rd548, %rd235;
	mul.lo.s64 	%rd372, %rd549, %rd235;
	sub.s64 	%rd550, %rd548, %rd372;
$L__BB73_104:
	add.s64 	%rd374, %rd1, %rd368;
	ld.global.u64 	%rd375, [%rd374];
	mad.lo.s64 	%rd242, %rd375, %rd550, %rd557;
	add.s32 	%r47, %r209, -1;
	mul.wide.u32 	%rd376, %r47, 8;
	add.s64 	%rd377, %rd2, %rd376;
	ld.global.u64 	%rd243, [%rd377];
	or.b64  	%rd378, %rd549, %rd243;
	and.b64  	%rd379, %rd378, -4294967296;
	setp.ne.s64 	%p23, %rd379, 0;
	@%p23 bra 	$L__BB73_106;
	cvt.u32.u64 	%r123, %rd243;
	cvt.u32.u64 	%r124, %rd549;
	div.u32 	%r125, %r124, %r123;
	mul.lo.s32 	%r126, %r125, %r123;
	sub.s32 	%r127, %r124, %r126;
	cvt.u64.u32 	%rd548, %r125;
	cvt.u64.u32 	%rd552, %r127;
	bra.uni 	$L__BB73_107;
$L__BB73_106:
	div.s64 	%rd548, %rd549, %rd243;
	mul.lo.s64 	%rd380, %rd548, %rd243;
	sub.s64 	%rd552, %rd549, %rd380;
$L__BB73_107:
	add.s64 	%rd382, %rd1, %rd376;
	ld.global.u64 	%rd383, [%rd382];
	mad.lo.s64 	%rd557, %rd383, %rd552, %rd242;
	add.s32 	%r209, %r209, -2;
$L__BB73_108:
	and.b32  	%r128, %r23, 1;
	setp.eq.b32 	%p24, %r128, 1;
	not.pred 	%p25, %p24;
	@%p25 bra 	$L__BB73_113;
	mul.wide.u32 	%rd384, %r209, 8;
	add.s64 	%rd385, %rd2, %rd384;
	ld.global.u64 	%rd254, [%rd385];
	or.b64  	%rd386, %rd548, %rd254;
	and.b64  	%rd387, %rd386, -4294967296;
	setp.ne.s64 	%p26, %rd387, 0;
	@%p26 bra 	$L__BB73_111;
	cvt.u32.u64 	%r129, %rd254;
	cvt.u32.u64 	%r130, %rd548;
	rem.u32 	%r131, %r130, %r129;
	cvt.u64.u32 	%rd556, %r131;
	bra.uni 	$L__BB73_112;
$L__BB73_111:
	rem.s64 	%rd556, %rd548, %rd254;
$L__BB73_112:
	add.s64 	%rd389, %rd1, %rd384;
	ld.global.u64 	%rd390, [%rd389];
	mad.lo.s64 	%rd557, %rd390, %rd556, %rd557;
$L__BB73_113:
	shl.b64 	%rd391, %rd557, 1;
	add.s64 	%rd392, %rd3, %rd391;
	ld.global.u16 	%rs3, [%rd392];
	st.shared.u16 	[%r5], %rs3;
$L__BB73_114:
	bar.sync 	0;
	setp.lt.u32 	%p48, %r211, 66;
	@%p48 bra 	$L__BB73_118;
$L__BB73_115:
	shr.u32 	%r51, %r211, 1;
	setp.ge.u32 	%p49, %r1, %r51;
	@%p49 bra 	$L__BB73_117;
	ld.shared.u16 	%rs8, [%r5];
	and.b32  	%r200, %r211, 2046;
	add.s32 	%r201, %r5, %r200;
	ld.shared.u16 	%rs9, [%r201];
	// begin inline asm
	{ min.bf16 %rs7,%rs8,%rs9;
}
	// end inline asm
	st.shared.u16 	[%r5], %rs7;
$L__BB73_117:
	bar.sync 	0;
	setp.gt.u32 	%p50, %r211, 131;
	mov.u32 	%r211, %r51;
	@%p50 bra 	$L__BB73_115;
$L__BB73_118:
	setp.gt.u32 	%p51, %r1, 31;
	@%p51 bra 	$L__BB73_121;
	ld.shared.u16 	%rs11, [%r5];
	ld.shared.u16 	%rs12, [%r5+64];
	// begin inline asm
	{ min.bf16 %rs10,%rs11,%rs12;
}
	// end inline asm
	st.volatile.shared.u16 	[%r5], %rs10;
	ld.shared.u16 	%rs15, [%r5+32];
	// begin inline asm
	{ min.bf16 %rs13,%rs10,%rs15;
}
	// end inline asm
	st.volatile.shared.u16 	[%r5], %rs13;
	ld.shared.u16 	%rs18, [%r5+16];
	// begin inline asm
	{ min.bf16 %rs16,%rs13,%rs18;
}
	// end inline asm
	st.volatile.shared.u16 	[%r5], %rs16;
	ld.shared.u16 	%rs21, [%r5+8];
	// begin inline asm
	{ min.bf16 %rs19,%rs16,%rs21;
}
	// end inline asm
	st.volatile.shared.u16 	[%r5], %rs19;
	ld.shared.u16 	%rs24, [%r5+4];
	// begin inline asm
	{ min.bf16 %rs22,%rs19,%rs24;
}
	// end inline asm
	st.volatile.shared.u16 	[%r5], %rs22;
	ld.shared.u16 	%rs27, [%r5+2];
	// begin inline asm
	{ min.bf16 %rs25,%rs22,%rs27;
}
	// end inline asm
	st.volatile.shared.u16 	[%r5], %rs25;
	setp.ne.s32 	%p52, %r1, 0;
	@%p52 bra 	$L__BB73_121;
	cvta.to.global.u64 	%rd470, %rd260;
	mul.wide.u32 	%rd471, %r2, 2;
	add.s64 	%rd472, %rd470, %rd471;
	ld.shared.u16 	%rs28, [sdata_bf16];
	st.global.u16 	[%rd472], %rs28;
$L__BB73_121:
	ret;

}
	// .globl	contiguous_reduce2_bf16
.visible .entry contiguous_reduce2_bf16(
	.param .u64 .ptr .align 1 contiguous_reduce2_bf16_param_0,
	.param .u64 .ptr .align 1 contiguous_reduce2_bf16_param_1,
	.param .u64 .ptr .align 1 contiguous_reduce2_bf16_param_2,
	.param .u64 .ptr .align 1 contiguous_reduce2_bf16_param_3,
	.param .u64 contiguous_reduce2_bf16_param_4,
	.param .u64 contiguous_reduce2_bf16_param_5,
	.param .u64 contiguous_reduce2_bf16_param_6
)
{
	.reg .pred 	%p<53>;
	.reg .b16 	%rs<29>;
	.reg .b32 	%r<216>;
	.reg .b64 	%rd<572>;

	ld.param.u64 	%rd266, [contiguous_reduce2_bf16_param_1];
	ld.param.u64 	%rd267, [contiguous_reduce2_bf16_param_2];
	ld.param.u64 	%rd268, [contiguous_reduce2_bf16_param_3];
	ld.param.u64 	%rd263, [contiguous_reduce2_bf16_param_4];
	ld.param.u64 	%rd264, [contiguous_reduce2_bf16_param_5];
	ld.param.u64 	%rd265, [contiguous_reduce2_bf16_param_6];
	cvta.to.global.u64 	%rd1, %rd268;
	cvta.to.global.u64 	%rd2, %rd267;
	cvta.to.global.u64 	%rd571, %rd266;
	mov.u32 	%r1, %tid.x;
	mov.u32 	%r2, %ctaid.x;
	mov.u32 	%r215, %ntid.x;
	mul.lo.s32 	%r51, %r2, %r215;
	shl.b32 	%r52, %r51, 1;
	add.s32 	%r4, %r52, %r1;
	mov.b16 	%rs2, 32640;
	// begin inline asm
	cvt.rn.bf16.u16 %rs1, %rs2;
	// end inline asm
	shl.b32 	%r53, %r1, 1;
	mov.u32 	%r54, sdata_bf16;
	add.s32 	%r5, %r54, %r53;
	st.shared.u16 	[%r5], %rs1;
	add.s32 	%r55, %r4, %r215;
	cvt.u64.u32 	%rd4, %r55;
	setp.le.u64 	%p1, %rd264, %rd4;
	@%p1 bra 	$L__BB74_54;
	cvt.u64.u32 	%rd401, %r4;
	mov.u32 	%r132, %ctaid.y;
	cvt.u64.u32 	%rd402, %r132;
	mul.lo.s64 	%rd403, %rd264, %rd402;
	add.s64 	%rd525, %rd403, %rd401;
	add.s64 	%rd523, %rd403, %rd4;
	cvt.u32.u64 	%r6, %rd263;
	add.s32 	%r209, %r6, -1;
	setp.lt.s32 	%p27, %r209, 0;
	mov.b64 	%rd529, 0;
	mov.u64 	%rd530, %rd529;
	@%p27 bra 	$L__BB74_53;
	setp.lt.u32 	%p28, %r209, 3;
	mov.b64 	%rd530, 0;
	mov.u64 	%rd529, %rd530;
	@%p28 bra 	$L__BB74_30;
	add.s32 	%r207, %r6, -2;
	and.b32  	%r133, %r6, -4;
	neg.s32 	%r206, %r133;
	mov.b64 	%rd530, 0;
$L__BB74_4:
	.pragma "nounroll";
	add.s32 	%r12, %r207, 1;
	mul.wide.u32 	%rd407, %r12, 8;
	add.s64 	%rd408, %rd2, %rd407;
	ld.global.u64 	%rd11, [%rd408];
	or.b64  	%rd409, %rd525, %rd11;
	and.b64  	%rd410, %rd409, -4294967296;
	setp.ne.s64 	%p29, %rd410, 0;
	@%p29 bra 	$L__BB74_6;
	cvt.u32.u64 	%r134, %rd11;
	cvt.u32.u64 	%r135, %rd525;
	div.u32 	%r136, %r135, %r134;
	mul.lo.s32 	%r137, %r136, %r134;
	sub.s32 	%r138, %r135, %r137;
	cvt.u64.u32 	%rd491, %r136;
	cvt.u64.u32 	%rd492, %r138;
	bra.uni 	$L__BB74_7;
$L__BB74_6:
	div.s64 	%rd491, %rd525, %rd11;
	mul.lo.s64 	%rd411, %rd491, %rd11;
	sub.s64 	%rd492, %rd525, %rd411;
$L__BB74_7:
	mul.wide.u32 	%rd412, %r12, 8;
	add.s64 	%rd413, %rd1, %rd412;
	ld.global.u64 	%rd18, [%rd413];
	mad.lo.s64 	%rd19, %rd18, %rd492, %rd529;
	or.b64  	%rd414, %rd523, %rd11;
	and.b64  	%rd415, %rd414, -4294967296;
	setp.ne.s64 	%p30, %rd415, 0;
	@%p30 bra 	$L__BB74_9;
	cvt.u32.u64 	%r139, %rd11;
	cvt.u32.u64 	%r140, %rd523;
	div.u32 	%r141, %r140, %r139;
	mul.lo.s32 	%r142, %r141, %r139;
	sub.s32 	%r143, %r140, %r142;
	cvt.u64.u32 	%rd493, %r141;
	cvt.u64.u32 	%rd494, %r143;
	bra.uni 	$L__BB74_10;
$L__BB74_9:
	div.s64 	%rd493, %rd523, %rd11;
	mul.lo.s64 	%rd416, %rd493, %rd11;
	sub.s64 	%rd494, %rd523, %rd416;
$L__BB74_10:
	mad.lo.s64 	%rd26, %rd494, %rd18, %rd530;
	mul.wide.u32 	%rd417, %r207, 8;
	add.s64 	%rd418, %rd2, %rd417;
	ld.global.u64 	%rd27, [%rd418];
	or.b64  	%rd419, %rd491, %rd27;
	and.b64  	%rd420, %rd419, -4294967296;
	setp.ne.s64 	%p31, %rd420, 0;
	@%p31 bra 	$L__BB74_12;
	cvt.u32.u64 	%r144, %rd27;
	cvt.u32.u64 	%r145, %rd491;
	div.u32 	%r146, %r145, %r144;
	mul.lo.s32 	%r147, %r146, %r144;
	sub.s32 	%r148, %r145, %r147;
	cvt.u64.u32 	%rd495, %r146;
	cvt.u64.u32 	%rd496, %r148;
	bra.uni 	$L__BB74_13;
$L__BB74_12:
	div.s64 	%rd495, %rd491, %rd27;
	mul.lo.s64 	%rd421, %rd495, %rd27;
	sub.s64 	%rd496, %rd491, %rd421;
$L__BB74_13:
	mul.wide.u32 	%rd422, %r207, 8;
	add.s64 	%rd423, %rd1, %rd422;
	ld.global.u64 	%rd34, [%rd423];
	mad.lo.s64 	%rd35, %rd34, %rd496, %rd19;
	or.b64  	%rd424, %rd493, %rd27;
	and.b64  	%rd425, %rd424, -4294967296;
	setp.ne.s64 	%p32, %rd425, 0;
	@%p32 bra 	$L__BB74_15;
	cvt.u32.u64 	%r149, %rd27;
	cvt.u32.u64 	%r150, %rd493;
	div.u32 	%r151, %r150, %r149;
	mul.lo.s32 	%r152, %r151, %r149;
	sub.s32 	%r153, %r150, %r152;
	cvt.u64.u32 	%rd497, %r151;
	cvt.u64.u32 	%rd498, %r153;
	bra.uni 	$L__BB74_16;
$L__BB74_15:
	div.s64 	%rd497, %rd493, %rd27;
	mul.lo.s64 	%rd426, %rd497, %rd27;
	sub.s64 	%rd498, %rd493, %rd426;
$L__BB74_16:
	mad.lo.s64 	%rd42, %rd498, %rd34, %rd26;
	add.s32 	%r13, %r207, -1;
	mul.wide.u32 	%rd427, %r13, 8;
	add.s64 	%rd428, %rd2, %rd427;
	ld.global.u64 	%rd43, [%rd428];
	or.b64  	%rd429, %rd495, %rd43;
	and.b64  	%rd430, %rd429, -4294967296;
	setp.ne.s64 	%p33, %rd430, 0;
	@%p33 bra 	$L__BB74_18;
	cvt.u32.u64 	%r154, %rd43;
	cvt.u32.u64 	%r155, %rd495;
	div.u32 	%r156, %r155, %r154;
	mul.lo.s32 	%r157, %r156, %r154;
	sub.s32 	%r158, %r155, %r157;
	cvt.u64.u32 	%rd499, %r156;
	cvt.u64.u32 	%rd500, %r158;
	bra.uni 	$L__BB74_19;
$L__BB74_18:
	div.s64 	%rd499, %rd495, %rd43;
	mul.lo.s64 	%rd431, %rd499, %rd43;
	sub.s64 	%rd500, %rd495, %rd431;
$L__BB74_19:
	mul.wide.u32 	%rd432, %r13, 8;
	add.s64 	%rd433, %rd1, %rd432;
	ld.global.u64 	%rd50, [%rd433];
	mad.lo.s64 	%rd51, %rd50, %rd500, %rd35;
	or.b64  	%rd434, %rd497, %rd43;
	and.b64  	%rd435, %rd434, -4294967296;
	setp.ne.s64 	%p34, %rd435, 0;
	@%p34 bra 	$L__BB74_21;
	cvt.u32.u64 	%r159, %rd43;
	cvt.u32.u64 	%r160, %rd497;
	div.u32 	%r161, %r160, %r159;
	mul.lo.s32 	%r162, %r161, %r159;
	sub.s32 	%r163, %r160, %r162;
	cvt.u64.u32 	%rd501, %r161;
	cvt.u64.u32 	%rd502, %r163;
	bra.uni 	$L__BB74_22;
$L__BB74_21:
	div.s64 	%rd501, %rd497, %rd43;
	mul.lo.s64 	%rd436, %rd501, %rd43;
	sub.s64 	%rd502, %rd497, %rd436;
$L__BB74_22:
	mad.lo.s64 	%rd58, %rd502, %rd50, %rd42;
	add.s32 	%r164, %r207, -2;
	mul.wide.u32 	%rd437, %r164, 8;
	add.s64 	%rd438, %rd2, %rd437;
	ld.global.u64 	%rd59, [%rd438];
	or.b64  	%rd439, %rd499, %rd59;
	and.b64  	%rd440, %rd439, -4294967296;
	setp.ne.s64 	%p35, %rd440, 0;
	@%p35 bra 	$L__BB74_24;
	cvt.u32.u64 	%r165, %rd59;
	cvt.u32.u64 	%r166, %rd499;
	div.u32 	%r167, %r166, %r165;
	mul.lo.s32 	%r168, %r167, %r165;
	sub.s32 	%r169, %r166, %r168;
	cvt.u64.u32 	%rd525, %r167;
	cvt.u64.u32 	%rd504, %r169;
	bra.uni 	$L__BB74_25;
$L__BB74_24:
	div.s64 	%rd525, %rd499, %rd59;
	mul.lo.s64 	%rd441, %rd525, %rd59;
	sub.s64 	%rd504, %rd499, %rd441;
$L__BB74_25:
	mul.wide.u32 	%rd442, %r164, 8;
	add.s64 	%rd443, %rd1, %rd442;
	ld.global.u64 	%rd66, [%rd443];
	mad.lo.s64 	%rd529, %rd66, %rd504, %rd51;
	or.b64  	%rd444, %rd501, %rd59;
	and.b64  	%rd445, %rd444, -4294967296;
	setp.ne.s64 	%p36, %rd445, 0;
	@%p36 bra 	$L__BB74_27;
	cvt.u32.u64 	%r171, %rd59;
	cvt.u32.u64 	%r172, %rd501;
	div.u32 	%r173, %r172, %r171;
	mul.lo.s32 	%r174, %r173, %r171;
	sub.s32 	%r175, %r172, %r174;
	cvt.u64.u32 	%rd523, %r173;
	cvt.u64.u32 	%rd506, %r175;
	bra.uni 	$L__BB74_28;
$L__BB74_27:
	div.s64 	%rd523, %rd501, %rd59;
	mul.lo.s64 	%rd446, %rd523, %rd59;
	sub.s64 	%rd506, %rd501, %rd446;
$L__BB74_28:
	mad.lo.s64 	%rd530, %rd506, %rd66, %rd58;
	add.s32 	%r207, %r207, -4;
	add.s32 	%r206, %r206, 4;
	setp.ne.s32 	%p37, %r206, 0;
	@%p37 bra 	$L__BB74_4;
	add.s32 	%r209, %r207, 1;
$L__BB74_30:
	and.b32  	%r18, %r6, 3;
	setp.eq.s32 	%p38, %r18, 0;
	@%p38 bra 	$L__BB74_53;
	setp.eq.s32 	%p39, %r18, 1;
	@%p39 bra 	$L__BB74_45;
	mul.wide.u32 	%rd448, %r209, 8;
	add.s64 	%rd449, %rd2, %rd448;
	ld.global.u64 	%rd81, [%rd449];
	or.b64  	%rd450, %rd525, %rd81;
	and.b64  	%rd451, %rd450, -4294967296;
	setp.ne.s64 	%p40, %rd451, 0;
	@%p40 bra 	$L__BB74_34;
	cvt.u32.u64 	%r176, %rd81;
	cvt.u32.u64 	%r177, %rd525;
	div.u32 	%r178, %r177, %r176;
	mul.lo.s32 	%r179, %r178, %r176;
	sub.s32 	%r180, %r177, %r179;
	cvt.u64.u32 	%rd513, %r178;
	cvt.u64.u32 	%rd514, %r180;
	bra.uni 	$L__BB74_35;
$L__BB74_34:
	div.s64 	%rd513, %rd525, %rd81;
	mul.lo.s64 	%rd452, %rd513, %rd81;
	sub.s64 	%rd514, %rd525, %rd452;
$L__BB74_35:
	add.s64 	%rd454, %rd1, %rd448;
	ld.global.u64 	%rd88, [%rd454];
	mad.lo.s64 	%rd89, %rd88, %rd514, %rd529;
	or.b64  	%rd455, %rd523, %rd81;
	and.b64  	%rd456, %rd455, -4294967296;
	setp.ne.s64 	%p41, %rd456, 0;
	@%p41 bra 	$L__BB74_37;
	cvt.u32.u64 	%r181, %rd81;
	cvt.u32.u64 	%r182, %rd523;
	div.u32 	%r183, %r182, %r181;
	mul.lo.s32 	%r184, %r183, %r181;
	sub.s32 	%r185, %r182, %r184;
	cvt.u64.u32 	%rd515, %r183;
	cvt.u64.u32 	%rd516, %r185;
	bra.uni 	$L__BB74_38;
$L__BB74_37:
	div.s64 	%rd515, %rd523, %rd81;
	mul.lo.s64 	%rd457, %rd515, %rd81;
	sub.s64 	%rd516, %rd523, %rd457;
$L__BB74_38:
	mad.lo.s64 	%rd96, %rd516, %rd88, %rd530;
	add.s32 	%r19, %r209, -1;
	mul.wide.u32 	%rd458, %r19, 8;
	add.s64 	%rd459, %rd2, %rd458;
	ld.global.u64 	%rd97, [%rd459];
	or.b64  	%rd460, %rd513, %rd97;
	and.b64  	%rd461, %rd460, -4294967296;
	setp.ne.s64 	%p42, %rd461, 0;
	@%p42 bra 	$L__BB74_40;
	cvt.u32.u64 	%r186, %rd97;
	cvt.u32.u64 	%r187, %rd513;
	div.u32 	%r188, %r187, %r186;
	mul.lo.s32 	%r189, %r188, %r186;
	sub.s32 	%r190, %r187, %r189;
	cvt.u64.u32 	%rd525, %r188;
	cvt.u64.u32 	%rd518, %r190;
	bra.uni 	$L__BB74_41;
$L__BB74_40:
	div.s64 	%rd525, %rd513, %rd97;
	mul.lo.s64 	%rd462, %rd525, %rd97;
	sub.s64 	%rd518, %rd513, %rd462;
$L__BB74_41:
	add.s64 	%rd464, %rd1, %rd458;
	ld.global.u64 	%rd104, [%rd464];
	mad.lo.s64 	%rd529, %rd104, %rd518, %rd89;
	or.b64  	%rd465, %rd515, %rd97;
	and.b64  	%rd466, %rd465, -4294967296;
	setp.ne.s64 	%p43, %rd466, 0;
	@%p43 bra 	$L__BB74_43;
	cvt.u32.u64 	%r191, %rd97;
	cvt.u32.u64 	%r192, %rd515;
	div.u32 	%r193, %r192, %r191;
	mul.lo.s32 	%r194, %r193, %r191;
	sub.s32 	%r195, %r192, %r194;
	cvt.u64.u32 	%rd523, %r193;
	cvt.u64.u32 	%rd520, %r195;
	bra.uni 	$L__BB74_44;
$L__BB74_43:
	div.s64 	%rd523, %rd515, %rd97;
	mul.lo.s64 	%rd467, %rd523, %rd97;
	sub.s64 	%rd520, %rd515, %rd467;
$L__BB74_44:
	mad.lo.s64 	%rd530, %rd520, %rd104, %rd96;
	add.s32 	%r209, %r209, -2;
$L__BB74_45:
	and.b32  	%r196, %r6, 1;
	setp.eq.b32 	%p44, %r196, 1;
	not.pred 	%p45, %p44;
	@%p45 bra 	$L__BB74_53;
	mul.wide.u32 	%rd468, %r209, 8;
	add.s64 	%rd469, %rd2, %rd468;
	ld.global.u64 	%rd119, [%rd469];
	or.b64  	%rd470, %rd525, %rd119;
	and.b64  	%rd471, %rd470, -4294967296;
	setp.ne.s64 	%p46, %rd471, 0;
	@%p46 bra 	$L__BB74_48;
	cvt.u32.u64 	%r197, %rd119;
	cvt.u32.u64 	%r198, %rd525;
	rem.u32 	%r199, %r198, %r197;
	cvt.u64.u32 	%rd527, %r199;
	bra.uni 	$L__BB74_49;
$L__BB74_48:
	rem.s64 	%rd527, %rd525, %rd119;
$L__BB74_49:
	add.s64 	%rd473, %rd1, %rd468;
	ld.global.u64 	%rd123, [%rd473];
	mad.lo.s64 	%rd529, %rd123, %rd527, %rd529;
	or.b64  	%rd474, %rd523, %rd119;
	and.b64  	%rd475, %rd474, -4294967296;
	setp.ne.s64 	%p47, %rd475, 0;
	@%p47 bra 	$L__BB74_51;
	cvt.u32.u64 	%r200, %rd119;
	cvt.u32.u64 	%r201, %rd523;
	rem.u32 	%r202, %r201, %r200;
	cvt.u64.u32 	%rd528, %r202;
	bra.uni 	$L__BB74_52;
$L__BB74_51:
	rem.s64 	%rd528, %rd523, %rd119;
$L__BB74_52:
	mad.lo.s64 	%rd530, %rd528, %rd123, %rd530;
$L__BB74_53:
	shl.b64 	%rd476, %rd529, 1;
	add.s64 	%rd477, %rd571, %rd476;
	ld.global.u16 	%rs5, [%rd477];
	shl.b64 	%rd478, %rd530, 1;
	add.s64 	%rd479, %rd571, %rd478;
	ld.global.u16 	%rs6, [%rd479];
	// begin inline asm
	{ min.bf16 %rs4,%rs5,%rs6;
}
	// end inline asm
	st.shared.u16 	[%r5], %rs4;
	bra.uni 	$L__BB74_114;
$L__BB74_54:
	cvt.u64.u32 	%rd131, %r4;
	setp.le.u64 	%p2, %rd264, %rd131;
	@%p2 bra 	$L__BB74_114;
	mov.u32 	%r56, %ctaid.y;
	cvt.u64.u32 	%rd269, %r56;
	mad.lo.s64 	%rd562, %rd264, %rd269, %rd131;
	cvt.u32.u64 	%r22, %rd263;
	add.s32 	%r213, %r22, -1;
	setp.lt.s32 	%p3, %r213, 0;
	@%p3 bra 	$L__BB74_113;
	and.b32  	%r24, %r22, 7;
	setp.lt.u32 	%p4, %r213, 7;
	@%p4 bra 	$L__BB74_84;
	add.s32 	%r211, %r22, -4;
	and.b32  	%r57, %r22, -8;
	neg.s32 	%r210, %r57;
$L__BB74_58:
	.pragma "nounroll";
	add.s32 	%r29, %r211, 3;
	mul.wide.u32 	%rd271, %r29, 8;
	add.s64 	%rd272, %rd2, %rd271;
	ld.global.u64 	%rd135, [%rd272];
	or.b64  	%rd273, %rd562, %rd135;
	and.b64  	%rd274, %rd273, -4294967296;
	setp.ne.s64 	%p5, %rd274, 0;
	@%p5 bra 	$L__BB74_60;
	cvt.u32.u64 	%r58, %rd135;
	cvt.u32.u64 	%r59, %rd562;
	div.u32 	%r60, %r59, %r58;
	mul.lo.s32 	%r61, %r60, %r58;
	sub.s32 	%r62, %r59, %r61;
	cvt.u64.u32 	%rd533, %r60;
	cvt.u64.u32 	%rd534, %r62;
	bra.uni 	$L__BB74_61;
$L__BB74_60:
	div.s64 	%rd533, %rd562, %rd135;
	mul.lo.s64 	%rd275, %rd533, %rd135;
	sub.s64 	%rd534, %rd562, %rd275;
$L__BB74_61:
	add.s64 	%rd277, %rd1, %rd271;
	ld.global.u64 	%rd278, [%rd277];
	mul.lo.s64 	%rd142, %rd278, %rd534;
	add.s32 	%r30, %r211, 2;
	mul.wide.u32 	%rd279, %r30, 8;
	add.s64 	%rd280, %rd2, %rd279;
	ld.global.u64 	%rd143, [%rd280];
	or.b64  	%rd281, %rd533, %rd143;
	and.b64  	%rd282, %rd281, -4294967296;
	setp.ne.s64 	%p6, %rd282, 0;
	@%p6 bra 	$L__BB74_63;
	cvt.u32.u64 	%r63, %rd143;
	cvt.u32.u64 	%r64, %rd533;
	div.u32 	%r65, %r64, %r63;
	mul.lo.s32 	%r66, %r65, %r63;
	sub.s32 	%r67, %r64, %r66;
	cvt.u64.u32 	%rd535, %r65;
	cvt.u64.u32 	%rd536, %r67;
	bra.uni 	$L__BB74_64;
$L__BB74_63:
	div.s64 	%rd535, %rd533, %rd143;
	mul.lo.s64 	%rd283, %rd535, %rd143;
	sub.s64 	%rd536, %rd533, %rd283;
$L__BB74_64:
	add.s64 	%rd285, %rd1, %rd279;
	ld.global.u64 	%rd286, [%rd285];
	mad.lo.s64 	%rd150, %rd286, %rd536, %rd142;
	add.s32 	%r31, %r211, 1;
	mul.wide.u32 	%rd287, %r31, 8;
	add.s64 	%rd288, %rd2, %rd287;
	ld.global.u64 	%rd151, [%rd288];
	or.b64  	%rd289, %rd535, %rd151;
	and.b64  	%rd290, %rd289, -4294967296;
	setp.ne.s64 	%p7, %rd290, 0;
	@%p7 bra 	$L__BB74_66;
	cvt.u32.u64 	%r68, %rd151;
	cvt.u32.u64 	%r69, %rd535;
	div.u32 	%r70, %r69, %r68;
	mul.lo.s32 	%r71, %r70, %r68;
	sub.s32 	%r72, %r69, %r71;
	cvt.u64.u32 	%rd537, %r70;
	cvt.u64.u32 	%rd538, %r72;
	bra.uni 	$L__BB74_67;
$L__BB74_66:
	div.s64 	%rd537, %rd535, %rd151;
	mul.lo.s64 	%rd291, %rd537, %rd151;
	sub.s64 	%rd538, %rd535, %rd291;
$L__BB74_67:
	add.s64 	%rd293, %rd1, %rd287;
	ld.global.u64 	%rd294, [%rd293];
	mad.lo.s64 	%rd158, %rd294, %rd538, %rd150;
	add.s32 	%r32, %r211, -4;
	mul.wide.u32 	%rd295, %r211, 8;
	add.s64 	%rd296, %rd2, %rd295;
	ld.global.u64 	%rd159, [%rd296];
	or.b64  	%rd297, %rd537, %rd159;
	and.b64  	%rd298, %rd297, -4294967296;
	setp.ne.s64 	%p8, %rd298, 0;
	@%p8 bra 	$L__BB74_69;
	cvt.u32.u64 	%r73, %rd159;
	cvt.u32.u64 	%r74, %rd537;
	div.u32 	%r75, %r74, %r73;
	mul.lo.s32 	%r76, %r75, %r73;
	sub.s32 	%r77, %r74, %r76;
	cvt.u64.u32 	%rd539, %r75;
	cvt.u64.u32 	%rd540, %r77;
	bra.uni 	$L__BB74_70;
$L__BB74_69:
	div.s64 	%rd539, %rd537, %rd159;
	mul.lo.s64 	%rd299, %rd539, %rd159;
	sub.s64 	%rd540, %rd537, %rd299;
$L__BB74_70:
	add.s64 	%rd301, %rd1, %rd295;
	ld.global.u64 	%rd302, [%rd301];
	mad.lo.s64 	%rd166, %rd302, %rd540, %rd158;
	add.s32 	%r33, %r211, -1;
	mul.wide.u32 	%rd303, %r33, 8;
	add.s64 	%rd304, %rd2, %rd303;
	ld.global.u64 	%rd167, [%rd304];
	or.b64  	%rd305, %rd539, %rd167;
	and.b64  	%rd306, %rd305, -4294967296;
	setp.ne.s64 	%p9, %rd306, 0;
	@%p9 bra 	$L__BB74_72;
	cvt.u32.u64 	%r78, %rd167;
	cvt.u32.u64 	%r79, %rd539;
	div.u32 	%r80, %r79, %r78;
	mul.lo.s32 	%r81, %r80, %r78;
	sub.s32 	%r82, %r79, %r81;
	cvt.u64.u32 	%rd541, %r80;
	cvt.u64.u32 	%rd542, %r82;
	bra.uni 	$L__BB74_73;
$L__BB74_72:
	div.s64 	%rd541, %rd539, %rd167;
	mul.lo.s64 	%rd307, %rd541, %rd167;
	sub.s64 	%rd542, %rd539, %rd307;
$L__BB74_73:
	add.s64 	%rd309, %rd1, %rd303;
	ld.global.u64 	%rd310, [%rd309];
	mad.lo.s64 	%rd174, %rd310, %rd542, %rd166;
	add.s32 	%r34, %r211, -2;
	mul.wide.u32 	%rd311, %r34, 8;
	add.s64 	%rd312, %rd2, %rd311;
	ld.global.u64 	%rd175, [%rd312];
	or.b64  	%rd313, %rd541, %rd175;
	and.b64  	%rd314, %rd313, -4294967296;
	setp.ne.s64 	%p10, %rd314, 0;
	@%p10 bra 	$L__BB74_75;
	cvt.u32.u64 	%r83, %rd175;
	cvt.u32.u64 	%r84, %rd541;
	div.u32 	%r85, %r84, %r83;
	mul.lo.s32 	%r86, %r85, %r83;
	sub.s32 	%r87, %r84, %r86;
	cvt.u64.u32 	%rd543, %r85;
	cvt.u64.u32 	%rd544, %r87;
	bra.uni 	$L__BB74_76;
$L__BB74_75:
	div.s64 	%rd543, %rd541, %rd175;
	mul.lo.s64 	%rd315, %rd543, %rd175;
	sub.s64 	%rd544, %rd541, %rd315;
$L__BB74_76:
	add.s64 	%rd317, %rd1, %rd311;
	ld.global.u64 	%rd318, [%rd317];
	mad.lo.s64 	%rd182, %rd318, %rd544, %rd174;
	add.s32 	%r35, %r211, -3;
	mul.wide.u32 	%rd319, %r35, 8;
	add.s64 	%rd320, %rd2, %rd319;
	ld.global.u64 	%rd183, [%rd320];
	or.b64  	%rd321, %rd543, %rd183;
	and.b64  	%rd322, %rd321, -4294967296;
	setp.ne.s64 	%p11, %rd322, 0;
	@%p11 bra 	$L__BB74_78;
	cvt.u32.u64 	%r88, %rd183;
	cvt.u32.u64 	%r89, %rd543;
	div.u32 	%r90, %r89, %r88;
	mul.lo.s32 	%r91, %r90, %r88;
	sub.s32 	%r92, %r89, %r91;
	cvt.u64.u32 	%rd545, %r90;
	cvt.u64.u32 	%rd546, %r92;
	bra.uni 	$L__BB74_79;
$L__BB74_78:
	div.s64 	%rd545, %rd543, %rd183;
	mul.lo.s64 	%rd323, %rd545, %rd183;
	sub.s64 	%rd546, %rd543, %rd323;
$L__BB74_79:
	add.s64 	%rd325, %rd1, %rd319;
	ld.global.u64 	%rd326, [%rd325];
	mad.lo.s64 	%rd190, %rd326, %rd546, %rd182;
	mul.wide.u32 	%rd327, %r32, 8;
	add.s64 	%rd328, %rd2, %rd327;
	ld.global.u64 	%rd191, [%rd328];
	or.b64  	%rd329, %rd545, %rd191;
	and.b64  	%rd330, %rd329, -4294967296;
	setp.ne.s64 	%p12, %rd330, 0;
	@%p12 bra 	$L__BB74_81;
	cvt.u32.u64 	%r93, %rd191;
	cvt.u32.u64 	%r94, %rd545;
	div.u32 	%r95, %r94, %r93;
	mul.lo.s32 	%r96, %r95, %r93;
	sub.s32 	%r97, %r94, %r96;
	cvt.u64.u32 	%rd562, %r95;
	cvt.u64.u32 	%rd548, %r97;
	bra.uni 	$L__BB74_82;
$L__BB74_81:
	div.s64 	%rd562, %rd545, %rd191;
	mul.lo.s64 	%rd331, %rd562, %rd191;
	sub.s64 	%rd548, %rd545, %rd331;
$L__BB74_82:
	add.s64 	%rd333, %rd1, %rd327;
	ld.global.u64 	%rd334, [%rd333];
	mad.lo.s64 	%rd335, %rd334, %rd548, %rd190;
	shl.b64 	%rd336, %rd335, 1;
	add.s64 	%rd571, %rd571, %rd336;
	add.s32 	%r211, %r211, -8;
	add.s32 	%r210, %r210, 8;
	setp.ne.s32 	%p13, %r210, 0;
	@%p13 bra 	$L__BB74_58;
	add.s32 	%r213, %r211, 3;
$L__BB74_84:
	setp.eq.s32 	%p14, %r24, 0;
	@%p14 bra 	$L__BB74_113;
	and.b32  	%r40, %r22, 3;
	setp.lt.u32 	%p15, %r24, 4;
	@%p15 bra 	$L__BB74_99;
	mul.wide.u32 	%rd338, %r213, 8;
	add.s64 	%rd339, %rd2, %rd338;
	ld.global.u64 	%rd202, [%rd339];
	or.b64  	%rd340, %rd562, %rd202;
	and.b64  	%rd341, %rd340, -4294967296;
	setp.ne.s64 	%p16, %rd341, 0;
	@%p16 bra 	$L__BB74_88;
	cvt.u32.u64 	%r98, %rd202;
	cvt.u32.u64 	%r99, %rd562;
	div.u32 	%r100, %r99, %r98;
	mul.lo.s32 	%r101, %r100, %r98;
	sub.s32 	%r102, %r99, %r101;
	cvt.u64.u32 	%rd552, %r100;
	cvt.u64.u32 	%rd553, %r102;
	bra.uni 	$L__BB74_89;
$L__BB74_88:
	div.s64 	%rd552, %rd562, %rd202;
	mul.lo.s64 	%rd342, %rd552, %rd202;
	sub.s64 	%rd553, %rd562, %rd342;
$L__BB74_89:
	add.s64 	%rd344, %rd1, %rd338;
	ld.global.u64 	%rd345, [%rd344];
	mul.lo.s64 	%rd209, %rd345, %rd553;
	add.s32 	%r41, %r213, -1;
	mul.wide.u32 	%rd346, %r41, 8;
	add.s64 	%rd347, %rd2, %rd346;
	ld.global.u64 	%rd210, [%rd347];
	or.b64  	%rd348, %rd552, %rd210;
	and.b64  	%rd349, %rd348, -4294967296;
	setp.ne.s64 	%p17, %rd349, 0;
	@%p17 bra 	$L__BB74_91;
	cvt.u32.u64 	%r103, %rd210;
	cvt.u32.u64 	%r104, %rd552;
	div.u32 	%r105, %r104, %r103;
	mul.lo.s32 	%r106, %r105, %r103;
	sub.s32 	%r107, %r104, %r106;
	cvt.u64.u32 	%rd554, %r105;
	cvt.u64.u32 	%rd555, %r107;
	bra.uni 	$L__BB74_92;
$L__BB74_91:
	div.s64 	%rd554, %rd552, %rd210;
	mul.lo.s64 	%rd350, %rd554, %rd210;
	sub.s64 	%rd555, %rd552, %rd350;
$L__BB74_92:
	add.s64 	%rd352, %rd1, %rd346;
	ld.global.u64 	%rd353, [%rd352];
	mad.lo.s64 	%rd217, %rd353, %rd555, %rd209;
	add.s32 	%r42, %r213, -2;
	mul.wide.u32 	%rd354, %r42, 8;
	add.s64 	%rd355, %rd2, %rd354;
	ld.global.u64 	%rd218, [%rd355];
	or.b64  	%rd356, %rd554, %rd218;
	and.b64  	%rd357, %rd356, -4294967296;
	setp.ne.s64 	%p18, %rd357, 0;
	@%p18 bra 	$L__BB74_94;
	cvt.u32.u64 	%r108, %rd218;
	cvt.u32.u64 	%r109, %rd554;
	div.u32 	%r110, %r109, %r108;
	mul.lo.s32 	%r111, %r110, %r108;
	sub.s32 	%r112, %r109, %r111;
	cvt.u64.u32 	%rd556, %r110;
	cvt.u64.u32 	%rd557, %r112;
	bra.uni 	$L__BB74_95;
$L__BB74_94:
	div.s64 	%rd556, %rd554, %rd218;
	mul.lo.s64 	%rd358, %rd556, %rd218;
	sub.s64 	%rd557, %rd554, %rd358;
$L__BB74_95:
	add.s64 	%rd360, %rd1, %rd354;
	ld.global.u64 	%rd361, [%rd360];
	mad.lo.s64 	%rd225, %rd361, %rd557, %rd217;
	add.s32 	%r43, %r213, -3;
	mul.wide.u32 	%rd362, %r43, 8;
	add.s64 	%rd363, %rd2, %rd362;
	ld.global.u64 	%rd226, [%rd363];
	or.b64  	%rd364, %rd556, %rd226;
	and.b64  	%rd365, %rd364, -4294967296;
	setp.ne.s64 	%p19, %rd365, 0;
	@%p19 bra 	$L__BB74_97;
	cvt.u32.u64 	%r113, %rd226;
	cvt.u32.u64 	%r114, %rd556;
	div.u32 	%r115, %r114, %r113;
	mul.lo.s32 	%r116, %r115, %r113;
	sub.s32 	%r117, %r114, %r116;
	cvt.u64.u32 	%rd562, %r115;
	cvt.u64.u32 	%rd559, %r117;
	bra.uni 	$L__BB74_98;
$L__BB74_97:
	div.s64 	%rd562, %rd556, %rd226;
	mul.lo.s64 	%rd366, %rd562, %rd226;
	sub.s64 	%rd559, %rd556, %rd366;
$L__BB74_98:
	add.s64 	%rd368, %rd1, %rd362;
	ld.global.u64 	%rd369, [%rd368];
	mad.lo.s64 	%rd370, %rd369, %rd559, %rd225;
	shl.b64 	%rd371, %rd370, 1;
	add.s64 	%rd571, %rd571, %rd371;
	add.s32 	%r213, %r213, -4;
$L__BB74_99:
	setp.eq.s32 	%p20, %r40, 0;
	@%p20 bra 	$L__BB74_113;
	setp.eq.s32 	%p21, %r40, 1;
	@%p21 bra 	$L__BB74_108;
	mul.wide.u32 	%rd373, %r213, 8;
	add.s64 	%rd374, %rd2, %rd373;
	ld.global.u64 	%rd237, [%rd374];
	or.b64  	%rd375, %rd562, %rd237;
	and.b64  	%rd376, %rd375, -4294967296;
	setp.ne.s64 	%p22, %rd376, 0;
	@%p22 bra 	$L__BB74_103;
	cvt.u32.u64 	%r118, %rd237;
	cvt.u32.u64 	%r119, %rd562;
	div.u32 	%r120, %r119, %r118;
	mul.lo.s32 	%r121, %r120, %r118;
	sub.s32 	%r122, %r119, %r121;
	cvt.u64.u32 	%rd563, %r120;
	cvt.u64.u32 	%rd564, %r122;
	bra.uni 	$L__BB74_104;
$L__BB74_103:
	div.s64 	%rd563, %rd562, %rd237;
	mul.lo.s64 	%rd377, %rd563, %rd237;
	sub.s64 	%rd564, %rd562, %rd377;
$L__BB74_104:
	add.s64 	%rd379, %rd1, %rd373;
	ld.global.u64 	%rd380, [%rd379];
	mul.lo.s64 	%rd244, %rd380, %rd564;
	add.s32 	%r46, %r213, -1;
	mul.wide.u32 	%rd381, %r46, 8;
	add.s64 	%rd382, %rd2, %rd381;
	ld.global.u64 	%rd245, [%rd382];
	or.b64  	%rd383, %rd563, %rd245;
	and.b64  	%rd384, %rd383, -4294967296;
	setp.ne.s64 	%p23, %rd384, 0;
	@%p23 bra 	$L__BB74_106;
	cvt.u32.u64 	%r123, %rd245;
	cvt.u32.u64 	%r124, %rd563;
	div.u32 	%r125, %r124, %r123;
	mul.lo.s32 	%r126, %r125, %r123;
	sub.s32 	%r127, %r124, %r126;
	cvt.u64.u32 	%rd562, %r125;
	cvt.u64.u32 	%rd566, %r127;
	bra.uni 	$L__BB74_107;
$L__BB74_106:
	div.s64 	%rd562, %rd563, %rd245;
	mul.lo.s64 	%rd385, %rd562, %rd245;
	sub.s64 	%rd566, %rd563, %rd385;
$L__BB74_107:
	add.s64 	%rd387, %rd1, %rd381;
	ld.global.u64 	%rd388, [%rd387];
	mad.lo.s64 	%rd389, %rd388, %rd566, %rd244;
	shl.b64 	%rd390, %rd389, 1;
	add.s64 	%rd571, %rd571, %rd390;
	add.s32 	%r213, %r213, -2;
$L__BB74_108:
	and.b32  	%r128, %r22, 1;
	setp.eq.b32 	%p24, %r128, 1;
	not.pred 	%p25, %p24;
	@%p25 bra 	$L__BB74_113;
	mul.wide.u32 	%rd391, %r213, 8;
	add.s64 	%rd392, %rd2, %rd391;
	ld.global.u64 	%rd256, [%rd392];
	or.b64  	%rd393, %rd562, %rd256;
	and.b64  	%rd394, %rd393, -4294967296;
	setp.ne.s64 	%p26, %rd394, 0;
	@%p26 bra 	$L__BB74_111;
	cvt.u32.u64 	%r129, %rd256;
	cvt.u32.u64 	%r130, %rd562;
	rem.u32 	%r131, %r130, %r129;
	cvt.u64.u32 	%rd570, %r131;
	bra.uni 	$L__BB74_112;
$L__BB74_111:
	rem.s64 	%rd570, %rd562, %rd256;
$L__BB74_112:
	add.s64 	%rd396, %rd1, %rd391;
	ld.global.u64 	%rd397, [%rd396];
	mul.lo.s64 	%rd398, %rd397, %rd570;
	shl.b64 	%rd399, %rd398, 1;
	add.s64 	%rd571, %rd571, %rd399;
$L__BB74_113:
	ld.global.u16 	%rs3, [%rd571];
	st.shared.u16 	[%r5], %rs3;
$L__BB74_114:
	bar.sync 	0;
	setp.lt.u32 	%p48, %r215, 66;
	@%p48 bra 	$L__BB74_118;
$L__BB74_115:
	shr.u32 	%r50, %r215, 1;
	setp.ge.u32 	%p49, %r1, %r50;
	@%p49 bra 	$L__BB74_117;
	ld.shared.u16 	%rs8, [%r5];
	and.b32  	%r203, %r215, 2046;
	add.s32 	%r204, %r5, %r203;
	ld.shared.u16 	%rs9, [%r204];
	// begin inline asm
	{ min.bf16 %rs7,%rs8,%rs9;
}
	// end inline asm
	st.shared.u16 	[%r5], %rs7;
$L__BB74_117:
	bar.sync 	0;
	setp.gt.u32 	%p50, %r215, 131;
	mov.u32 	%r215, %r50;
	@%p50 bra 	$L__BB74_115;
$L__BB74_118:
	setp.gt.u32 	%p51, %r1, 31;
	@%p51 bra 	$L__BB74_121;
	ld.shared.u16 	%rs11, [%r5];
	ld.shared.u16 	%rs12, [%r5+64];
	// begin inline asm
	{ min.bf16 %rs10,%rs11,%rs12;
}
	// end inline asm
	st.volatile.shared.u16 	[%r5], %rs10;
	ld.shared.u16 	%rs15, [%r5+32];
	// begin inline asm
	{ min.bf16 %rs13,%rs10,%rs15;
}
	// end inline asm
	st.volatile.shared.u16 	[%r5], %rs13;
	ld.shared.u16 	%rs18, [%r5+16];
	// begin inline asm
	{ min.bf16 %rs16,%rs13,%rs18;
}
	// end inline asm
	st.volatile.shared.u16 	[%r5], %rs16;
	ld.shared.u16 	%rs21, [%r5+8];
	// begin inline asm
	{ min.bf16 %rs19,%rs16,%rs21;
}
	// end inline asm
	st.volatile.shared.u16 	[%r5], %rs19;
	ld.shared.u16 	%rs24, [%r5+4];
	// begin inline asm
	{ min.bf16 %rs22,%rs19,%rs24;
}
	// end inline asm
	st.volatile.shared.u16 	[%r5], %rs22;
	ld.shared.u16 	%rs27, [%r5+2];
	// begin inline asm
	{ min.bf16 %rs25,%rs22,%rs27;
}
	// end inline asm
	st.volatile.shared.u16 	[%r5], %rs25;
	setp.ne.s32 	%p52, %r1, 0;
	@%p52 bra 	$L__BB74_121;
	ld.param.u64 	%rd486, [contiguous_reduce2_bf16_param_0];
	cvt.u64.u32 	%rd480, %r2;
	mov.u32 	%r205, %ctaid.y;
	cvt.u64.u32 	%rd481, %r205;
	mad.lo.s64 	%rd482, %rd265, %rd481, %rd480;
	cvta.to.global.u64 	%rd483, %rd486;
	shl.b64 	%rd484, %rd482, 1;
	add.s64 	%rd485, %rd483, %rd484;
	ld.shared.u16 	%rs28, [sdata_bf16];
	st.global.u16 	[%rd485], %rs28;
$L__BB74_121:
	ret;

}
	// .globl	contiguous_reduce22_bf16
.visible .entry contiguous_reduce22_bf16(
	.param .u64 .ptr .align 1 contiguous_reduce22_bf16_param_0,
	.param .u64 .ptr .align 1 contiguous_reduce22_bf16_param_1,
	.param .u64 contiguous_reduce22_bf16_param_2,
	.param .u64 contiguous_reduce22_bf16_param_3
)
{
	.reg .pred 	%p<8>;
	.reg .b16 	%rs<29>;
	.reg .b32 	%r<19>;
	.reg .b64 	%rd<27>;

	ld.param.u64 	%rd4, [contiguous_reduce22_bf16_param_0];
	ld.param.u64 	%rd7, [contiguous_reduce22_bf16_param_1];
	ld.param.u64 	%rd5, [contiguous_reduce22_bf16_param_2];
	ld.param.u64 	%rd6, [contiguous_reduce22_bf16_param_3];
	cvta.to.global.u64 	%rd1, %rd7;
	mov.u32 	%r1, %tid.x;
	mov.u32 	%r2, %ctaid.x;
	mov.u32 	%r18, %ntid.x;
	mul.lo.s32 	%r8, %r2, %r18;
	shl.b32 	%r9, %r8, 1;
	add.s32 	%r4, %r9, %r1;
	mov.b16 	%rs2, 32640;
	// begin inline asm
	cvt.rn.bf16.u16 %rs1, %rs2;
	// end inline asm
	shl.b32 	%r10, %r1, 1;
	mov.u32 	%r11, sdata_bf16;
	add.s32 	%r5, %r11, %r10;
	st.shared.u16 	[%r5], %rs1;
	add.s32 	%r12, %r4, %r18;
	cvt.u64.u32 	%rd2, %r12;
	setp.le.u64 	%p1, %rd5, %rd2;
	@%p1 bra 	$L__BB75_2;
	cvt.u64.u32 	%rd12, %r4;
	mov.u32 	%r14, %ctaid.y;
	cvt.u64.u32 	%rd13, %r14;
	mul.lo.s64 	%rd14, %rd5, %rd13;
	add.s64 	%rd15, %rd14, %rd12;
	shl.b64 	%rd16, %rd15, 1;
	add.s64 	%rd17, %rd1, %rd16;
	ld.global.u16 	%rs5, [%rd17];
	add.s64 	%rd18, %rd14, %rd2;
	shl.b64 	%rd19, %rd18, 1;
	add.s64 	%rd20, %rd1, %rd19;
	ld.global.u16 	%rs6, [%rd20];
	// begin inline asm
	{ min.bf16 %rs4,%rs5,%rs6;
}
	// end inline asm
	st.shared.u16 	[%r5], %rs4;
	bra.uni 	$L__BB75_4;
$L__BB75_2:
	cvt.u64.u32 	%rd3, %r4;
	setp.le.u64 	%p2, %rd5, %rd3;
	@%p2 bra 	$L__BB75_4;
	mov.u32 	%r13, %ctaid.y;
	cvt.u64.u32 	%rd8, %r13;
	mad.lo.s64 	%rd9, %rd5, %rd8, %rd3;
	shl.b64 	%rd10, %rd9, 1;
	add.s64 	%rd11, %rd1, %rd10;
	ld.global.u16 	%rs3, [%rd11];
	st.shared.u16 	[%r5], %rs3;
$L__BB75_4:
	bar.sync 	0;
	setp.lt.u32 	%p3, %r18, 66;
	@%p3 bra 	$L__BB75_8;
$L__BB75_5:
	shr.u32 	%r7, %r18, 1;
	setp.ge.u32 	%p4, %r1, %r7;
	@%p4 bra 	$L__BB75_7;
	ld.shared.u16 	%rs8, [%r5];
	and.b32  	%r15, %r18, 2046;
	add.s32 	%r16, %r5, %r15;
	ld.shared.u16 	%rs9, [%r16];
	// begin inline asm
	{ min.bf16 %rs7,%rs8,%rs9;
}
	// end inline asm
	st.shared.u16 	[%r5], %rs7;
$L__BB75_7:
	bar.sync 	0;
	setp.gt.u32 	%p5, %r18, 131;
	mov.u32 	%r18, %r7;
	@%p5 bra 	$L__BB75_5;
$L__BB75_8:
	setp.gt.u32 	%p6, %r1, 31;
	@%p6 bra 	$L__BB75_11;
	ld.shared.u16 	%rs11, [%r5];
	ld.shared.u16 	%rs12, [%r5+64];
	// begin inline asm
	{ min.bf16 %rs10,%rs11,%rs12;
}
	// end inline asm
	st.volatile.shared.u16 	[%r5], %rs10;
	ld.shared.u16 	%rs15, [%r5+32];
	// begin inline asm
	{ min.bf16 %rs13,%rs10,%rs15;
}
	// end inline asm
	st.volatile.shared.u16 	[%r5], %rs13;
	ld.shared.u16 	%rs18, [%r5+16];
	// begin inline asm
	{ min.bf16 %rs16,%rs13,%rs18;
}
	// end inline asm
	st.volatile.shared.u16 	[%r5], %rs16;
	ld.shared.u16 	%rs21, [%r5+8];
	// begin inline asm
	{ min.bf16 %rs19,%rs16,%rs21;
}
	// end inline asm
	st.volatile.shared.u16 	[%r5], %rs19;
	ld.shared.u16 	%rs24, [%r5+4];
	// begin inline asm
	{ min.bf16 %rs22,%rs19,%rs24;
}
	// end inline asm
	st.volatile.shared.u16 	[%r5], %rs22;
	ld.shared.u16 	%rs27, [%r5+2];
	// begin inline asm
	{ min.bf16 %rs25,%rs22,%rs27;
}
	// end inline asm
	st.volatile.shared.u16 	[%r5], %rs25;
	setp.ne.s32 	%p7, %r1, 0;
	@%p7 bra 	$L__BB75_11;
	cvt.u64.u32 	%rd21, %r2;
	mov.u32 	%r17, %ctaid.y;
	cvt.u64.u32 	%rd22, %r17;
	mad.lo.s64 	%rd23, %rd6, %rd22, %rd21;
	cvta.to.global.u64 	%rd24, %rd4;
	shl.b64 	%rd25, %rd23, 1;
	add.s64 	%rd26, %rd24, %rd25;
	ld.shared.u16 	%rs28, [sdata_bf16];
	st.global.u16 	[%rd26], %rs28;
$L__BB75_11:
	ret;

}
	// .globl	contiguous_reduce3_bf16
.visible .entry contiguous_reduce3_bf16(
	.param .u64 .ptr .align 1 contiguous_reduce3_bf16_param_0,
	.param .u64 .ptr .align 1 contiguous_reduce3_bf16_param_1,
	.param .u64 .ptr .align 1 contiguous_reduce3_bf16_param_2,
	.param .u64 .ptr .align 1 contiguous_reduce3_bf16_param_3,
	.param .u64 contiguous_reduce3_bf16_param_4,
	.param .u64 contiguous_reduce3_bf16_param_5,
	.param .u64 contiguous_reduce3_bf16_param_6
)
{
	.reg .pred 	%p<38>;
	.reg .b16 	%rs<120>;
	.reg .b32 	%r<229>;
	.reg .b64 	%rd<308>;

	ld.param.u64 	%rd144, [contiguous_reduce3_bf16_param_0];
	ld.param.u64 	%rd145, [contiguous_reduce3_bf16_param_1];
	ld.param.u64 	%rd148, [contiguous_reduce3_bf16_param_2];
	ld.param.u64 	%rd149, [contiguous_reduce3_bf16_param_3];
	ld.param.u64 	%rd146, [contiguous_reduce3_bf16_param_4];
	ld.param.u64 	%rd147, [contiguous_reduce3_bf16_param_5];
	ld.param.u64 	%rd150, [contiguous_reduce3_bf16_param_6];
	cvta.to.global.u64 	%rd1, %rd149;
	cvta.to.global.u64 	%rd2, %rd148;
	mov.u32 	%r1, %tid.y;
	mov.u32 	%r2, %ntid.x;
	mov.u32 	%r3, %tid.x;
	mad.lo.s32 	%r72, %r1, %r2, %r3;
	mov.u32 	%r73, %ctaid.x;
	mad.lo.s32 	%r74, %r73, %r2, %r3;
	mov.u32 	%r4, %ctaid.y;
	mov.u32 	%r5, %ntid.y;
	mad.lo.s32 	%r75, %r4, %r5, %r1;
	mov.b16 	%rs18, 32640;
	// begin inline asm
	cvt.rn.bf16.u16 %rs17, %rs18;
	// end inline asm
	shl.b32 	%r76, %r72, 1;
	mov.u32 	%r77, sdata_bf16;
	add.s32 	%r7, %r77, %r76;
	st.shared.u16 	[%r7], %rs17;
	cvt.u64.u32 	%rd3, %r74;
	setp.le.u64 	%p1, %rd147, %rd3;
	cvt.u64.u32 	%rd152, %r75;
	setp.le.u64 	%p2, %rd150, %rd152;
	or.pred  	%p3, %p1, %p2;
	@%p3 bra 	$L__BB76_77;
	cvt.u32.u64 	%r78, %rd3;
	cvt.u32.u64 	%r79, %rd147;
	mad.lo.s32 	%r217, %r75, %r79, %r78;
	cvt.u32.u64 	%r9, %rd146;
	add.s32 	%r216, %r9, -1;
	setp.lt.s32 	%p4, %r216, 0;
	mov.b64 	%rd307, 0;
	@%p4 bra 	$L__BB76_59;
	setp.lt.u32 	%p5, %r216, 7;
	mov.b64 	%rd307, 0;
	@%p5 bra 	$L__BB76_30;
	add.s32 	%r212, %r9, -4;
	and.b32  	%r80, %r9, -8;
	neg.s32 	%r211, %r80;
	mov.b64 	%rd307, 0;
$L__BB76_4:
	.pragma "nounroll";
	add.s32 	%r16, %r212, 3;
	cvt.u64.u32 	%rd5, %r217;
	mul.wide.u32 	%rd157, %r16, 8;
	add.s64 	%rd158, %rd2, %rd157;
	ld.global.u64 	%rd6, [%rd158];
	and.b64  	%rd159, %rd6, -4294967296;
	setp.ne.s64 	%p6, %rd159, 0;
	@%p6 bra 	$L__BB76_6;
	cvt.u32.u64 	%r81, %rd6;
	cvt.u32.u64 	%r82, %rd5;
	div.u32 	%r83, %r82, %r81;
	mul.lo.s32 	%r84, %r83, %r81;
	sub.s32 	%r85, %r82, %r84;
	cvt.u64.u32 	%rd272, %r83;
	cvt.u64.u32 	%rd273, %r85;
	bra.uni 	$L__BB76_7;
$L__BB76_6:
	div.s64 	%rd272, %rd5, %rd6;
	mul.lo.s64 	%rd160, %rd272, %rd6;
	sub.s64 	%rd273, %rd5, %rd160;
$L__BB76_7:
	mul.wide.u32 	%rd161, %r16, 8;
	add.s64 	%rd162, %rd1, %rd161;
	ld.global.u64 	%rd163, [%rd162];
	mad.lo.s64 	%rd13, %rd163, %rd273, %rd307;
	add.s32 	%r17, %r212, 2;
	and.b64  	%rd14, %rd272, 4294967295;
	mul.wide.u32 	%rd164, %r17, 8;
	add.s64 	%rd165, %rd2, %rd164;
	ld.global.u64 	%rd15, [%rd165];
	and.b64  	%rd166, %rd15, -4294967296;
	setp.ne.s64 	%p7, %rd166, 0;
	@%p7 bra 	$L__BB76_9;
	cvt.u32.u64 	%r86, %rd15;
	cvt.u32.u64 	%r87, %rd14;
	div.u32 	%r88, %r87, %r86;
	mul.lo.s32 	%r89, %r88, %r86;
	sub.s32 	%r90, %r87, %r89;
	cvt.u64.u32 	%rd274, %r88;
	cvt.u64.u32 	%rd275, %r90;
	bra.uni 	$L__BB76_10;
$L__BB76_9:
	div.s64 	%rd274, %rd14, %rd15;
	mul.lo.s64 	%rd167, %rd274, %rd15;
	sub.s64 	%rd275, %rd14, %rd167;
$L__BB76_10:
	mul.wide.u32 	%rd168, %r17, 8;
	add.s64 	%rd169, %rd1, %rd168;
	ld.global.u64 	%rd170, [%rd169];
	mad.lo.s64 	%rd22, %rd170, %rd275, %rd13;
	add.s32 	%r18, %r212, 1;
	and.b64  	%rd23, %rd274, 4294967295;
	mul.wide.u32 	%rd171, %r18, 8;
	add.s64 	%rd172, %rd2, %rd171;
	ld.global.u64 	%rd24, [%rd172];
	and.b64  	%rd173, %rd24, -4294967296;
	setp.ne.s64 	%p8, %rd173, 0;
	@%p8 bra 	$L__BB76_12;
	cvt.u32.u64 	%r91, %rd24;
	cvt.u32.u64 	%r92, %rd23;
	div.u32 	%r93, %r92, %r91;
	mul.lo.s32 	%r94, %r93, %r91;
	sub.s32 	%r95, %r92, %r94;
	cvt.u64.u32 	%rd276, %r93;
	cvt.u64.u32 	%rd277, %r95;
	bra.uni 	$L__BB76_13;
$L__BB76_12:
	div.s64 	%rd276, %rd23, %rd24;
	mul.lo.s64 	%rd174, %rd276, %rd24;
	sub.s64 	%rd277, %rd23, %rd174;
$L__BB76_13:
	mul.wide.u32 	%rd175, %r18, 8;
	add.s64 	%rd176, %rd1, %rd175;
	ld.global.u64 	%rd177, [%rd176];
	mad.lo.s64 	%rd31, %rd177, %rd277, %rd22;
	and.b64  	%rd32, %rd276, 4294967295;
	mul.wide.u32 	%rd178, %r212, 8;
	add.s64 	%rd179, %rd2, %rd178;
	ld.global.u64 	%rd33, [%rd179];
	and.b64  	%rd180, %rd33, -4294967296;
	setp.ne.s64 	%p9, %rd180, 0;
	@%p9 bra 	$L__BB76_15;
	cvt.u32.u64 	%r96, %rd33;
	cvt.u32.u64 	%r97, %rd32;
	div.u32 	%r98, %r97, %r96;
	mul.lo.s32 	%r99, %r98, %r96;
	sub.s32 	%r100, %r97, %r99;
	cvt.u64.u32 	%rd278, %r98;
	cvt.u64.u32 	%rd279, %r100;
	bra.uni 	$L__BB76_16;
$L__BB76_15:
	div.s64 	%rd278, %rd32, %rd33;
	mul.lo.s64 	%rd181, %rd278, %rd33;
	sub.s64 	%rd279, %rd32, %rd181;
$L__BB76_16:
	mul.wide.u32 	%rd182, %r212, 8;
	add.s64 	%rd183, %rd1, %rd182;
	ld.global.u64 	%rd184, [%rd183];
	mad.lo.s64 	%rd40, %rd184, %rd279, %rd31;
	add.s32 	%r19, %r212, -1;
	and.b64  	%rd41, %rd278, 4294967295;
	mul.wide.u32 	%rd185, %r19, 8;
	add.s64 	%rd186, %rd2, %rd185;
	ld.global.u64 	%rd42, [%rd186];
	and.b64  	%rd187, %rd42, -4294967296;
	setp.ne.s64 	%p10, %rd187, 0;
	@%p10 bra 	$L__BB76_18;
	cvt.u32.u64 	%r101, %rd42;
	cvt.u32.u64 	%r102, %rd41;
	div.u32 	%r103, %r102, %r101;
	mul.lo.s32 	%r104, %r103, %r101;
	sub.s32 	%r105, %r102, %r104;
	cvt.u64.u32 	%rd280, %r103;
	cvt.u64.u32 	%rd281, %r105;
	bra.uni 	$L__BB76_19;
$L__BB76_18:
	div.s64 	%rd280, %rd41, %rd42;
	mul.lo.s64 	%rd188, %rd280, %rd42;
	sub.s64 	%rd281, %rd41, %rd188;
$L__BB76_19:
	mul.wide.u32 	%rd189, %r19, 8;
	add.s64 	%rd190, %rd1, %rd189;
	ld.global.u64 	%rd191, [%rd190];
	mad.lo.s64 	%rd49, %rd191, %rd281, %rd40;
	add.s32 	%r20, %r212, -2;
	and.b64  	%rd50, %rd280, 4294967295;
	mul.wide.u32 	%rd192, %r20, 8;
	add.s64 	%rd193, %rd2, %rd192;
	ld.global.u64 	%rd51, [%rd193];
	and.b64  	%rd194, %rd51, -4294967296;
	setp.ne.s64 	%p11, %rd194, 0;
	@%p11 bra 	$L__BB76_21;
	cvt.u32.u64 	%r106, %rd51;
	cvt.u32.u64 	%r107, %rd50;
	div.u32 	%r108, %r107, %r106;
	mul.lo.s32 	%r109, %r108, %r106;
	sub.s32 	%r110, %r107, %r109;
	cvt.u64.u32 	%rd282, %r108;
	cvt.u64.u32 	%rd283, %r110;
	bra.uni 	$L__BB76_22;
$L__BB76_21:
	div.s64 	%rd282, %rd50, %rd51;
	mul.lo.s64 	%rd195, %rd282, %rd51;
	sub.s64 	%rd283, %rd50, %rd195;
$L__BB76_22:
	mul.wide.u32 	%rd196, %r20, 8;
	add.s64 	%rd197, %rd1, %rd196;
	ld.global.u64 	%rd198, [%rd197];
	mad.lo.s64 	%rd58, %rd198, %rd283, %rd49;
	add.s32 	%r21, %r212, -3;
	and.b64  	%rd59, %rd282, 4294967295;
	mul.wide.u32 	%rd199, %r21, 8;
	add.s64 	%rd200, %rd2, %rd199;
	ld.global.u64 	%rd60, [%rd200];
	and.b64  	%rd201, %rd60, -4294967296;
	setp.ne.s64 	%p12, %rd201, 0;
	@%p12 bra 	$L__BB76_24;
	cvt.u32.u64 	%r111, %rd60;
	cvt.u32.u64 	%r112, %rd59;
	div.u32 	%r113, %r112, %r111;
	mul.lo.s32 	%r114, %r113, %r111;
	sub.s32 	%r115, %r112, %r114;
	cvt.u64.u32 	%rd284, %r113;
	cvt.u64.u32 	%rd285, %r115;
	bra.uni 	$L__BB76_25;
$L__BB76_24:
	div.s64 	%rd284, %rd59, %rd60;
	mul.lo.s64 	%rd202, %rd284, %rd60;
	sub.s64 	%rd285, %rd59, %rd202;
$L__BB76_25:
	mul.wide.u32 	%rd203, %r21, 8;
	add.s64 	%rd204, %rd1, %rd203;
	ld.global.u64 	%rd205, [%rd204];
	mad.lo.s64 	%rd67, %rd205, %rd285, %rd58;
	and.b64  	%rd68, %rd284, 4294967295;
	add.s32 	%r116, %r212, -4;
	mul.wide.u32 	%rd206, %r116, 8;
	add.s64 	%rd207, %rd2, %rd206;
	ld.global.u64 	%rd69, [%rd207];
	and.b64  	%rd208, %rd69, -4294967296;
	setp.ne.s64 	%p13, %rd208, 0;
	@%p13 bra 	$L__BB76_27;
	cvt.u32.u64 	%r117, %rd69;
	cvt.u32.u64 	%r118, %rd68;
	div.u32 	%r119, %r118, %r117;
	mul.lo.s32 	%r120, %r119, %r117;
	sub.s32 	%r121, %r118, %r120;
	cvt.u64.u32 	%rd286, %r119;
	cvt.u64.u32 	%rd287, %r121;
	bra.uni 	$L__BB76_28;
$L__BB76_27:
	div.s64 	%rd286, %rd68, %rd69;
	mul.lo.s64 	%rd209, %rd286, %rd69;
	sub.s64 	%rd287, %rd68, %rd209;
$L__BB76_28:
	mul.wide.u32 	%rd210, %r116, 8;
	add.s64 	%rd211, %rd1, %rd210;
	ld.global.u64 	%rd212, [%rd211];
	mad.lo.s64 	%rd307, %rd212, %rd287, %rd67;
	cvt.u32.u64 	%r217, %rd286;
	add.s32 	%r212, %r212, -8;
	add.s32 	%r211, %r211, 8;
	setp.ne.s32 	%p14, %r211, 0;
	@%p14 bra 	$L__BB76_4;
	add.s32 	%r216, %r212, 3;
$L__BB76_30:
	and.b32  	%r28, %r9, 7;
	setp.eq.s32 	%p15, %r28, 0;
	@%p15 bra 	$L__BB76_59;
	and.b32  	%r29, %r9, 3;
	setp.lt.u32 	%p16, %r28, 4;
	@%p16 bra 	$L__BB76_45;
	cvt.u64.u32 	%rd79, %r217;
	mul.wide.u32 	%rd214, %r216, 8;
	add.s64 	%rd215, %rd2, %rd214;
	ld.global.u64 	%rd80, [%rd215];
	and.b64  	%rd216, %rd80, -4294967296;
	setp.ne.s64 	%p17, %rd216, 0;
	@%p17 bra 	$L__BB76_34;
	cvt.u32.u64 	%r123, %rd80;
	cvt.u32.u64 	%r124, %rd79;
	div.u32 	%r125, %r124, %r123;
	mul.lo.s32 	%r126, %r125, %r123;
	sub.s32 	%r127, %r124, %r126;
	cvt.u64.u32 	%rd290, %r125;
	cvt.u64.u32 	%rd291, %r127;
	bra.uni 	$L__BB76_35;
$L__BB76_34:
	div.s64 	%rd290, %rd79, %rd80;
	mul.lo.s64 	%rd217, %rd290, %rd80;
	sub.s64 	%rd291, %rd79, %rd217;
$L__BB76_35:
	mul.wide.u32 	%rd218, %r216, 8;
	add.s64 	%rd219, %rd1, %rd218;
	ld.global.u64 	%rd220, [%rd219];
	mad.lo.s64 	%rd87, %rd220, %rd291, %rd307;
	add.s32 	%r30, %r216, -1;
	and.b64  	%rd88, %rd290, 4294967295;
	mul.wide.u32 	%rd221, %r30, 8;
	add.s64 	%rd222, %rd2, %rd221;
	ld.global.u64 	%rd89, [%rd222];
	and.b64  	%rd223, %rd89, -4294967296;
	setp.ne.s64 	%p18, %rd223, 0;
	@%p18 bra 	$L__BB76_37;
	cvt.u32.u64 	%r128, %rd89;
	cvt.u32.u64 	%r129, %rd88;
	div.u32 	%r130, %r129, %r128;
	mul.lo.s32 	%r131, %r130, %r128;
	sub.s32 	%r132, %r129, %r131;
	cvt.u64.u32 	%rd292, %r130;
	cvt.u64.u32 	%rd293, %r132;
	bra.uni 	$L__BB76_38;
$L__BB76_37:
	div.s64 	%rd292, %rd88, %rd89;
	mul.lo.s64 	%rd224, %rd292, %rd89;
	sub.s64 	%rd293, %rd88, %rd224;
$L__BB76_38:
	mul.wide.u32 	%rd225, %r30, 8;
	add.s64 	%rd226, %rd1, %rd225;
	ld.global.u64 	%rd227, [%rd226];
	mad.lo.s64 	%rd96, %rd227, %rd293, %rd87;
	add.s32 	%r31, %r216, -2;
	and.b64  	%rd97, %rd292, 4294967295;
	mul.wide.u32 	%rd228, %r31, 8;
	add.s64 	%rd229, %rd2, %rd228;
	ld.global.u64 	%rd98, [%rd229];
	and.b64  	%rd230, %rd98, -4294967296;
	setp.ne.s64 	%p19, %rd230, 0;
	@%p19 bra 	$L__BB76_40;
	cvt.u32.u64 	%r133, %rd98;
	cvt.u32.u64 	%r134, %rd97;
	div.u32 	%r135, %r134, %r133;
	mul.lo.s32 	%r136, %r135, %r133;
	sub.s32 	%r137, %r134, %r136;
	cvt.u64.u32 	%rd294, %r135;
	cvt.u64.u32 	%rd295, %r137;
	bra.uni 	$L__BB76_41;
$L__BB76_40:
	div.s64 	%rd294, %rd97, %rd98;
	mul.lo.s64 	%rd231, %rd294, %rd98;
	sub.s64 	%rd295, %rd97, %rd231;
$L__BB76_41:
	mul.wide.u32 	%rd232, %r31, 8;
	add.s64 	%rd233, %rd1, %rd232;
	ld.global.u64 	%rd234, [%rd233];
	mad.lo.s64 	%rd105, %rd234, %rd295, %rd96;
	add.s32 	%r32, %r216, -3;
	and.b64  	%rd106, %rd294, 4294967295;
	mul.wide.u32 	%rd235, %r32, 8;
	add.s64 	%rd236, %rd2, %rd235;
	ld.global.u64 	%rd107, [%rd236];
	and.b64  	%rd237, %rd107, -4294967296;
	setp.ne.s64 	%p20, %rd237, 0;
	@%p20 bra 	$L__BB76_43;
	cvt.u32.u64 	%r138, %rd107;
	cvt.u32.u64 	%r139, %rd106;
	div.u32 	%r140, %r139, %r138;
	mul.lo.s32 	%r141, %r140, %r138;
	sub.s32 	%r142, %r139, %r141;
	cvt.u64.u32 	%rd296, %r140;
	cvt.u64.u32 	%rd297, %r142;
	bra.uni 	$L__BB76_44;
$L__BB76_43:
	div.s64 	%rd296, %rd106, %rd107;
	mul.lo.s64 	%rd238, %rd296, %rd107;
	sub.s64 	%rd297, %rd106, %rd238;
$L__BB76_44:
	mul.wide.u32 	%rd239, %r32, 8;
	add.s64 	%rd240, %rd1, %rd239;
	ld.global.u64 	%rd241, [%rd240];
	mad.lo.s64 	%rd307, %rd241, %rd297, %rd105;
	cvt.u32.u64 	%r217, %rd296;
	add.s32 	%r216, %r216, -4;
$L__BB76_45:
	setp.eq.s32 	%p21, %r29, 0;
	@%p21 bra 	$L__BB76_59;
	setp.eq.s32 	%p22, %r29, 1;
	@%p22 bra 	$L__BB76_54;
	cvt.u64.u32 	%rd117, %r217;
	mul.wide.u32 	%rd243, %r216, 8;
	add.s64 	%rd244, %rd2, %rd243;
	ld.global.u64 	%rd118, [%rd244];
	and.b64  	%rd245, %rd118, -4294967296;
	setp.ne.s64 	%p23, %rd245, 0;
	@%p23 bra 	$L__BB76_49;
	cvt.u32.u64 	%r143, %rd118;
	cvt.u32.u64 	%r144, %rd117;
	div.u32 	%r145, %r144, %r143;
	mul.lo.s32 	%r146, %r145, %r143;
	sub.s32 	%r147, %r144, %r146;
	cvt.u64.u32 	%rd300, %r145;
	cvt.u64.u32 	%rd301, %r147;
	bra.uni 	$L__BB76_50;
$L__BB76_49:
	div.s64 	%rd300, %rd117, %rd118;
	mul.lo.s64 	%rd246, %rd300, %rd118;
	sub.s64 	%rd301, %rd117, %rd246;
$L__BB76_50:
	add.s64 	%rd248, %rd1, %rd243;
	ld.global.u64 	%rd249, [%rd248];
	mad.lo.s64 	%rd125, %rd249, %rd301, %rd307;
	add.s32 	%r37, %r216, -1;
	and.b64  	%rd126, %rd300, 4294967295;
	mul.wide.u32 	%rd250, %r37, 8;
	add.s64 	%rd251, %rd2, %rd250;
	ld.global.u64 	%rd127, [%rd251];
	and.b64  	%rd252, %rd127, -4294967296;
	setp.ne.s64 	%p24, %rd252, 0;
	@%p24 bra 	$L__BB76_52;
	cvt.u32.u64 	%r148, %rd127;
	cvt.u32.u64 	%r149, %rd126;
	div.u32 	%r150, %r149, %r148;
	mul.lo.s32 	%r151, %r150, %r148;
	sub.s32 	%r152, %r149, %r151;
	cvt.u64.u32 	%rd302, %r150;
	cvt.u64.u32 	%rd303, %r152;
	bra.uni 	$L__BB76_53;
$L__BB76_52:
	div.s64 	%rd302, %rd126, %rd127;
	mul.lo.s64 	%rd253, %rd302, %rd127;
	sub.s64 	%rd303, %rd126, %rd253;
$L__BB76_53:
	add.s64 	%rd255, %rd1, %rd250;
	ld.global.u64 	%rd256, [%rd255];
	mad.lo.s64 	%rd307, %rd256, %rd303, %rd125;
	cvt.u32.u64 	%r217, %rd302;
	add.s32 	%r216, %r216, -2;
$L__BB76_54:
	and.b32  	%r153, %r9, 1;
	setp.eq.b32 	%p25, %r153, 1;
	not.pred 	%p26, %p25;
	@%p26 bra 	$L__BB76_59;
	cvt.u64.u32 	%rd137, %r217;
	mul.wide.u32 	%rd257, %r216, 8;
	add.s64 	%rd258, %rd2, %rd257;
	ld.global.u64 	%rd138, [%rd258];
	and.b64  	%rd259, %rd138, -4294967296;
	setp.ne.s64 	%p27, %rd259, 0;
	@%p27 bra 	$L__BB76_57;
	cvt.u32.u64 	%r154, %rd138;
	cvt.u32.u64 	%r155, %rd137;
	rem.u32 	%r156, %r155, %r154;
	cvt.u64.u32 	%rd306, %r156;
	bra.uni 	$L__BB76_58;
$L__BB76_57:
	rem.s64 	%rd306, %rd137, %rd138;
$L__BB76_58:
	add.s64 	%rd261, %rd1, %rd257;
	ld.global.u64 	%rd262, [%rd261];
	mad.lo.s64 	%rd307, %rd262, %rd306, %rd307;
$L__BB76_59:
	cvta.to.global.u64 	%rd263, %rd145;
	shl.b64 	%rd264, %rd307, 1;
	add.s64 	%rd265, %rd263, %rd264;
	ld.global.u16 	%rs19, [%rd265];
	st.shared.u16 	[%r7], %rs19;
	bar.sync 	0;
	setp.ne.s32 	%p28, %r1, 0;
	@%p28 bra 	$L__BB76_77;
	setp.gt.u32 	%p29, %r5, 1;
	@%p29 bra 	$L__BB76_62;
	shl.b32 	%r157, %r3, 1;
	mov.u32 	%r158, sdata_bf16;
	add.s32 	%r159, %r158, %r157;
	ld.shared.u16 	%rs118, [%r159];
	bra.uni 	$L__BB76_76;
$L__BB76_62:
	shl.b32 	%r161, %r3, 1;
	mov.u32 	%r162, sdata_bf16;
	add.s32 	%r42, %r162, %r161;
	ld.shared.u16 	%rs118, [%r42];
	add.s32 	%r43, %r5, -1;
	add.s32 	%r163, %r5, -2;
	and.b32  	%r44, %r43, 15;
	setp.lt.u32 	%p30, %r163, 15;
	mov.b32 	%r225, 1;
	@%p30 bra 	$L__BB76_66;
	and.b32  	%r166, %r43, -16;
	neg.s32 	%r222, %r166;
	shl.b32 	%r46, %r2, 1;
	add.s32 	%r168, %r161, %r46;
	add.s32 	%r220, %r162, %r168;
	shl.b32 	%r48, %r2, 5;
	mov.b32 	%r223, 1;
	mov.b32 	%r221, 0;
$L__BB76_64:
	.pragma "nounroll";
	mul.lo.s32 	%r170, %r223, %r2;
	shl.b32 	%r171, %r170, 1;
	add.s32 	%r172, %r42, %r171;
	ld.shared.u16 	%rs23, [%r220];
	// begin inline asm
	{ min.bf16 %rs21,%rs118,%rs23;
}
	// end inline asm
	add.s32 	%r173, %r172, %r46;
	ld.shared.u16 	%rs26, [%r173];
	// begin inline asm
	{ min.bf16 %rs24,%rs21,%rs26;
}
	// end inline asm
	add.s32 	%r174, %r173, %r46;
	ld.shared.u16 	%rs29, [%r174];
	// begin inline asm
	{ min.bf16 %rs27,%rs24,%rs29;
}
	// end inline asm
	add.s32 	%r175, %r174, %r46;
	ld.shared.u16 	%rs32, [%r175];
	// begin inline asm
	{ min.bf16 %rs30,%rs27,%rs32;
}
	// end inline asm
	add.s32 	%r176, %r175, %r46;
	ld.shared.u16 	%rs35, [%r176];
	// begin inline asm
	{ min.bf16 %rs33,%rs30,%rs35;
}
	// end inline asm
	add.s32 	%r177, %r176, %r46;
	ld.shared.u16 	%rs38, [%r177];
	// begin inline asm
	{ min.bf16 %rs36,%rs33,%rs38;
}
	// end inline asm
	add.s32 	%r178, %r177, %r46;
	ld.shared.u16 	%rs41, [%r178];
	// begin inline asm
	{ min.bf16 %rs39,%rs36,%rs41;
}
	// end inline asm
	add.s32 	%r179, %r178, %r46;
	ld.shared.u16 	%rs44, [%r179];
	// begin inline asm
	{ min.bf16 %rs42,%rs39,%rs44;
}
	// end inline asm
	add.s32 	%r180, %r179, %r46;
	ld.shared.u16 	%rs47, [%r180];
	// begin inline asm
	{ min.bf16 %rs45,%rs42,%rs47;
}
	// end inline asm
	add.s32 	%r181, %r180, %r46;
	ld.shared.u16 	%rs50, [%r181];
	// begin inline asm
	{ min.bf16 %rs48,%rs45,%rs50;
}
	// end inline asm
	add.s32 	%r182, %r181, %r46;
	ld.shared.u16 	%rs53, [%r182];
	// begin inline asm
	{ min.bf16 %rs51,%rs48,%rs53;
}
	// end inline asm
	add.s32 	%r183, %r182, %r46;
	ld.shared.u16 	%rs56, [%r183];
	// begin inline asm
	{ min.bf16 %rs54,%rs51,%rs56;
}
	// end inline asm
	add.s32 	%r184, %r183, %r46;
	ld.shared.u16 	%rs59, [%r184];
	// begin inline asm
	{ min.bf16 %rs57,%rs54,%rs59;
}
	// end inline asm
	add.s32 	%r185, %r184, %r46;
	ld.shared.u16 	%rs62, [%r185];
	// begin inline asm
	{ min.bf16 %rs60,%rs57,%rs62;
}
	// end inline asm
	add.s32 	%r186, %r185, %r46;
	ld.shared.u16 	%rs65, [%r186];
	// begin inline asm
	{ min.bf16 %rs63,%rs60,%rs65;
}
	// end inline asm
	add.s32 	%r187, %r186, %r46;
	ld.shared.u16 	%rs68, [%r187];
	// begin inline asm
	{ min.bf16 %rs118,%rs63,%rs68;
}
	// end inline asm
	add.s32 	%r223, %r223, 16;
	add.s32 	%r222, %r222, 16;
	add.s32 	%r221, %r221, 16;
	add.s32 	%r220, %r220, %r48;
	setp.ne.s32 	%p31, %r222, 0;
	@%p31 bra 	$L__BB76_64;
	add.s32 	%r225, %r221, 1;
$L__BB76_66:
	setp.eq.s32 	%p32, %r44, 0;
	@%p32 bra 	$L__BB76_75;
	and.b32  	%r59, %r43, 7;
	setp.lt.u32 	%p33, %r44, 8;
	@%p33 bra 	$L__BB76_69;
	mul.lo.s32 	%r188, %r225, %r2;
	shl.b32 	%r189, %r188, 1;
	add.s32 	%r190, %r42, %r189;
	ld.shared.u16 	%rs72, [%r190];
	// begin inline asm
	{ min.bf16 %rs70,%rs118,%rs72;
}
	// end inline asm
	shl.b32 	%r191, %r2, 1;
	add.s32 	%r192, %r190, %r191;
	ld.shared.u16 	%rs75, [%r192];
	// begin inline asm
	{ min.bf16 %rs73,%rs70,%rs75;
}
	// end inline asm
	add.s32 	%r193, %r192, %r191;
	ld.shared.u16 	%rs78, [%r193];
	// begin inline asm
	{ min.bf16 %rs76,%rs73,%rs78;
}
	// end inline asm
	add.s32 	%r194, %r193, %r191;
	ld.shared.u16 	%rs81, [%r194];
	// begin inline asm
	{ min.bf16 %rs79,%rs76,%rs81;
}
	// end inline asm
	add.s32 	%r195, %r194, %r191;
	ld.shared.u16 	%rs84, [%r195];
	// begin inline asm
	{ min.bf16 %rs82,%rs79,%rs84;
}
	// end inline asm
	add.s32 	%r196, %r195, %r191;
	ld.shared.u16 	%rs87, [%r196];
	// begin inline asm
	{ min.bf16 %rs85,%rs82,%rs87;
}
	// end inline asm
	add.s32 	%r197, %r196, %r191;
	ld.shared.u16 	%rs90, [%r197];
	// begin inline asm
	{ min.bf16 %rs88,%rs85,%rs90;
}
	// end inline asm
	add.s32 	%r198, %r197, %r191;
	ld.shared.u16 	%rs93, [%r198];
	// begin inline asm
	{ min.bf16 %rs118,%rs88,%rs93;
}
	// end inline asm
	add.s32 	%r225, %r225, 8;
$L__BB76_69:
	setp.eq.s32 	%p34, %r59, 0;
	@%p34 bra 	$L__BB76_75;
	and.b32  	%r62, %r43, 3;
	setp.lt.u32 	%p35, %r59, 4;
	@%p35 bra 	$L__BB76_72;
	mul.lo.s32 	%r199, %r225, %r2;
	shl.b32 	%r200, %r199, 1;
	add.s32 	%r201, %r42, %r200;
	ld.shared.u16 	%rs97, [%r201];
	// begin inline asm
	{ min.bf16 %rs95,%rs118,%rs97;
}
	// end inline asm
	shl.b32 	%r202, %r2, 1;
	add.s32 	%r203, %r201, %r202;
	ld.shared.u16 	%rs100, [%r203];
	// begin inline asm
	{ min.bf16 %rs98,%rs95,%rs100;
}
	// end inline asm
	add.s32 	%r204, %r203, %r202;
	ld.shared.u16 	%rs103, [%r204];
	// begin inline asm
	{ min.bf16 %rs101,%rs98,%rs103;
}
	// end inline asm
	add.s32 	%r205, %r204, %r202;
	ld.shared.u16 	%rs106, [%r205];
	// begin inline asm
	{ min.bf16 %rs118,%rs101,%rs106;
}
	// end inline asm
	add.s32 	%r225, %r225, 4;
$L__BB76_72:
	setp.eq.s32 	%p36, %r62, 0;
	@%p36 bra 	$L__BB76_75;
	mul.lo.s32 	%r206, %r2, %r225;
	shl.b32 	%r207, %r206, 1;
	add.s32 	%r209, %r207, %r161;
	add.s32 	%r228, %r162, %r209;
	shl.b32 	%r66, %r2, 1;
	neg.s32 	%r227, %r62;
$L__BB76_74:
	.pragma "nounroll";
	ld.shared.u16 	%rs109, [%r228];
	// begin inline asm
	{ min.bf16 %rs118,%rs118,%rs109;
}
	// end inline asm
	add.s32 	%r228, %r228, %r66;
	add.s32 	%r227, %r227, 1;
	setp.ne.s32 	%p37, %r227, 0;
	@%p37 bra 	$L__BB76_74;
$L__BB76_75:
	st.shared.u16 	[%r42], %rs118;
$L__BB76_76:
	cvt.u64.u32 	%rd266, %r4;
	mad.lo.s64 	%rd267, %rd147, %rd266, %rd3;
	cvta.to.global.u64 	%rd268, %rd144;
	shl.b64 	%rd269, %rd267, 1;
	add.s64 	%rd270, %rd268, %rd269;
	st.global.u16 	[%rd270], %rs118;
$L__BB76_77:
	ret;

}
	// .globl	contiguous_reduce33_bf16
.visible .entry contiguous_reduce33_bf16(
	.param .u64 .ptr .align 1 contiguous_reduce33_bf16_param_0,
	.param .u64 .ptr .align 1 contiguous_reduce33_bf16_param_1,
	.param .u64 contiguous_reduce33_bf16_param_2,
	.param .u64 contiguous_reduce33_bf16_param_3,
	.param .u64 contiguous_reduce33_bf16_param_4
)
{
	.reg .pred 	%p<14>;
	.reg .b16 	%rs<120>;
	.reg .b32 	%r<110>;
	.reg .b64 	%rd<16>;

	ld.param.u64 	%rd2, [contiguous_reduce33_bf16_param_0];
	ld.param.u64 	%rd3, [contiguous_reduce33_bf16_param_1];
	ld.param.u64 	%rd4, [contiguous_reduce33_bf16_param_3];
	ld.param.u64 	%rd5, [contiguous_reduce33_bf16_param_4];
	mov.u32 	%r1, %tid.y;
	mov.u32 	%r2, %ntid.x;
	mov.u32 	%r3, %tid.x;
	mad.lo.s32 	%r38, %r1, %r2, %r3;
	mov.u32 	%r39, %ctaid.x;
	mad.lo.s32 	%r40, %r39, %r2, %r3;
	mov.u32 	%r4, %ctaid.y;
	mov.u32 	%r5, %ntid.y;
	mad.lo.s32 	%r41, %r4, %r5, %r1;
	mov.b16 	%rs18, 32640;
	// begin inline asm
	cvt.rn.bf16.u16 %rs17, %rs18;
	// end inline asm
	shl.b32 	%r42, %r38, 1;
	mov.u32 	%r43, sdata_bf16;
	add.s32 	%r7, %r43, %r42;
	st.shared.u16 	[%r7], %rs17;
	cvt.u64.u32 	%rd1, %r40;
	setp.le.u64 	%p1, %rd4, %rd1;
	cvt.u64.u32 	%rd7, %r41;
	setp.le.u64 	%p2, %rd5, %rd7;
	or.pred  	%p3, %p1, %p2;
	@%p3 bra 	$L__BB77_19;
	cvt.u32.u64 	%r44, %rd1;
	cvta.to.global.u64 	%rd8, %rd3;
	cvt.u32.u64 	%r45, %rd4;
	mad.lo.s32 	%r46, %r41, %r45, %r44;
	mul.wide.u32 	%rd9, %r46, 2;
	add.s64 	%rd10, %rd8, %rd9;
	ld.global.u16 	%rs19, [%rd10];
	st.shared.u16 	[%r7], %rs19;
	bar.sync 	0;
	setp.ne.s32 	%p4, %r1, 0;
	@%p4 bra 	$L__BB77_19;
	setp.gt.u32 	%p5, %r5, 1;
	@%p5 bra 	$L__BB77_4;
	shl.b32 	%r47, %r3, 1;
	add.s32 	%r49, %r43, %r47;
	ld.shared.u16 	%rs118, [%r49];
	bra.uni 	$L__BB77_18;
$L__BB77_4:
	shl.b32 	%r51, %r3, 1;
	add.s32 	%r8, %r43, %r51;
	ld.shared.u16 	%rs118, [%r8];
	add.s32 	%r9, %r5, -1;
	add.s32 	%r53, %r5, -2;
	and.b32  	%r10, %r9, 15;
	setp.lt.u32 	%p6, %r53, 15;
	mov.b32 	%r106, 1;
	@%p6 bra 	$L__BB77_8;
	and.b32  	%r56, %r9, -16;
	neg.s32 	%r103, %r56;
	shl.b32 	%r12, %r2, 1;
	add.s32 	%r58, %r51, %r12;
	add.s32 	%r101, %r43, %r58;
	shl.b32 	%r14, %r2, 5;
	mov.b32 	%r104, 1;
	mov.b32 	%r102, 0;
$L__BB77_6:
	.pragma "nounroll";
	mul.lo.s32 	%r60, %r104, %r2;
	shl.b32 	%r61, %r60, 1;
	add.s32 	%r62, %r8, %r61;
	ld.shared.u16 	%rs23, [%r101];
	// begin inline asm
	{ min.bf16 %rs21,%rs118,%rs23;
}
	// end inline asm
	add.s32 	%r63, %r62, %r12;
	ld.shared.u16 	%rs26, [%r63];
	// begin inline asm
	{ min.bf16 %rs24,%rs21,%rs26;
}
	// end inline asm
	add.s32 	%r64, %r63, %r12;
	ld.shared.u16 	%rs29, [%r64];
	// begin inline asm
	{ min.bf16 %rs27,%rs24,%rs29;
}
	// end inline asm
	add.s32 	%r65, %r64, %r12;
	ld.shared.u16 	%rs32, [%r65];
	// begin inline asm
	{ min.bf16 %rs30,%rs27,%rs32;
}
	// end inline asm
	add.s32 	%r66, %r65, %r12;
	ld.shared.u16 	%rs35, [%r66];
	// begin inline asm
	{ min.bf16 %rs33,%rs30,%rs35;
}
	// end inline asm
	add.s32 	%r67, %r66, %r12;
	ld.shared.u16 	%rs38, [%r67];
	// begin inline asm
	{ min.bf16 %rs36,%rs33,%rs38;
}
	// end inline asm
	add.s32 	%r68, %r67, %r12;
	ld.shared.u16 	%rs41, [%r68];
	// begin inline asm
	{ min.bf16 %rs39,%rs36,%rs41;
}
	// end inline asm
	add.s32 	%r69, %r68, %r12;
	ld.shared.u16 	%rs44, [%r69];
	// begin inline asm
	{ min.bf16 %rs42,%rs39,%rs44;
}
	// end inline asm
	add.s32 	%r70, %r69, %r12;
	ld.shared.u16 	%rs47, [%r70];
	// begin inline asm
	{ min.bf16 %rs45,%rs42,%rs47;
}
	// end inline asm
	add.s32 	%r71, %r70, %r12;
	ld.shared.u16 	%rs50, [%r71];
	// begin inline asm
	{ min.bf16 %rs48,%rs45,%rs50;
}
	// end inline asm
	add.s32 	%r72, %r71, %r12;
	ld.shared.u16 	%rs53, [%r72];
	// begin inline asm
	{ min.bf16 %rs51,%rs48,%rs53;
}
	// end inline asm
	add.s32 	%r73, %r72, %r12;
	ld.shared.u16 	%rs56, [%r73];
	// begin inline asm
	{ min.bf16 %rs54,%rs51,%rs56;
}
	// end inline asm
	add.s32 	%r74, %r73, %r12;
	ld.shared.u16 	%rs59, [%r74];
	// begin inline asm
	{ min.bf16 %rs57,%rs54,%rs59;
}
	// end inline asm
	add.s32 	%r75, %r74, %r12;
	ld.shared.u16 	%rs62, [%r75];
	// begin inline asm
	{ min.bf16 %rs60,%rs57,%rs62;
}
	// end inline asm
	add.s32 	%r76, %r75, %r12;
	ld.shared.u16 	%rs65, [%r76];
	// begin inline asm
	{ min.bf16 %rs63,%rs60,%rs65;
}
	// end inline asm
	add.s32 	%r77, %r76, %r12;
	ld.shared.u16 	%rs68, [%r77];
	// begin inline asm
	{ min.bf16 %rs118,%rs63,%rs68;
}
	// end inline asm
	add.s32 	%r104, %r104, 16;
	add.s32 	%r103, %r103, 16;
	add.s32 	%r102, %r102, 16;
	add.s32 	%r101, %r101, %r14;
	setp.ne.s32 	%p7, %r103, 0;
	@%p7 bra 	$L__BB77_6;
	add.s32 	%r106, %r102, 1;
$L__BB77_8:
	setp.eq.s32 	%p8, %r10, 0;
	@%p8 bra 	$L__BB77_17;
	and.b32  	%r25, %r9, 7;
	setp.lt.u32 	%p9, %r10, 8;
	@%p9 bra 	$L__BB77_11;
	mul.lo.s32 	%r78, %r106, %r2;
	shl.b32 	%r79, %r78, 1;
	add.s32 	%r80, %r8, %r79;
	ld.shared.u16 	%rs72, [%r80];
	// begin inline asm
	{ min.bf16 %rs70,%rs118,%rs72;
}
	// end inline asm
	shl.b32 	%r81, %r2, 1;
	add.s32 	%r82, %r80, %r81;
	ld.shared.u16 	%rs75, [%r82];
	// begin inline asm
	{ min.bf16 %rs73,%rs70,%rs75;
}
	// end inline asm
	add.s32 	%r83, %r82, %r81;
	ld.shared.u16 	%rs78, [%r83];
	// begin inline asm
	{ min.bf16 %rs76,%rs73,%rs78;
}
	// end inline asm
	add.s32 	%r84, %r83, %r81;
	ld.shared.u16 	%rs81, [%r84];
	// begin inline asm
	{ min.bf16 %rs79,%rs76,%rs81;
}
	// end inline asm
	add.s32 	%r85, %r84, %r81;
	ld.shared.u16 	%rs84, [%r85];
	// begin inline asm
	{ min.bf16 %rs82,%rs79,%rs84;
}
	// end inline asm
	add.s32 	%r86, %r85, %r81;
	ld.shared.u16 	%rs87, [%r86];
	// begin inline asm
	{ min.bf16 %rs85,%rs82,%rs87;
}
	// end inline asm
	add.s32 	%r87, %r86, %r81;
	ld.shared.u16 	%rs90, [%r87];
	// begin inline asm
	{ min.bf16 %rs88,%rs85,%rs90;
}
	// end inline asm
	add.s32 	%r88, %r87, %r81;
	ld.shared.u16 	%rs93, [%r88];
	// begin inline asm
	{ min.bf16 %rs118,%rs88,%rs93;
}
	// end inline asm
	add.s32 	%r106, %r106, 8;
$L__BB77_11:
	setp.eq.s32 	%p10, %r25, 0;
	@%p10 bra 	$L__BB77_17;
	and.b32  	%r28, %r9, 3;
	setp.lt.u32 	%p11, %r25, 4;
	@%p11 bra 	$L__BB77_14;
	mul.lo.s32 	%r89, %r106, %r2;
	shl.b32 	%r90, %r89, 1;
	add.s32 	%r91, %r8, %r90;
	ld.shared.u16 	%rs97, [%r91];
	// begin inline asm
	{ min.bf16 %rs95,%rs118,%rs97;
}
	// end inline asm
	shl.b32 	%r92, %r2, 1;
	add.s32 	%r93, %r91, %r92;
	ld.shared.u16 	%rs100, [%r93];
	// begin inline asm
	{ min.bf16 %rs98,%rs95,%rs100;
}
	// end inline asm
	add.s32 	%r94, %r93, %r92;
	ld.shared.u16 	%rs103, [%r94];
	// begin inline asm
	{ min.bf16 %rs101,%rs98,%rs103;
}
	// end inline asm
	add.s32 	%r95, %r94, %r92;
	ld.shared.u16 	%rs106, [%r95];
	// begin inline asm
	{ min.bf16 %rs118,%rs101,%rs106;
}
	// end inline asm
	add.s32 	%r106, %r106, 4;
$L__BB77_14:
	setp.eq.s32 	%p12, %r28, 0;
	@%p12 bra 	$L__BB77_17;
	mul.lo.s32 	%r96, %r2, %r106;
	shl.b32 	%r97, %r96, 1;
	add.s32 	%r99, %r97, %r51;
	add.s32 	%r109, %r43, %r99;
	shl.b32 	%r32, %r2, 1;
	neg.s32 	%r108, %r28;
$L__BB77_16:
	.pragma "nounroll";
	ld.shared.u16 	%rs109, [%r109];
	// begin inline asm
	{ min.bf16 %rs118,%rs118,%rs109;
}
	// end inline asm
	add.s32 	%r109, %r109, %r32;
	add.s32 	%r108, %r108, 1;
	setp.ne.s32 	%p13, %r108, 0;
	@%p13 bra 	$L__BB77_16;
$L__BB77_17:
	st.shared.u16 	[%r8], %rs118;
$L__BB77_18:
	cvt.u64.u32 	%rd11, %r4;
	mad.lo.s64 	%rd12, %rd4, %rd11, %rd1;
	cvta.to.global.u64 	%rd13, %rd2;
	shl.b64 	%rd14, %rd12, 1;
	add.s64 	%rd15, %rd13, %rd14;
	st.global.u16 	[%rd15], %rs118;
$L__BB77_19:
	ret;

}


// ===== COMPILED SASS (sm_100) =====

	.target	sm_100

	.elftype	@"ET_EXEC"


//--------------------- .note.nv.tkinfo           --------------------------
	.section	.note.nv.tkinfo,"",@"SHT_NOTE"
	.sectionflags	@"SHF_NOTE_NV_TKINFO"
	.tkinfo
        /*0018*/ 	.word	0x00000002
        /*0030*/ 	.string	""
        /*0030*/ 	.string	"ptxas"
        /*0030*/ 	.string	"Cuda compilation tools, release 13.0, V13.0.88"
        /*0030*/ 	.string	"Build cuda_13.0.r13.0/compiler.36424714_0"
        /*0030*/ 	.string	"-arch sm_100 -m 64 "



//--------------------- .note.nv.cuinfo           --------------------------
	.section	.note.nv.cuinfo,"",@"SHT_NOTE"
	.sectionflags	@"SHF_NOTE_NV_CUINFO"
        /*0018*/ 	.short	0x0002
        /*001a*/ 	.short	0x0064
        /*001c*/ 	.short	0x0082
	.zero		2


//--------------------- .nv.info                  --------------------------
	.section	.nv.info,"",@"SHT_CUDA_INFO"
	.align	4


	//----- nvinfo : EIATTR_REGCOUNT
	.align		4
        /*0000*/ 	.byte	0x04, 0x2f
        /*0002*/ 	.short	(.L_1 - .L_0)
	.align		4
.L_0:
        /*0004*/ 	.word	index@(contiguous_reduce_bool)
        /*0008*/ 	.word	0x0000000c


	//----- nvinfo : EIATTR_FRAME_SIZE
	.align		4
.L_1:
        /*000c*/ 	.byte	0x04, 0x11
        /*000e*/ 	.short	(.L_3 - .L_2)
	.align		4
.L_2:
        /*0010*/ 	.word	index@(contiguous_reduce_bool)
        /*0014*/ 	.word	0x00000000


	//----- nvinfo : EIATTR_REGCOUNT
	.align		4
.L_3:
        /*0018*/ 	.byte	0x04, 0x2f
        /*001a*/ 	.short	(.L_5 - .L_4)
	.align		4
.L_4:
        /*001c*/ 	.word	index@(uncontiguous_reduce_bool)
        /*0020*/ 	.word	0x00000030


	//----- nvinfo : EIATTR_FRAME_SIZE
	.align		4
.L_5:
        /*0024*/ 	.byte	0x04, 0x11
        /*0026*/ 	.short	(.L_7 - .L_6)
	.align		4
.L_6:
        /*0028*/ 	.word	index@($__internal_77_$__cuda_sm20_rem_s64)
        /*002c*/ 	.word	0x00000000


	//----- nvinfo : EIATTR_FRAME_SIZE
	.align		4
.L_7:
        /*0030*/ 	.byte	0x04, 0x11
        /*0032*/ 	.short	(.L_9 - .L_8)
	.align		4
.L_8:
        /*0034*/ 	.word	index@($__internal_76_$__cuda_sm20_div_s64)
        /*0038*/ 	.word	0x00000000


	//----- nvinfo : EIATTR_FRAME_SIZE
	.align		4
.L_9:
        /*003c*/ 	.byte	0x04, 0x11
        /*003e*/ 	.short	(.L_11 - .L_10)
	.align		4
.L_10:
        /*0040*/ 	.word	index@(uncontiguous_reduce_bool)
        /*0044*/ 	.word	0x00000000


	//----- nvinfo : EIATTR_REGCOUNT
	.align		4
.L_11:
        /*0048*/ 	.byte	0x04, 0x2f
        /*004a*/ 	.short	(.L_13 - .L_12)
	.align		4
.L_12:
        /*004c*/ 	.word	index@(contiguous_reduce2_bool)
        /*0050*/ 	.word	0x0000002e


	//----- nvinfo : EIATTR_FRAME_SIZE
	.align		4
.L_13:
        /*0054*/ 	.byte	0x04, 0x11
        /*0056*/ 	.short	(.L_15 - .L_14)
	.align		4
.L_14:
        /*0058*/ 	.word	index@($__internal_75_$__cuda_sm20_rem_s64)
        /*005c*/ 	.word	0x00000000


	//----- nvinfo : EIATTR_FRAME_SIZE
	.align		4
.L_15:
        /*0060*/ 	.byte	0x04, 0x11
        /*0062*/ 	.short	(.L_17 - .L_16)
	.align		4
.L_16:
        /*0064*/ 	.word	index@($__internal_74_$__cuda_sm20_div_s64)
        /*0068*/ 	.word	0x00000000


	//----- nvinfo : EIATTR_FRAME_SIZE
	.align		4
.L_17:
        /*006c*/ 	.byte	0x04, 0x11
        /*006e*/ 	.short	(.L_19 - .L_18)
	.align		4
.L_18:
        /*0070*/ 	.word	index@(contiguous_reduce2_bool)
        /*0074*/ 	.word	0x00000000


	//----- nvinfo : EIATTR_REGCOUNT
	.align		4
.L_19:
        /*0078*/ 	.byte	0x04, 0x2f
        /*007a*/ 	.short	(.L_21 - .L_20)
	.align		4
.L_20:
        /*007c*/ 	.word	index@(contiguous_reduce22_bool)
        /*0080*/ 	.word	0x0000000a


	//----- nvinfo : EIATTR_FRAME_SIZE
	.align		4
.L_21:
        /*0084*/ 	.byte	0x04, 0x11
        /*0086*/ 	.short	(.L_23 - .L_22)
	.align		4
.L_22:
        /*0088*/ 	.word	index@(contiguous_reduce22_bool)
        /*008c*/ 	.word	0x00000000


	//----- nvinfo : EIATTR_REGCOUNT
	.align		4
.L_23:
        /*0090*/ 	.byte	0x04, 0x2f
        /*0092*/ 	.short	(.L_25 - .L_24)
	.align		4
.L_24:
        /*0094*/ 	.word	index@(contiguous_reduce3_bool)
        /*0098*/ 	.word	0x0000002c


	//----- nvinfo : EIATTR_FRAME_SIZE
	.align		4
.L_25:
        /*009c*/ 	.byte	0x04, 0x11
        /*009e*/ 	.short	(.L_27 - .L_26)
	.align		4
.L_26:
        /*00a0*/ 	.word	index@($__internal_73_$__cuda_sm20_rem_s64)
        /*00a4*/ 	.word	0x00000000


	//----- nvinfo : EIATTR_FRAME_SIZE
	.align		4
.L_27:
        /*00a8*/ 	.byte	0x04, 0x11
        /*00aa*/ 	.short	(.L_29 - .L_28)
	.align		4
.L_28:
        /*00ac*/ 	.word	index@($__internal_72_$__cuda_sm20_div_s64)
        /*00b0*/ 	.word	0x00000000


	//----- nvinfo : EIATTR_FRAME_SIZE
	.align		4
.L_29:
        /*00b4*/ 	.byte	0x04, 0x11
        /*00b6*/ 	.short	(.L_31 - .L_30)
	.align		4
.L_30:
        /*00b8*/ 	.word	index@(contiguous_reduce3_bool)
        /*00bc*/ 	.word	0x00000000


	//----- nvinfo : EIATTR_REGCOUNT
	.align		4
.L_31:
        /*00c0*/ 	.byte	0x04, 0x2f
        /*00c2*/ 	.short	(.L_33 - .L_32)
	.align		4
.L_32:
        /*00c4*/ 	.word	index@(contiguous_reduce33_bool)
        /*00c8*/ 	.word	0x00000018


	//----- nvinfo : EIATTR_FRAME_SIZE
	.align		4
.L_33:
        /*00cc*/ 	.byte	0x04, 0x11
        /*00ce*/ 	.short	(.L_35 - .L_34)
	.align		4
.L_34:
        /*00d0*/ 	.word	index@(contiguous_reduce33_bool)
        /*00d4*/ 	.word	0x00000000


	//----- nvinfo : EIATTR_REGCOUNT
	.align		4
.L_35:
        /*00d8*/ 	.byte	0x04, 0x2f
        /*00da*/ 	.short	(.L_37 - .L_36)
	.align		4
.L_36:
        /*00dc*/ 	.word	index@(contiguous_reduce_i8)
        /*00e0*/ 	.word	0x0000000c


	//----- nvinfo : EIATTR_FRAME_SIZE
	.align		4
.L_37:
        /*00e4*/ 	.byte	0x04, 0x11
        /*00e6*/ 	.short	(.L_39 - .L_38)
	.align		4
.L_38:
        /*00e8*/ 	.word	index@(contiguous_reduce_i8)
        /*00ec*/ 	.word	0x00000000


	//----- nvinfo : EIATTR_REGCOUNT
	.align		4
.L_39:
        /*00f0*/ 	.byte	0x04, 0x2f
        /*00f2*/ 	.short	(.L_41 - .L_40)
	.align		4
.L_40:
        /*00f4*/ 	.word	index@(uncontiguous_reduce_i8)
        /*00f8*/ 	.word	0x00000030


	//----- nvinfo : EIATTR_FRAME_SIZE
	.align		4
.L_41:
        /*00fc*/ 	.byte	0x04, 0x11
        /*00fe*/ 	.short	(.L_43 - .L_42)
	.align		4
.L_42:
        /*0100*/ 	.word	index@($__internal_71_$__cuda_sm20_rem_s64)
        /*0104*/ 	.word	0x00000000


	//----- nvinfo : EIATTR_FRAME_SIZE
	.align		4
.L_43:
        /*0108*/ 	.byte	0x04, 0x11
        /*010a*/ 	.short	(.L_45 - .L_44)
	.align		4
.L_44:
        /*010c*/ 	.word	index@($__internal_70_$__cuda_sm20_div_s64)
        /*0110*/ 	.word	0x00000000


	//----- nvinfo : EIATTR_FRAME_SIZE
	.align		4
.L_45:
        /*0114*/ 	.byte	0x04, 0x11
        /*0116*/ 	.short	(.L_47 - .L_46)
	.align		4
.L_46:
        /*0118*/ 	.word	index@(uncontiguous_reduce_i8)
        /*011c*/ 	.word	0x00000000


	//----- nvinfo : EIATTR_REGCOUNT
	.align		4
.L_47:
        /*0120*/ 	.byte	0x04, 0x2f
        /*0122*/ 	.short	(.L_49 - .L_48)
	.align		4
.L_48:
        /*0124*/ 	.word	index@(contiguous_reduce2_i8)
        /*0128*/ 	.word	0x0000002e


	//----- nvinfo : EIATTR_FRAME_SIZE
	.align		4
.L_49:
        /*012c*/ 	.byte	0x04, 0x11
        /*012e*/ 	.short	(.L_51 - .L_50)
	.align		4
.L_50:
        /*0130*/ 	.word	index@($__internal_69_$__cuda_sm20_rem_s64)
        /*0134*/ 	.word	0x00000000


	//----- nvinfo : EIATTR_FRAME_SIZE
	.align		4
.L_51:
        /*0138*/ 	.byte	0x04, 0x11
        /*013a*/ 	.short	(.L_53 - .L_52)
	.align		4
.L_52:
        /*013c*/ 	.word	index@($__internal_68_$__cuda_sm20_div_s64)
        /*0140*/ 	.word	0x00000000


	//----- nvinfo : EIATTR_FRAME_SIZE
	.align		4
.L_53:
        /*0144*/ 	.byte	0x04, 0x11
        /*0146*/ 	.short	(.L_55 - .L_54)
	.align		4
.L_54:
        /*0148*/ 	.word	index@(contiguous_reduce2_i8)
        /*014c*/ 	.word	0x00000000


	//----- nvinfo : EIATTR_REGCOUNT
	.align		4
.L_55:
        /*0150*/ 	.byte	0x04, 0x2f
        /*0152*/ 	.short	(.L_57 - .L_56)
	.align		4
.L_56:
        /*0154*/ 	.word	index@(contiguous_reduce22_i8)
        /*0158*/ 	.word	0x0000000e


	//----- nvinfo : EIATTR_FRAME_SIZE
	.align		4
.L_57:
        /*015c*/ 	.byte	0x04, 0x11
        /*015e*/ 	.short	(.L_59 - .L_58)
	.align		4
.L_58:
        /*0160*/ 	.word	index@(contiguous_reduce22_i8)
        /*0164*/ 	.word	0x00000000


	//----- nvinfo : EIATTR_REGCOUNT
	.align		4
.L_59:
        /*0168*/ 	.byte	0x04, 0x2f
        /*016a*/ 	.short	(.L_61 - .L_60)
	.align		4
.L_60:
        /*016c*/ 	.word	index@(contiguous_reduce3_i8)
        /*0170*/ 	.word	0x0000002c


	//----- nvinfo : EIATTR_FRAME_SIZE
	.align		4
.L_61:
        /*0174*/ 	.byte	0x04, 0x11
        /*0176*/ 	.short	(.L_63 - .L_62)
	.align		4
.L_62:
        /*0178*/ 	.word	index@($__internal_67_$__cuda_sm20_rem_s64)
        /*017c*/ 	.word	0x00000000


	//----- nvinfo : EIATTR_FRAME_SIZE
	.align		4
.L_63:
        /*0180*/ 	.byte	0x04, 0x11
        /*0182*/ 	.short	(.L_65 - .L_64)
	.align		4
.L_64:
        /*0184*/ 	.word	index@($__internal_66_$__cuda_sm20_div_s64)
        /*0188*/ 	.word	0x00000000


	//----- nvinfo : EIATTR_FRAME_SIZE
	.align		4
.L_65:
        /*018c*/ 	.byte	0x04, 0x11
        /*018e*/ 	.short	(.L_67 - .L_66)
	.align		4
.L_66:
        /*0190*/ 	.word	index@(contiguous_reduce3_i8)
        /*0194*/ 	.word	0x00000000


	//----- nvinfo : EIATTR_REGCOUNT
	.align		4
.L_67:
        /*0198*/ 	.byte	0x04, 0x2f
        /*019a*/ 	.short	(.L_69 - .L_68)
	.align		4
.L_68:
        /*019c*/ 	.word	index@(contiguous_reduce33_i8)
        /*01a0*/ 	.word	0x0000001b


	//----- nvinfo : EIATTR_FRAME_SIZE
	.align		4
.L_69:
        /*01a4*/ 	.byte	0x04, 0x11
        /*01a6*/ 	.short	(.L_71 - .L_70)
	.align		4
.L_70:
        /*01a8*/ 	.word	index@(contiguous_reduce33_i8)
        /*01ac*/ 	.word	0x00000000


	//----- nvinfo : EIATTR_REGCOUNT
	.align		4
.L_71:
        /*01b0*/ 	.byte	0x04, 0x2f
        /*01b2*/ 	.short	(.L_73 - .L_72)
	.align		4
.L_72:
        /*01b4*/ 	.word	index@(contiguous_reduce_i16)
        /*01b8*/ 	.word	0x0000000c


	//----- nvinfo : EIATTR_FRAME_SIZE
	.align		4
.L_73:
        /*01bc*/ 	.byte	0x04, 0x11
        /*01be*/ 	.short	(.L_75 - .L_74)
	.align		4
.L_74:
        /*01c0*/ 	.word	index@(contiguous_reduce_i16)
        /*01c4*/ 	.word	0x00000000


	//----- nvinfo : EIATTR_REGCOUNT
	.align		4
.L_75:
        /*01c8*/ 	.byte	0x04, 0x2f
        /*01ca*/ 	.short	(.L_77 - .L_76)
	.align		4
.L_76:
        /*01cc*/ 	.word	index@(uncontiguous_reduce_i16)
        /*01d0*/ 	.word	0x00000030


	//----- nvinfo : EIATTR_FRAME_SIZE
	.align		4
.L_77:
        /*01d4*/ 	.byte	0x04, 0x11
        /*01d6*/ 	.short	(.L_79 - .L_78)
	.align		4
.L_78:
        /*01d8*/ 	.word	index@($__internal_65_$__cuda_sm20_rem_s64)
        /*01dc*/ 	.word	0x00000000


	//----- nvinfo : EIATTR_FRAME_SIZE
	.align		4
.L_79:
        /*01e0*/ 	.byte	0x04, 0x11
        /*01e2*/ 	.short	(.L_81 - .L_80)
	.align		4
.L_80:
        /*01e4*/ 	.word	index@($__internal_64_$__cuda_sm20_div_s64)
        /*01e8*/ 	.word	0x00000000


	//----- nvinfo : EIATTR_FRAME_SIZE
	.align		4
.L_81:
        /*01ec*/ 	.byte	0x04, 0x11
        /*01ee*/ 	.short	(.L_83 - .L_82)
	.align		4
.L_82:
        /*01f0*/ 	.word	index@(uncontiguous_reduce_i16)
        /*01f4*/ 	.word	0x00000000


	//----- nvinfo : EIATTR_REGCOUNT
	.align		4
.L_83:
        /*01f8*/ 	.byte	0x04, 0x2f
        /*01fa*/ 	.short	(.L_85 - .L_84)
	.align		4
.L_84:
        /*01fc*/ 	.word	index@(contiguous_reduce2_i16)
        /*0200*/ 	.word	0x00000030


	//----- nvinfo : EIATTR_FRAME_SIZE
	.align		4
.L_85:
        /*0204*/ 	.byte	0x04, 0x11
        /*0206*/ 	.short	(.L_87 - .L_86)
	.align		4
.L_86:
        /*0208*/ 	.word	index@($__internal_63_$__cuda_sm20_rem_s64)
        /*020c*/ 	.word	0x00000000


	//----- nvinfo : EIATTR_FRAME_SIZE
	.align		4
.L_87:
        /*0210*/ 	.byte	0x04, 0x11
        /*0212*/ 	.short	(.L_89 - .L_88)
	.align		4
.L_88:
        /*0214*/ 	.word	index@($__internal_62_$__cuda_sm20_div_s64)
        /*0218*/ 	.word	0x00000000


	//----- nvinfo : EIATTR_FRAME_SIZE
	.align		4
.L_89:
        /*021c*/ 	.byte	0x04, 0x11
        /*021e*/ 	.short	(.L_91 - .L_90)
	.align		4
.L_90:
        /*0220*/ 	.word	index@(contiguous_reduce2_i16)
        /*0224*/ 	.word	0x00000000


	//----- nvinfo : EIATTR_REGCOUNT
	.align		4
.L_91:
        /*0228*/ 	.byte	0x04, 0x2f
        /*022a*/ 	.short	(.L_93 - .L_92)
	.align		4
.L_92:
        /*022c*/ 	.word	index@(contiguous_reduce22_i16)
        /*0230*/ 	.word	0x00000010


	//----- nvinfo : EIATTR_FRAME_SIZE
	.align		4
.L_93:
        /*0234*/ 	.byte	0x04, 0x11
        /*0236*/ 	.short	(.L_95 - .L_94)
	.align		4
.L_94:
        /*0238*/ 	.word	index@(contiguous_reduce22_i16)
        /*023c*/ 	.word	0x00000000


	//----- nvinfo : EIATTR_REGCOUNT
	.align		4
.L_95:
        /*0240*/ 	.byte	0x04, 0x2f
        /*0242*/ 	.short	(.L_97 - .L_96)
	.align		4
.L_96:
        /*0244*/ 	.word	index@(contiguous_reduce3_i16)
        /*0248*/ 	.word	0x0000002c


	//----- nvinfo : EIATTR_FRAME_SIZE
	.align		4
.L_97:
        /*024c*/ 	.byte	0x04, 0x11
        /*024e*/ 	.short	(.L_99 - .L_98)
	.align		4
.L_98:
        /*0250*/ 	.word	index@($__internal_61_$__cuda_sm20_rem_s64)
        /*0254*/ 	.word	0x00000000


	//----- nvinfo : EIATTR_FRAME_SIZE
	.align		4
.L_99:
        /*0258*/ 	.byte	0x04, 0x11
        /*025a*/ 	.short	(.L_101 - .L_100)
	.align		4
.L_100:
        /*025c*/ 	.word	index@($__internal_60_$__cuda_sm20_div_s64)
        /*0260*/ 	.word	0x00000000


	//----- nvinfo : EIATTR_FRAME_SIZE
	.align		4
.L_101:
        /*0264*/ 	.byte	0x04, 0x11
        /*0266*/ 	.short	(.L_103 - .L_102)
	.align		4
.L_102:
        /*0268*/ 	.word	index@(contiguous_reduce3_i16)
        /*026c*/ 	.word	0x00000000


	//----- nvinfo : EIATTR_REGCOUNT
	.align		4
.L_103:
        /*0270*/ 	.byte	0x04, 0x2f
        /*0272*/ 	.short	(.L_105 - .L_104)
	.align		4
.L_104:
        /*0274*/ 	.word	index@(contiguous_reduce33_i16)
        /*0278*/ 	.word	0x00000018


	//----- nvinfo : EIATTR_FRAME_SIZE
	.align		4
.L_105:
        /*027c*/ 	.byte	0x04, 0x11
        /*027e*/ 	.short	(.L_107 - .L_106)
	.align		4
.L_106:
        /*0280*/ 	.word	index@(contiguous_reduce33_i16)
        /*0284*/ 	.word	0x00000000


	//----- nvinfo : EIATTR_REGCOUNT
	.align		4
.L_107:
        /*0288*/ 	.byte	0x04, 0x2f
        /*028a*/ 	.short	(.L_109 - .L_108)
	.align		4
.L_108:
        /*028c*/ 	.word	index@(contiguous_reduce_i32)
        /*0290*/ 	.word	0x0000000f


	//----- nvinfo : EIATTR_FRAME_SIZE
	.align		4
.L_109:
        /*0294*/ 	.byte	0x04, 0x11
        /*0296*/ 	.short	(.L_111 - .L_110)
	.align		4
.L_110:
        /*0298*/ 	.word	index@(contiguous_reduce_i32)
        /*029c*/ 	.word	0x00000000


	//----- nvinfo : EIATTR_REGCOUNT
	.align		4
.L_111:
        /*02a0*/ 	.byte	0x04, 0x2f
        /*02a2*/ 	.short	(.L_113 - .L_112)
	.align		4
.L_112:
        /*02a4*/ 	.word	index@(uncontiguous_reduce_i32)
        /*02a8*/ 	.word	0x0000002e


	//----- nvinfo : EIATTR_FRAME_SIZE
	.align		4
.L_113:
        /*02ac*/ 	.byte	0x04, 0x11
        /*02ae*/ 	.short	(.L_115 - .L_114)
	.align		4
.L_114:
        /*02b0*/ 	.word	index@($__internal_59_$__cuda_sm20_rem_s64)
        /*02b4*/ 	.word	0x00000000


	//----- nvinfo : EIATTR_FRAME_SIZE
	.align		4
.L_115:
        /*02b8*/ 	.byte	0x04, 0x11
        /*02ba*/ 	.short	(.L_117 - .L_116)
	.align		4
.L_116:
        /*02bc*/ 	.word	index@($__internal_58_$__cuda_sm20_div_s64)
        /*02c0*/ 	.word	0x00000000


	//----- nvinfo : EIATTR_FRAME_SIZE
	.align		4
.L_117:
        /*02c4*/ 	.byte	0x04, 0x11
        /*02c6*/ 	.short	(.L_119 - .L_118)
	.align		4
.L_118:
        /*02c8*/ 	.word	index@(uncontiguous_reduce_i32)
        /*02cc*/ 	.word	0x00000000


	//----- nvinfo : EIATTR_REGCOUNT
	.align		4
.L_119:
        /*02d0*/ 	.byte	0x04, 0x2f
        /*02d2*/ 	.short	(.L_121 - .L_120)
	.align		4
.L_120:
        /*02d4*/ 	.word	index@(contiguous_reduce2_i32)
        /*02d8*/ 	.word	0x00000030


	//----- nvinfo : EIATTR_FRAME_SIZE
	.align		4
.L_121:
        /*02dc*/ 	.byte	0x04, 0x11
        /*02de*/ 	.short	(.L_123 - .L_122)
	.align		4
.L_122:
        /*02e0*/ 	.word	index@($__internal_57_$__cuda_sm20_rem_s64)
        /*02e4*/ 	.word	0x00000000


	//----- nvinfo : EIATTR_FRAME_SIZE
	.align		4
.L_123:
        /*02e8*/ 	.byte	0x04, 0x11
        /*02ea*/ 	.short	(.L_125 - .L_124)
	.align		4
.L_124:
        /*02ec*/ 	.word	index@($__internal_56_$__cuda_sm20_div_s64)
        /*02f0*/ 	.word	0x00000000


	//----- nvinfo : EIATTR_FRAME_SIZE
	.align		4
.L_125:
        /*02f4*/ 	.byte	0x04, 0x11
        /*02f6*/ 	.short	(.L_127 - .L_126)
	.align		4
.L_126:
        /*02f8*/ 	.word	index@(contiguous_reduce2_i32)
        /*02fc*/ 	.word	0x00000000


	//----- nvinfo : EIATTR_REGCOUNT
	.align		4
.L_127:
        /*0300*/ 	.byte	0x04, 0x2f
        /*0302*/ 	.short	(.L_129 - .L_128)
	.align		4
.L_128:
        /*0304*/ 	.word	index@(contiguous_reduce22_i32)
        /*0308*/ 	.word	0x00000012


	//----- nvinfo : EIATTR_FRAME_SIZE
	.align		4
.L_129:
        /*030c*/ 	.byte	0x04, 0x11
        /*030e*/ 	.short	(.L_131 - .L_130)
	.align		4
.L_130:
        /*0310*/ 	.word	index@(contiguous_reduce22_i32)
        /*0314*/ 	.word	0x00000000


	//----- nvinfo : EIATTR_REGCOUNT
	.align		4
.L_131:
        /*0318*/ 	.byte	0x04, 0x2f
        /*031a*/ 	.short	(.L_133 - .L_132)
	.align		4
.L_132:
        /*031c*/ 	.word	index@(contiguous_reduce3_i32)
        /*0320*/ 	.word	0x0000002c


	//----- nvinfo : EIATTR_FRAME_SIZE
	.align		4
.L_133:
        /*0324*/ 	.byte	0x04, 0x11
        /*0326*/ 	.short	(.L_135 - .L_134)
	.align		4
.L_134:
        /*0328*/ 	.word	index@($__internal_55_$__cuda_sm20_rem_s64)
        /*032c*/ 	.word	0x00000000


	//----- nvinfo : EIATTR_FRAME_SIZE
	.align		4
.L_135:
        /*0330*/ 	.byte	0x04, 0x11
        /*0332*/ 	.short	(.L_137 - .L_136)
	.align		4
.L_136:
        /*0334*/ 	.word	index@($__internal_54_$__cuda_sm20_div_s64)
        /*0338*/ 	.word	0x00000000


	//----- nvinfo : EIATTR_FRAME_SIZE
	.align		4
.L_137:
        /*033c*/ 	.byte	0x04, 0x11
        /*033e*/ 	.short	(.L_139 - .L_138)
	.align		4
.L_138:
        /*0340*/ 	.word	index@(contiguous_reduce3_i32)
        /*0344*/ 	.word	0x00000000


	//----- nvinfo : EIATTR_REGCOUNT
	.align		4
.L_139:
        /*0348*/ 	.byte	0x04, 0x2f
        /*034a*/ 	.short	(.L_141 - .L_140)
	.align		4
.L_140:
        /*034c*/ 	.word	index@(contiguous_reduce33_i32)
        /*0350*/ 	.word	0x0000001b


	//----- nvinfo : EIATTR_FRAME_SIZE
	.align		4
.L_141:
        /*0354*/ 	.byte	0x04, 0x11
        /*0356*/ 	.short	(.L_143 - .L_142)
	.align		4
.L_142:
        /*0358*/ 	.word	index@(contiguous_reduce33_i32)
        /*035c*/ 	.word	0x00000000


	//----- nvinfo : EIATTR_REGCOUNT
	.align		4
.L_143:
        /*0360*/ 	.byte	0x04, 0x2f
        /*0362*/ 	.short	(.L_145 - .L_144)
	.align		4
.L_144:
        /*0364*/ 	.word	index@(contiguous_reduce_i64)
        /*0368*/ 	.word	0x00000010


	//----- nvinfo : EIATTR_FRAME_SIZE
	.align		4
.L_145:
        /*036c*/ 	.byte	0x04, 0x11
        /*036e*/ 	.short	(.L_147 - .L_146)
	.align		4
.L_146:
        /*0370*/ 	.word	index@(contiguous_reduce_i64)
        /*0374*/ 	.word	0x00000000


	//----- nvinfo : EIATTR_REGCOUNT
	.align		4
.L_147:
        /*0378*/ 	.byte	0x04, 0x2f
        /*037a*/ 	.short	(.L_149 - .L_148)
	.align		4
.L_148:
        /*037c*/ 	.word	index@(uncontiguous_reduce_i64)
        /*0380*/ 	.word	0x0000002e


	//----- nvinfo : EIATTR_FRAME_SIZE
	.align		4
.L_149:
        /*0384*/ 	.byte	0x04, 0x11
        /*0386*/ 	.short	(.L_151 - .L_150)
	.align		4
.L_150:
        /*0388*/ 	.word	index@($__internal_53_$__cuda_sm20_rem_s64)
        /*038c*/ 	.word	0x00000000


	//----- nvinfo : EIATTR_FRAME_SIZE
	.align		4
.L_151:
        /*0390*/ 	.byte	0x04, 0x11
        /*0392*/ 	.short	(.L_153 - .L_152)
	.align		4
.L_152:
        /*0394*/ 	.word	index@($__internal_52_$__cuda_sm20_div_s64)
        /*0398*/ 	.word	0x00000000


	//----- nvinfo : EIATTR_FRAME_SIZE
	.align		4
.L_153:
        /*039c*/ 	.byte	0x04, 0x11
        /*039e*/ 	.short	(.L_155 - .L_154)
	.align		4
.L_154:
        /*03a0*/ 	.word	index@(uncontiguous_reduce_i64)
        /*03a4*/ 	.word	0x00000000


	//----- nvinfo : EIATTR_REGCOUNT
	.align		4
.L_155:
        /*03a8*/ 	.byte	0x04, 0x2f
        /*03aa*/ 	.short	(.L_157 - .L_156)
	.align		4
.L_156:
        /*03ac*/ 	.word	index@(contiguous_reduce2_i64)
        /*03b0*/ 	.word	0x00000030


	//----- nvinfo : EIATTR_FRAME_SIZE
	.align		4
.L_157:
        /*03b4*/ 	.byte	0x04, 0x11
        /*03b6*/ 	.short	(.L_159 - .L_158)
	.align		4
.L_158:
        /*03b8*/ 	.word	index@($__internal_51_$__cuda_sm20_rem_s64)
        /*03bc*/ 	.word	0x00000000


	//----- nvinfo : EIATTR_FRAME_SIZE
	.align		4
.L_159:
        /*03c0*/ 	.byte	0x04, 0x11
        /*03c2*/ 	.short	(.L_161 - .L_160)
	.align		4
.L_160:
        /*03c4*/ 	.word	index@($__internal_50_$__cuda_sm20_div_s64)
        /*03c8*/ 	.word	0x00000000


	//----- nvinfo : EIATTR_FRAME_SIZE
	.align		4
.L_161:
        /*03cc*/ 	.byte	0x04, 0x11
        /*03ce*/ 	.short	(.L_163 - .L_162)
	.align		4
.L_162:
        /*03d0*/ 	.word	index@(contiguous_reduce2_i64)
        /*03d4*/ 	.word	0x00000000


	//----- nvinfo : EIATTR_REGCOUNT
	.align		4
.L_163:
        /*03d8*/ 	.byte	0x04, 0x2f
        /*03da*/ 	.short	(.L_165 - .L_164)
	.align		4
.L_164:
        /*03dc*/ 	.word	index@(contiguous_reduce22_i64)
        /*03e0*/ 	.word	0x0000000e


	//----- nvinfo : EIATTR_FRAME_SIZE
	.align		4
.L_165:
        /*03e4*/ 	.byte	0x04, 0x11
        /*03e6*/ 	.short	(.L_167 - .L_166)
	.align		4
.L_166:
        /*03e8*/ 	.word	index@(contiguous_reduce22_i64)
        /*03ec*/ 	.word	0x00000000


	//----- nvinfo : EIATTR_REGCOUNT
	.align		4
.L_167:
        /*03f0*/ 	.byte	0x04, 0x2f
        /*03f2*/ 	.short	(.L_169 - .L_168)
	.align		4
.L_168:
        /*03f4*/ 	.word	index@(contiguous_reduce3_i64)
        /*03f8*/ 	.word	0x0000002c


	//----- nvinfo : EIATTR_FRAME_SIZE
	.align		4
.L_169:
        /*03fc*/ 	.byte	0x04, 0x11
        /*03fe*/ 	.short	(.L_171 - .L_170)
	.align		4
.L_170:
        /*0400*/ 	.word	index@($__internal_49_$__cuda_sm20_rem_s64)
        /*0404*/ 	.word	0x00000000


	//----- nvinfo : EIATTR_FRAME_SIZE
	.align		4
.L_171:
        /*0408*/ 	.byte	0x04, 0x11
        /*040a*/ 	.short	(.L_173 - .L_172)
	.align		4
.L_172:
        /*040c*/ 	.word	index@($__internal_48_$__cuda_sm20_div_s64)
        /*0410*/ 	.word	0x00000000


	//----- nvinfo : EIATTR_FRAME_SIZE
	.align		4
.L_173:
        /*0414*/ 	.byte	0x04, 0x11
        /*0416*/ 	.short	(.L_175 - .L_174)
	.align		4
.L_174:
        /*0418*/ 	.word	index@(contiguous_reduce3_i64)
        /*041c*/ 	.word	0x00000000


	//----- nvinfo : EIATTR_REGCOUNT
	.align		4
.L_175:
        /*0420*/ 	.byte	0x04, 0x2f
        /*0422*/ 	.short	(.L_177 - .L_176)
	.align		4
.L_176:
        /*0424*/ 	.word	index@(contiguous_reduce33_i64)
        /*0428*/ 	.word	0x00000020


	//----- nvinfo : EIATTR_FRAME_SIZE
	.align		4
.L_177:
        /*042c*/ 	.byte	0x04, 0x11
        /*042e*/ 	.short	(.L_179 - .L_178)
	.align		4
.L_178:
        /*0430*/ 	.word	index@(contiguous_reduce33_i64)
        /*0434*/ 	.word	0x00000000


	//----- nvinfo : EIATTR_REGCOUNT
	.align		4
.L_179:
        /*0438*/ 	.byte	0x04, 0x2f
        /*043a*/ 	.short	(.L_181 - .L_180)
	.align		4
.L_180:
        /*043c*/ 	.word	index@(contiguous_reduce_u8)
        /*0440*/ 	.word	0x0000000c


	//----- nvinfo : EIATTR_FRAME_SIZE
	.align		4
.L_181:
        /*0444*/ 	.byte	0x04, 0x11
        /*0446*/ 	.short	(.L_183 - .L_182)
	.align		4
.L_182:
        /*0448*/ 	.word	index@(contiguous_reduce_u8)
        /*044c*/ 	.word	0x00000000


	//----- nvinfo : EIATTR_REGCOUNT
	.align		4
.L_183:
        /*0450*/ 	.byte	0x04, 0x2f
        /*0452*/ 	.short	(.L_185 - .L_184)
	.align		4
.L_184:
        /*0454*/ 	.word	index@(uncontiguous_reduce_u8)
        /*0458*/ 	.word	0x00000030


	//----- nvinfo : EIATTR_FRAME_SIZE
	.align		4
.L_185:
        /*045c*/ 	.byte	0x04, 0x11
        /*045e*/ 	.short	(.L_187 - .L_186)
	.align		4
.L_186:
        /*0460*/ 	.word	index@($__internal_47_$__cuda_sm20_rem_s64)
        /*0464*/ 	.word	0x00000000


	//----- nvinfo : EIATTR_FRAME_SIZE
	.align		4
.L_187:
        /*0468*/ 	.byte	0x04, 0x11
        /*046a*/ 	.short	(.L_189 - .L_188)
	.align		4
.L_188:
        /*046c*/ 	.word	index@($__internal_46_$__cuda_sm20_div_s64)
        /*0470*/ 	.word	0x00000000


	//----- nvinfo : EIATTR_FRAME_SIZE
	.align		4
.L_189:
        /*0474*/ 	.byte	0x04, 0x11
        /*0476*/ 	.short	(.L_191 - .L_190)
	.align		4
.L_190:
        /*0478*/ 	.word	index@(uncontiguous_reduce_u8)
        /*047c*/ 	.word	0x00000000


	//----- nvinfo : EIATTR_REGCOUNT
	.align		4
.L_191:
        /*0480*/ 	.byte	0x04, 0x2f
        /*0482*/ 	.short	(.L_193 - .L_192)
	.align		4
.L_192:
        /*0484*/ 	.word	index@(contiguous_reduce2_u8)
        /*0488*/ 	.word	0x0000002e


	//----- nvinfo : EIATTR_FRAME_SIZE
	.align		4
.L_193:
        /*048c*/ 	.byte	0x04, 0x11
        /*048e*/ 	.short	(.L_195 - .L_194)
	.align		4
.L_194:
        /*0490*/ 	.word	index@($__internal_45_$__cuda_sm20_rem_s64)
        /*0494*/ 	.word	0x00000000


	//----- nvinfo : EIATTR_FRAME_SIZE
	.align		4
.L_195:
        /*0498*/ 	.byte	0x04, 0x11
        /*049a*/ 	.short	(.L_197 - .L_196)
	.align		4
.L_196:
        /*049c*/ 	.word	index@($__internal_44_$__cuda_sm20_div_s64)
        /*04a0*/ 	.word	0x00000000


	//----- nvinfo : EIATTR_FRAME_SIZE
	.align		4
.L_197:
        /*04a4*/ 	.byte	0x04, 0x11
        /*04a6*/ 	.short	(.L_199 - .L_198)
	.align		4
.L_198:
        /*04a8*/ 	.word	index@(contiguous_reduce2_u8)
        /*04ac*/ 	.word	0x00000000


	//----- nvinfo : EIATTR_REGCOUNT
	.align		4
.L_199:
        /*04b0*/ 	.byte	0x04, 0x2f
        /*04b2*/ 	.short	(.L_201 - .L_200)
	.align		4
.L_200:
        /*04b4*/ 	.word	index@(contiguous_reduce22_u8)
        /*04b8*/ 	.word	0x0000000e


	//----- nvinfo : EIATTR_FRAME_SIZE
	.align		4
.L_201:
        /*04bc*/ 	.byte	0x04, 0x11
        /*04be*/ 	.short	(.L_203 - .L_202)
	.align		4
.L_202:
        /*04c0*/ 	.word	index@(contiguous_reduce22_u8)
        /*04c4*/ 	.word	0x00000000


	//----- nvinfo : EIATTR_REGCOUNT
	.align		4
.L_203:
        /*04c8*/ 	.byte	0x04, 0x2f
        /*04ca*/ 	.short	(.L_205 - .L_204)
	.align		4
.L_204:
        /*04cc*/ 	.word	index@(contiguous_reduce3_u8)
        /*04d0*/ 	.word	0x0000002c


	//----- nvinfo : EIATTR_FRAME_SIZE
	.align		4
.L_205:
        /*04d4*/ 	.byte	0x04, 0x11
        /*04d6*/ 	.short	(.L_207 - .L_206)
	.align		4
.L_206:
        /*04d8*/ 	.word	index@($__internal_43_$__cuda_sm20_rem_s64)
        /*04dc*/ 	.word	0x00000000


	//----- nvinfo : EIATTR_FRAME_SIZE
	.align		4
.L_207:
        /*04e0*/ 	.byte	0x04, 0x11
        /*04e2*/ 	.short	(.L_209 - .L_208)
	.align		4
.L_208:
        /*04e4*/ 	.word	index@($__internal_42_$__cuda_sm20_div_s64)
        /*04e8*/ 	.word	0x00000000


	//----- nvinfo : EIATTR_FRAME_SIZE
	.align		4
.L_209:
        /*04ec*/ 	.byte	0x04, 0x11
        /*04ee*/ 	.short	(.L_211 - .L_210)
	.align		4
.L_210:
        /*04f0*/ 	.word	index@(contiguous_reduce3_u8)
        /*04f4*/ 	.word	0x00000000


	//----- nvinfo : EIATTR_REGCOUNT
	.align		4
.L_211:
        /*04f8*/ 	.byte	0x04, 0x2f
        /*04fa*/ 	.short	(.L_213 - .L_212)
	.align		4
.L_212:
        /*04fc*/ 	.word	index@(contiguous_reduce33_u8)
        /*0500*/ 	.word	0x00000019


	//----- nvinfo : EIATTR_FRAME_SIZE
	.align		4
.L_213:
        /*0504*/ 	.byte	0x04, 0x11
        /*0506*/ 	.short	(.L_215 - .L_214)
	.align		4
.L_214:
        /*0508*/ 	.word	index@(contiguous_reduce33_u8)
        /*050c*/ 	.word	0x00000000


	//----- nvinfo : EIATTR_REGCOUNT
	.align		4
.L_215:
        /*0510*/ 	.byte	0x04, 0x2f
        /*0512*/ 	.short	(.L_217 - .L_216)
	.align		4
.L_216:
        /*0514*/ 	.word	index@(contiguous_reduce_u16)
        /*0518*/ 	.word	0x0000000c


	//----- nvinfo : EIATTR_FRAME_SIZE
	.align		4
.L_217:
        /*051c*/ 	.byte	0x04, 0x11
        /*051e*/ 	.short	(.L_219 - .L_218)
	.align		4
.L_218:
        /*0520*/ 	.word	index@(contiguous_reduce_u16)
        /*0524*/ 	.word	0x00000000


	//----- nvinfo : EIATTR_REGCOUNT
	.align		4
.L_219:
        /*0528*/ 	.byte	0x04, 0x2f
        /*052a*/ 	.short	(.L_221 - .L_220)
	.align		4
.L_220:
        /*052c*/ 	.word	index@(uncontiguous_reduce_u16)
        /*0530*/ 	.word	0x00000030


	//----- nvinfo : EIATTR_FRAME_SIZE
	.align		4
.L_221:
        /*0534*/ 	.byte	0x04, 0x11
        /*0536*/ 	.short	(.L_223 - .L_222)
	.align		4
.L_222:
        /*0538*/ 	.word	index@($__internal_41_$__cuda_sm20_rem_s64)
        /*053c*/ 	.word	0x00000000


	//----- nvinfo : EIATTR_FRAME_SIZE
	.align		4
.L_223:
        /*0540*/ 	.byte	0x04, 0x11
        /*0542*/ 	.short	(.L_225 - .L_224)
	.align		4
.L_224:
        /*0544*/ 	.word	index@($__internal_40_$__cuda_sm20_div_s64)
        /*0548*/ 	.word	0x00000000


	//----- nvinfo : EIATTR_FRAME_SIZE
	.align		4
.L_225:
        /*054c*/ 	.byte	0x04, 0x11
        /*054e*/ 	.short	(.L_227 - .L_226)
	.align		4
.L_226:
        /*0550*/ 	.word	index@(uncontiguous_reduce_u16)
        /*0554*/ 	.word	0x00000000


	//----- nvinfo : EIATTR_REGCOUNT
	.align		4
.L_227:
        /*0558*/ 	.byte	0x04, 0x2f
        /*055a*/ 	.short	(.L_229 - .L_228)
	.align		4
.L_228:
        /*055c*/ 	.word	index@(contiguous_reduce2_u16)
        /*0560*/ 	.word	0x00000030


	//----- nvinfo : EIATTR_FRAME_SIZE
	.align		4
.L_229:
        /*0564*/ 	.byte	0x04, 0x11
        /*0566*/ 	.short	(.L_231 - .L_230)
	.align		4
.L_230:
        /*0568*/ 	.word	index@($__internal_39_$__cuda_sm20_rem_s64)
        /*056c*/ 	.word	0x00000000


	//----- nvinfo : EIATTR_FRAME_SIZE
	.align		4
.L_231:
        /*0570*/ 	.byte	0x04, 0x11
        /*0572*/ 	.short	(.L_233 - .L_232)
	.align		4
.L_232:
        /*0574*/ 	.word	index@($__internal_38_$__cuda_sm20_div_s64)
        /*0578*/ 	.word	0x00000000


	//----- nvinfo : EIATTR_FRAME_SIZE
	.align		4
.L_233:
        /*057c*/ 	.byte	0x04, 0x11
        /*057e*/ 	.short	(.L_235 - .L_234)
	.align		4
.L_234:
        /*0580*/ 	.word	index@(contiguous_reduce2_u16)
        /*0584*/ 	.word	0x00000000


	//----- nvinfo : EIATTR_REGCOUNT
	.align		4
.L_235:
        /*0588*/ 	.byte	0x04, 0x2f
        /*058a*/ 	.short	(.L_237 - .L_236)
	.align		4
.L_236:
        /*058c*/ 	.word	index@(contiguous_reduce22_u16)
        /*0590*/ 	.word	0x00000010


	//----- nvinfo : EIATTR_FRAME_SIZE
	.align		4
.L_237:
        /*0594*/ 	.byte	0x04, 0x11
        /*0596*/ 	.short	(.L_239 - .L_238)
	.align		4
.L_238:
        /*0598*/ 	.word	index@(contiguous_reduce22_u16)
        /*059c*/ 	.word	0x00000000


	//----- nvinfo : EIATTR_REGCOUNT
	.align		4
.L_239:
        /*05a0*/ 	.byte	0x04, 0x2f
        /*05a2*/ 	.short	(.L_241 - .L_240)
	.align		4
.L_240:
        /*05a4*/ 	.word	index@(contiguous_reduce3_u16)
        /*05a8*/ 	.word	0x0000002c


	//----- nvinfo : EIATTR_FRAME_SIZE
	.align		4
.L_241:
        /*05ac*/ 	.byte	0x04, 0x11
        /*05ae*/ 	.short	(.L_243 - .L_242)
	.align		4
.L_242:
        /*05b0*/ 	.word	index@($__internal_37_$__cuda_sm20_rem_s64)
        /*05b4*/ 	.word	0x00000000


	//----- nvinfo : EIATTR_FRAME_SIZE
	.align		4
.L_243:
        /*05b8*/ 	.byte	0x04, 0x11
        /*05ba*/ 	.short	(.L_245 - .L_244)
	.align		4
.L_244:
        /*05bc*/ 	.word	index@($__internal_36_$__cuda_sm20_div_s64)
        /*05c0*/ 	.word	0x00000000


	//----- nvinfo : EIATTR_FRAME_SIZE
	.align		4
.L_245:
        /*05c4*/ 	.byte	0x04, 0x11
        /*05c6*/ 	.short	(.L_247 - .L_246)
	.align		4
.L_246:
        /*05c8*/ 	.word	index@(contiguous_reduce3_u16)
        /*05cc*/ 	.word	0x00000000


	//----- nvinfo : EIATTR_REGCOUNT
	.align		4
.L_247:
        /*05d0*/ 	.byte	0x04, 0x2f
        /*05d2*/ 	.short	(.L_249 - .L_248)
	.align		4
.L_248:
        /*05d4*/ 	.word	index@(contiguous_reduce33_u16)
        /*05d8*/ 	.word	0x00000018


	//----- nvinfo : EIATTR_FRAME_SIZE
	.align		4
.L_249:
        /*05dc*/ 	.byte	0x04, 0x11
        /*05de*/ 	.short	(.L_251 - .L_250)
	.align		4
.L_250:
        /*05e0*/ 	.word	index@(contiguous_reduce33_u16)
        /*05e4*/ 	.word	0x00000000


	//----- nvinfo : EIATTR_REGCOUNT
	.align		4
.L_251:
        /*05e8*/ 	.byte	0x04, 0x2f
        /*05ea*/ 	.short	(.L_253 - .L_252)
	.align		4
.L_252:
        /*05ec*/ 	.word	index@(contiguous_reduce_u32)
        /*05f0*/ 	.word	0x0000000f


	//----- nvinfo : EIATTR_FRAME_SIZE
	.align		4
.L_253:
        /*05f4*/ 	.byte	0x04, 0x11
        /*05f6*/ 	.short	(.L_255 - .L_254)
	.align		4
.L_254:
        /*05f8*/ 	.word	index@(contiguous_reduce_u32)
        /*05fc*/ 	.word	0x00000000


	//----- nvinfo : EIATTR_REGCOUNT
	.align		4
.L_255:
        /*0600*/ 	.byte	0x04, 0x2f
        /*0602*/ 	.short	(.L_257 - .L_256)
	.align		4
.L_256:
        /*0604*/ 	.word	index@(uncontiguous_reduce_u32)
        /*0608*/ 	.word	0x0000002e


	//----- nvinfo : EIATTR_FRAME_SIZE
	.align		4
.L_257:
        /*060c*/ 	.byte	0x04, 0x11
        /*060e*/ 	.short	(.L_259 - .L_258)
	.align		4
.L_258:
        /*0610*/ 	.word	index@($__internal_35_$__cuda_sm20_rem_s64)
        /*0614*/ 	.word	0x00000000


	//----- nvinfo : EIATTR_FRAME_SIZE
	.align		4
.L_259:
        /*0618*/ 	.byte	0x04, 0x11
        /*061a*/ 	.short	(.L_261 - .L_260)
	.align		4
.L_260:
        /*061c*/ 	.word	index@($__internal_34_$__cuda_sm20_div_s64)
        /*0620*/ 	.word	0x00000000


	//----- nvinfo : EIATTR_FRAME_SIZE
	.align		4
.L_261:
        /*0624*/ 	.byte	0x04, 0x11
        /*0626*/ 	.short	(.L_263 - .L_262)
	.align		4
.L_262:
        /*0628*/ 	.word	index@(uncontiguous_reduce_u32)
        /*062c*/ 	.word	0x00000000


	//----- nvinfo : EIATTR_REGCOUNT
	.align		4
.L_263:
        /*0630*/ 	.byte	0x04, 0x2f
        /*0632*/ 	.short	(.L_265 - .L_264)
	.align		4
.L_264:
        /*0634*/ 	.word	index@(contiguous_reduce2_u32)
        /*0638*/ 	.word	0x00000030


	//----- nvinfo : EIATTR_FRAME_SIZE
	.align		4
.L_265:
        /*063c*/ 	.byte	0x04, 0x11
        /*063e*/ 	.short	(.L_267 - .L_266)
	.align		4
.L_266:
        /*0640*/ 	.word	index@($__internal_33_$__cuda_sm20_rem_s64)
        /*0644*/ 	.word	0x00000000


	//----- nvinfo : EIATTR_FRAME_SIZE
	.align		4
.L_267:
        /*0648*/ 	.byte	0x04, 0x11
        /*064a*/ 	.short	(.L_269 - .L_268)
	.align		4
.L_268:
        /*064c*/ 	.word	index@($__internal_32_$__cuda_sm20_div_s64)
        /*0650*/ 	.word	0x00000000


	//----- nvinfo : EIATTR_FRAME_SIZE
	.align		4
.L_269:
        /*0654*/ 	.byte	0x04, 0x11
        /*0656*/ 	.short	(.L_271 - .L_270)
	.align		4
.L_270:
        /*0658*/ 	.word	index@(contiguous_reduce2_u32)
        /*065c*/ 	.word	0x00000000


	//----- nvinfo : EIATTR_REGCOUNT
	.align		4
.L_271:
        /*0660*/ 	.byte	0x04, 0x2f
        /*0662*/ 	.short	(.L_273 - .L_272)
	.align		4
.L_272:
        /*0664*/ 	.word	index@(contiguous_reduce22_u32)
        /*0668*/ 	.word	0x00000012


	//----- nvinfo : EIATTR_FRAME_SIZE
	.align		4
.L_273:
        /*066c*/ 	.byte	0x04, 0x11
        /*066e*/ 	.short	(.L_275 - .L_274)
	.align		4
.L_274:
        /*0670*/ 	.word	index@(contiguous_reduce22_u32)
        /*0674*/ 	.word	0x00000000


	//----- nvinfo : EIATTR_REGCOUNT
	.align		4
.L_275:
        /*0678*/ 	.byte	0x04, 0x2f
        /*067a*/ 	.short	(.L_277 - .L_276)
	.align		4
.L_276:
        /*067c*/ 	.word	index@(contiguous_reduce3_u32)
        /*0680*/ 	.word	0x0000002c


	//----- nvinfo : EIATTR_FRAME_SIZE
	.align		4
.L_277:
        /*0684*/ 	.byte	0x04, 0x11
        /*0686*/ 	.short	(.L_279 - .L_278)
	.align		4
.L_278:
        /*0688*/ 	.word	index@($__internal_31_$__cuda_sm20_rem_s64)
        /*068c*/ 	.word	0x00000000


	//----- nvinfo : EIATTR_FRAME_SIZE
	.align		4
.L_279:
        /*0690*/ 	.byte	0x04, 0x11
        /*0692*/ 	.short	(.L_281 - .L_280)
	.align		4
.L_280:
        /*0694*/ 	.word	index@($__internal_30_$__cuda_sm20_div_s64)
        /*0698*/ 	.word	0x00000000


	//----- nvinfo : EIATTR_FRAME_SIZE
	.align		4
.L_281:
        /*069c*/ 	.byte	0x04, 0x11
        /*069e*/ 	.short	(.L_283 - .L_282)
	.align		4
.L_282:
        /*06a0*/ 	.word	index@(contiguous_reduce3_u32)
        /*06a4*/ 	.word	0x00000000


	//----- nvinfo : EIATTR_REGCOUNT
	.align		4
.L_283:
        /*06a8*/ 	.byte	0x04, 0x2f
        /*06aa*/ 	.short	(.L_285 - .L_284)
	.align		4
.L_284:
        /*06ac*/ 	.word	index@(contiguous_reduce33_u32)
        /*06b0*/ 	.word	0x0000001b


	//----- nvinfo : EIATTR_FRAME_SIZE
	.align		4
.L_285:
        /*06b4*/ 	.byte	0x04, 0x11
        /*06b6*/ 	.short	(.L_287 - .L_286)
	.align		4
.L_286:
        /*06b8*/ 	.word	index@(contiguous_reduce33_u32)
        /*06bc*/ 	.word	0x00000000


	//----- nvinfo : EIATTR_REGCOUNT
	.align		4
.L_287:
        /*06c0*/ 	.byte	0x04, 0x2f
        /*06c2*/ 	.short	(.L_289 - .L_288)
	.align		4
.L_288:
        /*06c4*/ 	.word	index@(contiguous_reduce_u64)
        /*06c8*/ 	.word	0x00000010


	//----- nvinfo : EIATTR_FRAME_SIZE
	.align		4
.L_289:
        /*06cc*/ 	.byte	0x04, 0x11
        /*06ce*/ 	.short	(.L_291 - .L_290)
	.align		4
.L_290:
        /*06d0*/ 	.word	index@(contiguous_reduce_u64)
        /*06d4*/ 	.word	0x00000000


	//----- nvinfo : EIATTR_REGCOUNT
	.align		4
.L_291:
        /*06d8*/ 	.byte	0x04, 0x2f
        /*06da*/ 	.short	(.L_293 - .L_292)
	.align		4
.L_292:
        /*06dc*/ 	.word	index@(uncontiguous_reduce_u64)
        /*06e0*/ 	.word	0x0000002e


	//----- nvinfo : EIATTR_FRAME_SIZE
	.align		4
.L_293:
        /*06e4*/ 	.byte	0x04, 0x11
        /*06e6*/ 	.short	(.L_295 - .L_294)
	.align		4
.L_294:
        /*06e8*/ 	.word	index@($__internal_29_$__cuda_sm20_rem_s64)
        /*06ec*/ 	.word	0x00000000


	//----- nvinfo : EIATTR_FRAME_SIZE
	.align		4
.L_295:
        /*06f0*/ 	.byte	0x04, 0x11
        /*06f2*/ 	.short	(.L_297 - .L_296)
	.align		4
.L_296:
        /*06f4*/ 	.word	index@($__internal_28_$__cuda_sm20_div_s64)
        /*06f8*/ 	.word	0x00000000


	//----- nvinfo : EIATTR_FRAME_SIZE
	.align		4
.L_297:
        /*06fc*/ 	.byte	0x04, 0x11
        /*06fe*/ 	.short	(.L_299 - .L_298)
	.align		4
.L_298:
        /*0700*/ 	.word	index@(uncontiguous_reduce_u64)
        /*0704*/ 	.word	0x00000000


	//----- nvinfo : EIATTR_REGCOUNT
	.align		4
.L_299:
        /*0708*/ 	.byte	0x04, 0x2f
        /*070a*/ 	.short	(.L_301 - .L_300)
	.align		4
.L_300:
        /*070c*/ 	.word	index@(contiguous_reduce2_u64)
        /*0710*/ 	.word	0x00000030


	//----- nvinfo : EIATTR_FRAME_SIZE
	.align		4
.L_301:
        /*0714*/ 	.byte	0x04, 0x11
        /*0716*/ 	.short	(.L_303 - .L_302)
	.align		4
.L_302:
        /*0718*/ 	.word	index@($__internal_27_$__cuda_sm20_rem_s64)
        /*071c*/ 	.word	0x00000000


	//----- nvinfo : EIATTR_FRAME_SIZE
	.align		4
.L_303:
        /*0720*/ 	.byte	0x04, 0x11
        /*0722*/ 	.short	(.L_305 - .L_304)
	.align		4
.L_304:
        /*0724*/ 	.word	index@($__internal_26_$__cuda_sm20_div_s64)
        /*0728*/ 	.word	0x00000000


	//----- nvinfo : EIATTR_FRAME_SIZE
	.align		4
.L_305:
        /*072c*/ 	.byte	0x04, 0x11
        /*072e*/ 	.short	(.L_307 - .L_306)
	.align		4
.L_306:
        /*0730*/ 	.word	index@(contiguous_reduce2_u64)
        /*0734*/ 	.word	0x00000000


	//----- nvinfo : EIATTR_REGCOUNT
	.align		4
.L_307:
        /*0738*/ 	.byte	0x04, 0x2f
        /*073a*/ 	.short	(.L_309 - .L_308)
	.align		4
.L_308:
        /*073c*/ 	.word	index@(contiguous_reduce22_u64)
        /*0740*/ 	.word	0x0000000e


	//----- nvinfo : EIATTR_FRAME_SIZE
	.align		4
.L_309:
        /*0744*/ 	.byte	0x04, 0x11
        /*0746*/ 	.short	(.L_311 - .L_310)
	.align		4
.L_310:
        /*0748*/ 	.word	index@(contiguous_reduce22_u64)
        /*074c*/ 	.word	0x00000000


	//----- nvinfo : EIATTR_REGCOUNT
	.align		4
.L_311:
        /*0750*/ 	.byte	0x04, 0x2f
        /*0752*/ 	.short	(.L_313 - .L_312)
	.align		4
.L_312:
        /*0754*/ 	.word	index@(contiguous_reduce3_u64)
        /*0758*/ 	.word	0x0000002c


	//----- nvinfo : EIATTR_FRAME_SIZE
	.align		4
.L_313:
        /*075c*/ 	.byte	0x04, 0x11
        /*075e*/ 	.short	(.L_315 - .L_314)
	.align		4
.L_314:
        /*0760*/ 	.word	index@($__internal_25_$__cuda_sm20_rem_s64)
        /*0764*/ 	.word	0x00000000


	//----- nvinfo : EIATTR_FRAME_SIZE
	.align		4
.L_315:
        /*0768*/ 	.byte	0x04, 0x11
        /*076a*/ 	.short	(.L_317 - .L_316)
	.align		4
.L_316:
        /*076c*/ 	.word	index@($__internal_24_$__cuda_sm20_div_s64)
        /*0770*/ 	.word	0x00000000


	//----- nvinfo : EIATTR_FRAME_SIZE
	.align		4
.L_317:
        /*0774*/ 	.byte	0x04, 0x11
        /*0776*/ 	.short	(.L_319 - .L_318)
	.align		4
.L_318:
        /*0778*/ 	.word	index@(contiguous_reduce3_u64)
        /*077c*/ 	.word	0x00000000


	//----- nvinfo : EIATTR_REGCOUNT
	.align		4
.L_319:
        /*0780*/ 	.byte	0x04, 0x2f
        /*0782*/ 	.short	(.L_321 - .L_320)
	.align		4
.L_320:
        /*0784*/ 	.word	index@(contiguous_reduce33_u64)
        /*0788*/ 	.word	0x00000020


	//----- nvinfo : EIATTR_FRAME_SIZE
	.align		4
.L_321:
        /*078c*/ 	.byte	0x04, 0x11
        /*078e*/ 	.short	(.L_323 - .L_322)
	.align		4
.L_322:
        /*0790*/ 	.word	index@(contiguous_reduce33_u64)
        /*0794*/ 	.word	0x00000000


	//----- nvinfo : EIATTR_REGCOUNT
	.align		4
.L_323:
        /*0798*/ 	.byte	0x04, 0x2f
        /*079a*/ 	.short	(.L_325 - .L_324)
	.align		4
.L_324:
        /*079c*/ 	.word	index@(contiguous_reduce_f32)
        /*07a0*/ 	.word	0x0000000f


	//----- nvinfo : EIATTR_FRAME_SIZE
	.align		4
.L_325:
        /*07a4*/ 	.byte	0x04, 0x11
        /*07a6*/ 	.short	(.L_327 - .L_326)
	.align		4
.L_326:
        /*07a8*/ 	.word	index@(contiguous_reduce_f32)
        /*07ac*/ 	.word	0x00000000


	//----- nvinfo : EIATTR_REGCOUNT
	.align		4
.L_327:
        /*07b0*/ 	.byte	0x04, 0x2f
        /*07b2*/ 	.short	(.L_329 - .L_328)
	.align		4
.L_328:
        /*07b4*/ 	.word	index@(uncontiguous_reduce_f32)
        /*07b8*/ 	.word	0x0000002e


	//----- nvinfo : EIATTR_FRAME_SIZE
	.align		4
.L_329:
        /*07bc*/ 	.byte	0x04, 0x11
        /*07be*/ 	.short	(.L_331 - .L_330)
	.align		4
.L_330:
        /*07c0*/ 	.word	index@($__internal_23_$__cuda_sm20_rem_s64)
        /*07c4*/ 	.word	0x00000000


	//----- nvinfo : EIATTR_FRAME_SIZE
	.align		4
.L_331:
        /*07c8*/ 	.byte	0x04, 0x11
        /*07ca*/ 	.short	(.L_333 - .L_332)
	.align		4
.L_332:
        /*07cc*/ 	.word	index@($__internal_22_$__cuda_sm20_div_s64)
        /*07d0*/ 	.word	0x00000000


	//----- nvinfo : EIATTR_FRAME_SIZE
	.align		4
.L_333:
        /*07d4*/ 	.byte	0x04, 0x11
        /*07d6*/ 	.short	(.L_335 - .L_334)
	.align		4
.L_334:
        /*07d8*/ 	.word	index@(uncontiguous_reduce_f32)
        /*07dc*/ 	.word	0x00000000


	//----- nvinfo : EIATTR_REGCOUNT
	.align		4
.L_335:
        /*07e0*/ 	.byte	0x04, 0x2f
        /*07e2*/ 	.short	(.L_337 - .L_336)
	.align		4
.L_336:
        /*07e4*/ 	.word	index@(contiguous_reduce2_f32)
        /*07e8*/ 	.word	0x00000030


	//----- nvinfo : EIATTR_FRAME_SIZE
	.align		4
.L_337:
        /*07ec*/ 	.byte	0x04, 0x11
        /*07ee*/ 	.short	(.L_339 - .L_338)
	.align		4
.L_338:
        /*07f0*/ 	.word	index@($__internal_21_$__cuda_sm20_rem_s64)
        /*07f4*/ 	.word	0x00000000


	//----- nvinfo : EIATTR_FRAME_SIZE
	.align		4
.L_339:
        /*07f8*/ 	.byte	0x04, 0x11
        /*07fa*/ 	.short	(.L_341 - .L_340)
	.align		4
.L_340:
        /*07fc*/ 	.word	index@($__internal_20_$__cuda_sm20_div_s64)
        /*0800*/ 	.word	0x00000000


	//----- nvinfo : EIATTR_FRAME_SIZE
	.align		4
.L_341:
        /*0804*/ 	.byte	0x04, 0x11
        /*0806*/ 	.short	(.L_343 - .L_342)
	.align		4
.L_342:
        /*0808*/ 	.word	index@(contiguous_reduce2_f32)
        /*080c*/ 	.word	0x00000000


	//----- nvinfo : EIATTR_REGCOUNT
	.align		4
.L_343:
        /*0810*/ 	.byte	0x04, 0x2f
        /*0812*/ 	.short	(.L_345 - .L_344)
	.align		4
.L_344:
        /*0814*/ 	.word	index@(contiguous_reduce22_f32)
        /*0818*/ 	.word	0x00000012


	//----- nvinfo : EIATTR_FRAME_SIZE
	.align		4
.L_345:
        /*081c*/ 	.byte	0x04, 0x11
        /*081e*/ 	.short	(.L_347 - .L_346)
	.align		4
.L_346:
        /*0820*/ 	.word	index@(contiguous_reduce22_f32)
        /*0824*/ 	.word	0x00000000


	//----- nvinfo : EIATTR_REGCOUNT
	.align		4
.L_347:
        /*0828*/ 	.byte	0x04, 0x2f
        /*082a*/ 	.short	(.L_349 - .L_348)
	.align		4
.L_348:
        /*082c*/ 	.word	index@(contiguous_reduce3_f32)
        /*0830*/ 	.word	0x0000002c


	//----- nvinfo : EIATTR_FRAME_SIZE
	.align		4
.L_349:
        /*0834*/ 	.byte	0x04, 0x11
        /*0836*/ 	.short	(.L_351 - .L_350)
	.align		4
.L_350:
        /*0838*/ 	.word	index@($__internal_19_$__cuda_sm20_rem_s64)
        /*083c*/ 	.word	0x00000000


	//----- nvinfo : EIATTR_FRAME_SIZE
	.align		4
.L_351:
        /*0840*/ 	.byte	0x04, 0x11
        /*0842*/ 	.short	(.L_353 - .L_352)
	.align		4
.L_352:
        /*0844*/ 	.word	index@($__internal_18_$__cuda_sm20_div_s64)
        /*0848*/ 	.word	0x00000000


	//----- nvinfo : EIATTR_FRAME_SIZE
	.align		4
.L_353:
        /*084c*/ 	.byte	0x04, 0x11
        /*084e*/ 	.short	(.L_355 - .L_354)
	.align		4
.L_354:
        /*0850*/ 	.word	index@(contiguous_reduce3_f32)
        /*0854*/ 	.word	0x00000000


	//----- nvinfo : EIATTR_REGCOUNT
	.align		4
.L_355:
        /*0858*/ 	.byte	0x04, 0x2f
        /*085a*/ 	.short	(.L_357 - .L_356)
	.align		4
.L_356:
        /*085c*/ 	.word	index@(contiguous_reduce33_f32)
        /*0860*/ 	.word	0x0000001b


	//----- nvinfo : EIATTR_FRAME_SIZE
	.align		4
.L_357:
        /*0864*/ 	.byte	0x04, 0x11
        /*0866*/ 	.short	(.L_359 - .L_358)
	.align		4
.L_358:
        /*0868*/ 	.word	index@(contiguous_reduce33_f32)
        /*086c*/ 	.word	0x00000000


	//----- nvinfo : EIATTR_REGCOUNT
	.align		4
.L_359:
        /*0870*/ 	.byte	0x04, 0x2f
        /*0872*/ 	.short	(.L_361 - .L_360)
	.align		4
.L_360:
        /*0874*/ 	.word	index@(contiguous_reduce_f64)
        /*0878*/ 	.word	0x00000010


	//----- nvinfo : EIATTR_FRAME_SIZE
	.align		4
.L_361:
        /*087c*/ 	.byte	0x04, 0x11
        /*087e*/ 	.short	(.L_363 - .L_362)
	.align		4
.L_362:
        /*0880*/ 	.word	index@(contiguous_reduce_f64)
        /*0884*/ 	.word	0x00000000


	//----- nvinfo : EIATTR_REGCOUNT
	.align		4
.L_363:
        /*0888*/ 	.byte	0x04, 0x2f
        /*088a*/ 	.short	(.L_365 - .L_364)
	.align		4
.L_364:
        /*088c*/ 	.word	index@(uncontiguous_reduce_f64)
        /*0890*/ 	.word	0x0000002e


	//----- nvinfo : EIATTR_FRAME_SIZE
	.align		4
.L_365:
        /*0894*/ 	.byte	0x04, 0x11
        /*0896*/ 	.short	(.L_367 - .L_366)
	.align		4
.L_366:
        /*0898*/ 	.word	index@($__internal_17_$__cuda_sm20_rem_s64)
        /*089c*/ 	.word	0x00000000


	//----- nvinfo : EIATTR_FRAME_SIZE
	.align		4
.L_367:
        /*08a0*/ 	.byte	0x04, 0x11
        /*08a2*/ 	.short	(.L_369 - .L_368)
	.align		4
.L_368:
        /*08a4*/ 	.word	index@($__internal_16_$__cuda_sm20_div_s64)
        /*08a8*/ 	.word	0x00000000


	//----- nvinfo : EIATTR_FRAME_SIZE
	.align		4
.L_369:
        /*08ac*/ 	.byte	0x04, 0x11
        /*08ae*/ 	.short	(.L_371 - .L_370)
	.align		4
.L_370:
        /*08b0*/ 	.word	index@(uncontiguous_reduce_f64)
        /*08b4*/ 	.word	0x00000000


	//----- nvinfo : EIATTR_REGCOUNT
	.align		4
.L_371:
        /*08b8*/ 	.byte	0x04, 0x2f
        /*08ba*/ 	.short	(.L_373 - .L_372)
	.align		4
.L_372:
        /*08bc*/ 	.word	index@(contiguous_reduce2_f64)
        /*08c0*/ 	.word	0x00000030


	//----- nvinfo : EIATTR_FRAME_SIZE
	.align		4
.L_373:
        /*08c4*/ 	.byte	0x04, 0x11
        /*08c6*/ 	.short	(.L_375 - .L_374)
	.align		4
.L_374:
        /*08c8*/ 	.word	index@($__internal_15_$__cuda_sm20_rem_s64)
        /*08cc*/ 	.word	0x00000000


	//----- nvinfo : EIATTR_FRAME_SIZE
	.align		4
.L_375:
        /*08d0*/ 	.byte	0x04, 0x11
        /*08d2*/ 	.short	(.L_377 - .L_376)
	.align		4
.L_376:
        /*08d4*/ 	.word	index@($__internal_14_$__cuda_sm20_div_s64)
        /*08d8*/ 	.word	0x00000000


	//----- nvinfo : EIATTR_FRAME_SIZE
	.align		4
.L_377:
        /*08dc*/ 	.byte	0x04, 0x11
        /*08de*/ 	.short	(.L_379 - .L_378)
	.align		4
.L_378:
        /*08e0*/ 	.word	index@(contiguous_reduce2_f64)
        /*08e4*/ 	.word	0x00000000


	//----- nvinfo : EIATTR_REGCOUNT
	.align		4
.L_379:
        /*08e8*/ 	.byte	0x04, 0x2f
        /*08ea*/ 	.short	(.L_381 - .L_380)
	.align		4
.L_380:
        /*08ec*/ 	.word	index@(contiguous_reduce22_f64)
        /*08f0*/ 	.word	0x00000012


	//----- nvinfo : EIATTR_FRAME_SIZE
	.align		4
.L_381:
        /*08f4*/ 	.byte	0x04, 0x11
        /*08f6*/ 	.short	(.L_383 - .L_382)
	.align		4
.L_382:
        /*08f8*/ 	.word	index@(contiguous_reduce22_f64)
        /*08fc*/ 	.word	0x00000000


	//----- nvinfo : EIATTR_REGCOUNT
	.align		4
.L_383:
        /*0900*/ 	.byte	0x04, 0x2f
        /*0902*/ 	.short	(.L_385 - .L_384)
	.align		4
.L_384:
        /*0904*/ 	.word	index@(contiguous_reduce3_f64)
        /*0908*/ 	.word	0x0000002c


	//----- nvinfo : EIATTR_FRAME_SIZE
	.align		4
.L_385:
        /*090c*/ 	.byte	0x04, 0x11
        /*090e*/ 	.short	(.L_387 - .L_386)
	.align		4
.L_386:
        /*0910*/ 	.word	index@($__internal_13_$__cuda_sm20_rem_s64)
        /*0914*/ 	.word	0x00000000


	//----- nvinfo : EIATTR_FRAME_SIZE
	.align		4
.L_387:
        /*0918*/ 	.byte	0x04, 0x11
        /*091a*/ 	.short	(.L_389 - .L_388)
	.align		4
.L_388:
        /*091c*/ 	.word	index@($__internal_12_$__cuda_sm20_div_s64)
        /*0920*/ 	.word	0x00000000


	//----- nvinfo : EIATTR_FRAME_SIZE
	.align		4
.L_389:
        /*0924*/ 	.byte	0x04, 0x11
        /*0926*/ 	.short	(.L_391 - .L_390)
	.align		4
.L_390:
        /*0928*/ 	.word	index@(contiguous_reduce3_f64)
        /*092c*/ 	.word	0x00000000


	//----- nvinfo : EIATTR_REGCOUNT
	.align		4
.L_391:
        /*0930*/ 	.byte	0x04, 0x2f
        /*0932*/ 	.short	(.L_393 - .L_392)
	.align		4
.L_392:
        /*0934*/ 	.word	index@(contiguous_reduce33_f64)
        /*0938*/ 	.word	0x0000001e


	//----- nvinfo : EIATTR_FRAME_SIZE
	.align		4
.L_393:
        /*093c*/ 	.byte	0x04, 0x11
        /*093e*/ 	.short	(.L_395 - .L_394)
	.align		4
.L_394:
        /*0940*/ 	.word	index@(contiguous_reduce33_f64)
        /*0944*/ 	.word	0x00000000


	//----- nvinfo : EIATTR_REGCOUNT
	.align		4
.L_395:
        /*0948*/ 	.byte	0x04, 0x2f
        /*094a*/ 	.short	(.L_397 - .L_396)
	.align		4
.L_396:
        /*094c*/ 	.word	index@(contiguous_reduce_f16)
        /*0950*/ 	.word	0x0000000e


	//----- nvinfo : EIATTR_FRAME_SIZE
	.align		4
.L_397:
        /*0954*/ 	.byte	0x04, 0x11
        /*0956*/ 	.short	(.L_399 - .L_398)
	.align		4
.L_398:
        /*0958*/ 	.word	index@(contiguous_reduce_f16)
        /*095c*/ 	.word	0x00000000


	//----- nvinfo : EIATTR_REGCOUNT
	.align		4
.L_399:
        /*0960*/ 	.byte	0x04, 0x2f
        /*0962*/ 	.short	(.L_401 - .L_400)
	.align		4
.L_400:
        /*0964*/ 	.word	index@(uncontiguous_reduce_f16)
        /*0968*/ 	.word	0x00000030


	//----- nvinfo : EIATTR_FRAME_SIZE
	.align		4
.L_401:
        /*096c*/ 	.byte	0x04, 0x11
        /*096e*/ 	.short	(.L_403 - .L_402)
	.align		4
.L_402:
        /*0970*/ 	.word	index@($__internal_11_$__cuda_sm20_rem_s64)
        /*0974*/ 	.word	0x00000000


	//----- nvinfo : EIATTR_FRAME_SIZE
	.align		4
.L_403:
        /*0978*/ 	.byte	0x04, 0x11
        /*097a*/ 	.short	(.L_405 - .L_404)
	.align		4
.L_404:
        /*097c*/ 	.word	index@($__internal_10_$__cuda_sm20_div_s64)
        /*0980*/ 	.word	0x00000000


	//----- nvinfo : EIATTR_FRAME_SIZE
	.align		4
.L_405:
        /*0984*/ 	.byte	0x04, 0x11
        /*0986*/ 	.short	(.L_407 - .L_406)
	.align		4
.L_406:
        /*0988*/ 	.word	index@(uncontiguous_reduce_f16)
        /*098c*/ 	.word	0x00000000


	//----- nvinfo : EIATTR_REGCOUNT
	.align		4
.L_407:
        /*0990*/ 	.byte	0x04, 0x2f
        /*0992*/ 	.short	(.L_409 - .L_408)
	.align		4
.L_408:
        /*0994*/ 	.word	index@(contiguous_reduce2_f16)
        /*0998*/ 	.word	0x00000030


	//----- nvinfo : EIATTR_FRAME_SIZE
	.align		4
.L_409:
        /*099c*/ 	.byte	0x04, 0x11
        /*099e*/ 	.short	(.L_411 - .L_410)
	.align		4
.L_410:
        /*09a0*/ 	.word	index@($__internal_9_$__cuda_sm20_rem_s64)
        /*09a4*/ 	.word	0x00000000


	//----- nvinfo : EIATTR_FRAME_SIZE
	.align		4
.L_411:
        /*09a8*/ 	.byte	0x04, 0x11
        /*09aa*/ 	.short	(.L_413 - .L_412)
	.align		4
.L_412:
        /*09ac*/ 	.word	index@($__internal_8_$__cuda_sm20_div_s64)
        /*09b0*/ 	.word	0x00000000


	//----- nvinfo : EIATTR_FRAME_SIZE
	.align		4
.L_413:
        /*09b4*/ 	.byte	0x04, 0x11
        /*09b6*/ 	.short	(.L_415 - .L_414)
	.align		4
.L_414:
        /*09b8*/ 	.word	index@(contiguous_reduce2_f16)
        /*09bc*/ 	.word	0x00000000


	//----- nvinfo : EIATTR_REGCOUNT
	.align		4
.L_415:
        /*09c0*/ 	.byte	0x04, 0x2f
        /*09c2*/ 	.short	(.L_417 - .L_416)
	.align		4
.L_416:
        /*09c4*/ 	.word	index@(contiguous_reduce22_f16)
        /*09c8*/ 	.word	0x00000010


	//----- nvinfo : EIATTR_FRAME_SIZE
	.align		4
.L_417:
        /*09cc*/ 	.byte	0x04, 0x11
        /*09ce*/ 	.short	(.L_419 - .L_418)
	.align		4
.L_418:
        /*09d0*/ 	.word	index@(contiguous_reduce22_f16)
        /*09d4*/ 	.word	0x00000000


	//----- nvinfo : EIATTR_REGCOUNT
	.align		4
.L_419:
        /*09d8*/ 	.byte	0x04, 0x2f
        /*09da*/ 	.short	(.L_421 - .L_420)
	.align		4
.L_420:
        /*09dc*/ 	.word	index@(contiguous_reduce3_f16)
        /*09e0*/ 	.word	0x0000002c


	//----- nvinfo : EIATTR_FRAME_SIZE
	.align		4
.L_421:
        /*09e4*/ 	.byte	0x04, 0x11
        /*09e6*/ 	.short	(.L_423 - .L_422)
	.align		4
.L_422:
        /*09e8*/ 	.word	index@($__internal_7_$__cuda_sm20_rem_s64)
        /*09ec*/ 	.word	0x00000000


	//----- nvinfo : EIATTR_FRAME_SIZE
	.align		4
.L_423:
        /*09f0*/ 	.byte	0x04, 0x11
        /*09f2*/ 	.short	(.L_425 - .L_424)
	.align		4
.L_424:
        /*09f4*/ 	.word	index@($__internal_6_$__cuda_sm20_div_s64)
        /*09f8*/ 	.word	0x00000000


	//----- nvinfo : EIATTR_FRAME_SIZE
	.align		4
.L_425:
        /*09fc*/ 	.byte	0x04, 0x11
        /*09fe*/ 	.short	(.L_427 - .L_426)
	.align		4
.L_426:
        /*0a00*/ 	.word	index@(contiguous_reduce3_f16)
        /*0a04*/ 	.word	0x00000000


	//----- nvinfo : EIATTR_REGCOUNT
	.align		4
.L_427:
        /*0a08*/ 	.byte	0x04, 0x2f
        /*0a0a*/ 	.short	(.L_429 - .L_428)
	.align		4
.L_428:
        /*0a0c*/ 	.word	index@(contiguous_reduce33_f16)
        /*0a10*/ 	.word	0x0000001f


	//----- nvinfo : EIATTR_FRAME_SIZE
	.align		4
.L_429:
        /*0a14*/ 	.byte	0x04, 0x11
        /*0a16*/ 	.short	(.L_431 - .L_430)
	.align		4
.L_430:
        /*0a18*/ 	.word	index@(contiguous_reduce33_f16)
        /*0a1c*/ 	.word	0x00000000


	//----- nvinfo : EIATTR_REGCOUNT
	.align		4
.L_431:
        /*0a20*/ 	.byte	0x04, 0x2f
        /*0a22*/ 	.short	(.L_433 - .L_432)
	.align		4
.L_432:
        /*0a24*/ 	.word	index@(contiguous_reduce_bf16)
        /*0a28*/ 	.word	0x0000000e


	//----- nvinfo : EIATTR_FRAME_SIZE
	.align		4
.L_433:
        /*0a2c*/ 	.byte	0x04, 0x11
        /*0a2e*/ 	.short	(.L_435 - .L_434)
	.align		4
.L_434:
        /*0a30*/ 	.word	index@(contiguous_reduce_bf16)
        /*0a34*/ 	.word	0x00000000


	//----- nvinfo : EIATTR_REGCOUNT
	.align		4
.L_435:
        /*0a38*/ 	.byte	0x04, 0x2f
        /*0a3a*/ 	.short	(.L_437 - .L_436)
	.align		4
.L_436:
        /*0a3c*/ 	.word	index@(uncontiguous_reduce_bf16)
        /*0a40*/ 	.word	0x00000030


	//----- nvinfo : EIATTR_FRAME_SIZE
	.align		4
.L_437:
        /*0a44*/ 	.byte	0x04, 0x11
        /*0a46*/ 	.short	(.L_439 - .L_438)
	.align		4
.L_438:
        /*0a48*/ 	.word	index@($__internal_5_$__cuda_sm20_rem_s64)
        /*0a4c*/ 	.word	0x00000000


	//----- nvinfo : EIATTR_FRAME_SIZE
	.align		4
.L_439:
        /*0a50*/ 	.byte	0x04, 0x11
        /*0a52*/ 	.short	(.L_441 - .L_440)
	.align		4
.L_440:
        /*0a54*/ 	.word	index@($__internal_4_$__cuda_sm20_div_s64)
        /*0a58*/ 	.word	0x00000000


	//----- nvinfo : EIATTR_FRAME_SIZE
	.align		4
.L_441:
        /*0a5c*/ 	.byte	0x04, 0x11
        /*0a5e*/ 	.short	(.L_443 - .L_442)
	.align		4
.L_442:
        /*0a60*/ 	.word	index@(uncontiguous_reduce_bf16)
        /*0a64*/ 	.word	0x00000000


	//----- nvinfo : EIATTR_REGCOUNT
	.align		4
.L_443:
        /*0a68*/ 	.byte	0x04, 0x2f
        /*0a6a*/ 	.short	(.L_445 - .L_444)
	.align		4
.L_444:
        /*0a6c*/ 	.word	index@(contiguous_reduce2_bf16)
        /*0a70*/ 	.word	0x00000030


	//----- nvinfo : EIATTR_FRAME_SIZE
	.align		4
.L_445:
        /*0a74*/ 	.byte	0x04, 0x11
        /*0a76*/ 	.short	(.L_447 - .L_446)
	.align		4
.L_446:
        /*0a78*/ 	.word	index@($__internal_3_$__cuda_sm20_rem_s64)
        /*0a7c*/ 	.word	0x00000000


	//----- nvinfo : EIATTR_FRAME_SIZE
	.align		4
.L_447:
        /*0a80*/ 	.byte	0x04, 0x11
        /*0a82*/ 	.short	(.L_449 - .L_448)
	.align		4
.L_448:
        /*0a84*/ 	.word	index@($__internal_2_$__cuda_sm20_div_s64)
        /*0a88*/ 	.word	0x00000000


	//----- nvinfo : EIATTR_FRAME_SIZE
	.align		4
.L_449:
        /*0a8c*/ 	.byte	0x04, 0x11
        /*0a8e*/ 	.short	(.L_451 - .L_450)
	.align		4
.L_450:
        /*0a90*/ 	.word	index@(contiguous_reduce2_bf16)
        /*0a94*/ 	.word	0x00000000


	//----- nvinfo : EIATTR_REGCOUNT
	.align		4
.L_451:
        /*0a98*/ 	.byte	0x04, 0x2f
        /*0a9a*/ 	.short	(.L_453 - .L_452)
	.align		4
.L_452:
        /*0a9c*/ 	.word	index@(contiguous_reduce22_bf16)
        /*0aa0*/ 	.word	0x00000010


	//----- nvinfo : EIATTR_FRAME_SIZE
	.align		4
.L_453:
        /*0aa4*/ 	.byte	0x04, 0x11
        /*0aa6*/ 	.short	(.L_455 - .L_454)
	.align		4
.L_454:
        /*0aa8*/ 	.word	index@(contiguous_reduce22_bf16)
        /*0aac*/ 	.word	0x00000000


	//----- nvinfo : EIATTR_REGCOUNT
	.align		4
.L_455:
        /*0ab0*/ 	.byte	0x04, 0x2f
        /*0ab2*/ 	.short	(.L_457 - .L_456)
	.align		4
.L_456:
        /*0ab4*/ 	.word	index@(contiguous_reduce3_bf16)
        /*0ab8*/ 	.word	0x0000002c


	//----- nvinfo : EIATTR_FRAME_SIZE
	.align		4
.L_457:
        /*0abc*/ 	.byte	0x04, 0x11
        /*0abe*/ 	.short	(.L_459 - .L_458)
	.align		4
.L_458:
        /*0ac0*/ 	.word	index@($__internal_1_$__cuda_sm20_rem_s64)
        /*0ac4*/ 	.word	0x00000000


	//----- nvinfo : EIATTR_FRAME_SIZE
	.align		4
.L_459:
        /*0ac8*/ 	.byte	0x04, 0x11
        /*0aca*/ 	.short	(.L_461 - .L_460)
	.align		4
.L_460:
        /*0acc*/ 	.word	index@($__internal_0_$__cuda_sm20_div_s64)
        /*0ad0*/ 	.word	0x00000000


	//----- nvinfo : EIATTR_FRAME_SIZE
	.align		4
.L_461:
        /*0ad4*/ 	.byte	0x04, 0x11
        /*0ad6*/ 	.short	(.L_463 - .L_462)
	.align		4
.L_462:
        /*0ad8*/ 	.word	index@(contiguous_reduce3_bf16)
        /*0adc*/ 	.word	0x00000000


	//----- nvinfo : EIATTR_REGCOUNT
	.align		4
.L_463:
        /*0ae0*/ 	.byte	0x04, 0x2f
        /*0ae2*/ 	.short	(.L_465 - .L_464)
	.align		4
.L_464:
        /*0ae4*/ 	.word	index@(contiguous_reduce33_bf16)
        /*0ae8*/ 	.word	0x0000001f


	//----- nvinfo : EIATTR_FRAME_SIZE
	.align		4
.L_465:
        /*0aec*/ 	.byte	0x04, 0x11
        /*0aee*/ 	.short	(.L_467 - .L_466)
	.align		4
.L_466:
        /*0af0*/ 	.word	index@(contiguous_reduce33_bf16)
        /*0af4*/ 	.word	0x00000000


	//----- nvinfo : EIATTR_MIN_STACK_SIZE
	.align		4
.L_467:
        /*0af8*/ 	.byte	0x04, 0x12
        /*0afa*/ 	.short	(.L_469 - .L_468)
	.align		4
.L_468:
        /*0afc*/ 	.word	index@(contiguous_reduce33_bf16)
        /*0b00*/ 	.word	0x00000000


	//----- nvinfo : EIATTR_MIN_STACK_SIZE
	.align		4
.L_469:
        /*0b04*/ 	.byte	0x04, 0x12
        /*0b06*/ 	.short	(.L_471 - .L_470)
	.align		4
.L_470:
        /*0b08*/ 	.word	index@(contiguous_reduce3_bf16)
        /*0b0c*/ 	.word	0x00000000


	//----- nvinfo : EIATTR_MIN_STACK_SIZE
	.align		4
.L_471:
        /*0b10*/ 	.byte	0x04, 0x12
        /*0b12*/ 	.short	(.L_473 - .L_472)
	.align		4
.L_472:
        /*0b14*/ 	.word	index@(contiguous_reduce22_bf16)
        /*0b18*/ 	.word	0x00000000


	//----- nvinfo : EIATTR_MIN_STACK_SIZE
	.align		4
.L_473:
        /*0b1c*/ 	.byte	0x04, 0x12
        /*0b1e*/ 	.short	(.L_475 - .L_474)
	.align		4
.L_474:
        /*0b20*/ 	.word	index@(contiguous_reduce2_bf16)
        /*0b24*/ 	.word	0x00000000


	//----- nvinfo : EIATTR_MIN_STACK_SIZE
	.align		4
.L_475:
        /*0b28*/ 	.byte	0x04, 0x12
        /*0b2a*/ 	.short	(.L_477 - .L_476)
	.align		4
.L_476:
        /*0b2c*/ 	.word	index@(uncontiguous_reduce_bf16)
        /*0b30*/ 	.word	0x00000000


	//----- nvinfo : EIATTR_MIN_STACK_SIZE
	.align		4
.L_477:
        /*0b34*/ 	.byte	0x04, 0x12
        /*0b36*/ 	.short	(.L_479 - .L_478)
	.align		4
.L_478:
        /*0b38*/ 	.word	index@(contiguous_reduce_bf16)
        /*0b3c*/ 	.word	0x00000000


	//----- nvinfo : EIATTR_MIN_STACK_SIZE
	.align		4
.L_479:
        /*0b40*/ 	.byte	0x04, 0x12
        /*0b42*/ 	.short	(.L_481 - .L_480)
	.align		4
.L_480:
        /*0b44*/ 	.word	index@(contiguous_reduce33_f16)
        /*0b48*/ 	.word	0x00000000


	//----- nvinfo : EIATTR_MIN_STACK_SIZE
	.align		4
.L_481:
        /*0b4c*/ 	.byte	0x04, 0x12
        /*0b4e*/ 	.short	(.L_483 - .L_482)
	.align		4
.L_482:
        /*0b50*/ 	.word	index@(contiguous_reduce3_f16)
        /*0b54*/ 	.word	0x00000000


	//----- nvinfo : EIATTR_MIN_STACK_SIZE
	.align		4
.L_483:
        /*0b58*/ 	.byte	0x04, 0x12
        /*0b5a*/ 	.short	(.L_485 - .L_484)
	.align		4
.L_484:
        /*0b5c*/ 	.word	index@(contiguous_reduce22_f16)
        /*0b60*/ 	.word	0x00000000


	//----- nvinfo : EIATTR_MIN_STACK_SIZE
	.align		4
.L_485:
        /*0b64*/ 	.byte	0x04, 0x12
        /*0b66*/ 	.short	(.L_487 - .L_486)
	.align		4
.L_486:
        /*0b68*/ 	.word	index@(contiguous_reduce2_f16)
        /*0b6c*/ 	.word	0x00000000


	//----- nvinfo : EIATTR_MIN_STACK_SIZE
	.align		4
.L_487:
        /*0b70*/ 	.byte	0x04, 0x12
        /*0b72*/ 	.short	(.L_489 - .L_488)
	.align		4
.L_488:
        /*0b74*/ 	.word	index@(uncontiguous_reduce_f16)
        /*0b78*/ 	.word	0x00000000


	//----- nvinfo : EIATTR_MIN_STACK_SIZE
	.align		4
.L_489:
        /*0b7c*/ 	.byte	0x04, 0x12
        /*0b7e*/ 	.short	(.L_491 - .L_490)
	.align		4
.L_490:
        /*0b80*/ 	.word	index@(contiguous_reduce_f16)
        /*0b84*/ 	.word	0x00000000


	//----- nvinfo : EIATTR_MIN_STACK_SIZE
	.align		4
.L_491:
        /*0b88*/ 	.byte	0x04, 0x12
        /*0b8a*/ 	.short	(.L_493 - .L_492)
	.align		4
.L_492:
        /*0b8c*/ 	.word	index@(contiguous_reduce33_f64)
        /*0b90*/ 	.word	0x00000000


	//----- nvinfo : EIATTR_MIN_STACK_SIZE
	.align		4
.L_493:
        /*0b94*/ 	.byte	0x04, 0x12
        /*0b96*/ 	.short	(.L_495 - .L_494)
	.align		4
.L_494:
        /*0b98*/ 	.word	index@(contiguous_reduce3_f64)
        /*0b9c*/ 	.word	0x00000000


	//----- nvinfo : EIATTR_MIN_STACK_SIZE
	.align		4
.L_495:
        /*0ba0*/ 	.byte	0x04, 0x12
        /*0ba2*/ 	.short	(.L_497 - .L_496)
	.align		4
.L_496:
        /*0ba4*/ 	.word	index@(contiguous_reduce22_f64)
        /*0ba8*/ 	.word	0x00000000


	//----- nvinfo : EIATTR_MIN_STACK_SIZE
	.align		4
.L_497:
        /*0bac*/ 	.byte	0x04, 0x12
        /*0bae*/ 	.short	(.L_499 - .L_498)
	.align		4
.L_498:
        /*0bb0*/ 	.word	index@(contiguous_reduce2_f64)
        /*0bb4*/ 	.word	0x00000000


	//----- nvinfo : EIATTR_MIN_STACK_SIZE
	.align		4
.L_499:
        /*0bb8*/ 	.byte	0x04, 0x12
        /*0bba*/ 	.short	(.L_501 - .L_500)
	.align		4
.L_500:
        /*0bbc*/ 	.word	index@(uncontiguous_reduce_f64)
        /*0bc0*/ 	.word	0x00000000


	//----- nvinfo : EIATTR_MIN_STACK_SIZE
	.align		4
.L_501:
        /*0bc4*/ 	.byte	0x04, 0x12
        /*0bc6*/ 	.short	(.L_503 - .L_502)
	.align		4
.L_502:
        /*0bc8*/ 	.word	index@(contiguous_reduce_f64)
        /*0bcc*/ 	.word	0x00000000


	//----- nvinfo : EIATTR_MIN_STACK_SIZE
	.align		4
.L_503:
        /*0bd0*/ 	.byte	0x04, 0x12
        /*0bd2*/ 	.short	(.L_505 - .L_504)
	.align		4
.L_504:
        /*0bd4*/ 	.word	index@(contiguous_reduce33_f32)
        /*0bd8*/ 	.word	0x00000000


	//----- nvinfo : EIATTR_MIN_STACK_SIZE
	.align		4
.L_505:
        /*0bdc*/ 	.byte	0x04, 0x12
        /*0bde*/ 	.short	(.L_507 - .L_506)
	.align		4
.L_506:
        /*0be0*/ 	.word	index@(contiguous_reduce3_f32)
        /*0be4*/ 	.word	0x00000000


	//----- nvinfo : EIATTR_MIN_STACK_SIZE
	.align		4
.L_507:
        /*0be8*/ 	.byte	0x04, 0x12
        /*0bea*/ 	.short	(.L_509 - .L_508)
	.align		4
.L_508:
        /*0bec*/ 	.word	index@(contiguous_reduce22_f32)
        /*0bf0*/ 	.word	0x00000000


	//----- nvinfo : EIATTR_MIN_STACK_SIZE
	.align		4
.L_509:
        /*0bf4*/ 	.byte	0x04, 0x12
        /*0bf6*/ 	.short	(.L_511 - .L_510)
	.align		4
.L_510:
        /*0bf8*/ 	.word	index@(contiguous_reduce2_f32)
        /*0bfc*/ 	.word	0x00000000


	//----- nvinfo : EIATTR_MIN_STACK_SIZE
	.align		4
.L_511:
        /*0c00*/ 	.byte	0x04, 0x12
        /*0c02*/ 	.short	(.L_513 - .L_512)
	.align		4
.L_512:
        /*0c04*/ 	.word	index@(uncontiguous_reduce_f32)
        /*0c08*/ 	.word	0x00000000


	//----- nvinfo : EIATTR_MIN_STACK_SIZE
	.align		4
.L_513:
        /*0c0c*/ 	.byte	0x04, 0x12
        /*0c0e*/ 	.short	(.L_515 - .L_514)
	.align		4
.L_514:
        /*0c10*/ 	.word	index@(contiguous_reduce_f32)
        /*0c14*/ 	.word	0x00000000


	//----- nvinfo : EIATTR_MIN_STACK_SIZE
	.align		4
.L_515:
        /*0c18*/ 	.byte	0x04, 0x12
        /*0c1a*/ 	.short	(.L_517 - .L_516)
	.align		4
.L_516:
        /*0c1c*/ 	.word	index@(contiguous_reduce33_u64)
        /*0c20*/ 	.word	0x00000000


	//----- nvinfo : EIATTR_MIN_STACK_SIZE
	.align		4
.L_517:
        /*0c24*/ 	.byte	0x04, 0x12
        /*0c26*/ 	.short	(.L_519 - .L_518)
	.align		4
.L_518:
        /*0c28*/ 	.word	index@(contiguous_reduce3_u64)
        /*0c2c*/ 	.word	0x00000000


	//----- nvinfo : EIATTR_MIN_STACK_SIZE
	.align		4
.L_519:
        /*0c30*/ 	.byte	0x04, 0x12
        /*0c32*/ 	.short	(.L_521 - .L_520)
	.align		4
.L_520:
        /*0c34*/ 	.word	index@(contiguous_reduce22_u64)
        /*0c38*/ 	.word	0x00000000


	//----- nvinfo : EIATTR_MIN_STACK_SIZE
	.align		4
.L_521:
        /*0c3c*/ 	.byte	0x04, 0x12
        /*0c3e*/ 	.short	(.L_523 - .L_522)
	.align		4
.L_522:
        /*0c40*/ 	.word	index@(contiguous_reduce2_u64)
        /*0c44*/ 	.word	0x00000000


	//----- nvinfo : EIATTR_MIN_STACK_SIZE
	.align		4
.L_523:
        /*0c48*/ 	.byte	0x04, 0x12
        /*0c4a*/ 	.short	(.L_525 - .L_524)
	.align		4
.L_524:
        /*0c4c*/ 	.word	index@(uncontiguous_reduce_u64)
        /*0c50*/ 	.word	0x00000000


	//----- nvinfo : EIATTR_MIN_STACK_SIZE
	.align		4
.L_525:
        /*0c54*/ 	.byte	0x04, 0x12
        /*0c56*/ 	.short	(.L_527 - .L_526)
	.align		4
.L_526:
        /*0c58*/ 	.word	index@(contiguous_reduce_u64)
        /*0c5c*/ 	.word	0x00000000


	//----- nvinfo : EIATTR_MIN_STACK_SIZE
	.align		4
.L_527:
        /*0c60*/ 	.byte	0x04, 0x12
        /*0c62*/ 	.short	(.L_529 - .L_528)
	.align		4
.L_528:
        /*0c64*/ 	.word	index@(contiguous_reduce33_u32)
        /*0c68*/ 	.word	0x00000000


	//----- nvinfo : EIATTR_MIN_STACK_SIZE
	.align		4
.L_529:
        /*0c6c*/ 	.byte	0x04, 0x12
        /*0c6e*/ 	.short	(.L_531 - .L_530)
	.align		4
.L_530:
        /*0c70*/ 	.word	index@(contiguous_reduce3_u32)
        /*0c74*/ 	.word	0x00000000


	//----- nvinfo : EIATTR_MIN_STACK_SIZE
	.align		4
.L_531:
        /*0c78*/ 	.byte	0x04, 0x12
        /*0c7a*/ 	.short	(.L_533 - .L_532)
	.align		4
.L_532:
        /*0c7c*/ 	.word	index@(contiguous_reduce22_u32)
        /*0c80*/ 	.word	0x00000000


	//----- nvinfo : EIATTR_MIN_STACK_SIZE
	.align		4
.L_533:
        /*0c84*/ 	.byte	0x04, 0x12
        /*0c86*/ 	.short	(.L_535 - .L_534)
	.align		4
.L_534:
        /*0c88*/ 	.word	index@(contiguous_reduce2_u32)
        /*0c8c*/ 	.word	0x00000000


	//----- nvinfo : EIATTR_MIN_STACK_SIZE
	.align		4
.L_535:
        /*0c90*/ 	.byte	0x04, 0x12
        /*0c92*/ 	.short	(.L_537 - .L_536)
	.align		4
.L_536:
        /*0c94*/ 	.word	index@(uncontiguous_reduce_u32)
        /*0c98*/ 	.word	0x00000000


	//----- nvinfo : EIATTR_MIN_STACK_SIZE
	.align		4
.L_537:
        /*0c9c*/ 	.byte	0x04, 0x12
        /*0c9e*/ 	.short	(.L_539 - .L_538)
	.align		4
.L_538:
        /*0ca0*/ 	.word	index@(contiguous_reduce_u32)
        /*0ca4*/ 	.word	0x00000000


	//----- nvinfo : EIATTR_MIN_STACK_SIZE
	.align		4
.L_539:
        /*0ca8*/ 	.byte	0x04, 0x12
        /*0caa*/ 	.short	(.L_541 - .L_540)
	.align		4
.L_540:
        /*0cac*/ 	.word	index@(contiguous_reduce33_u16)
        /*0cb0*/ 	.word	0x00000000


	//----- nvinfo : EIATTR_MIN_STACK_SIZE
	.align		4
.L_541:
        /*0cb4*/ 	.byte	0x04, 0x12
        /*0cb6*/ 	.short	(.L_543 - .L_542)
	.align		4
.L_542:
        /*0cb8*/ 	.word	index@(contiguous_reduce3_u16)
        /*0cbc*/ 	.word	0x00000000


	//----- nvinfo : EIATTR_MIN_STACK_SIZE
	.align		4
.L_543:
        /*0cc0*/ 	.byte	0x04, 0x12
        /*0cc2*/ 	.short	(.L_545 - .L_544)
	.align		4
.L_544:
        /*0cc4*/ 	.word	index@(contiguous_reduce22_u16)
        /*0cc8*/ 	.word	0x00000000


	//----- nvinfo : EIATTR_MIN_STACK_SIZE
	.align		4
.L_545:
        /*0ccc*/ 	.byte	0x04, 0x12
        /*0cce*/ 	.short	(.L_547 - .L_546)
	.align		4
.L_546:
        /*0cd0*/ 	.word	index@(contiguous_reduce2_u16)
        /*0cd4*/ 	.word	0x00000000


	//----- nvinfo : EIATTR_MIN_STACK_SIZE
	.align		4
.L_547:
        /*0cd8*/ 	.byte	0x04, 0x12
        /*0cda*/ 	.short	(.L_549 - .L_548)
	.align		4
.L_548:
        /*0cdc*/ 	.word	index@(uncontiguous_reduce_u16)
        /*0ce0*/ 	.word	0x00000000


	//----- nvinfo : EIATTR_MIN_STACK_SIZE
	.align		4
.L_549:
        /*0ce4*/ 	.byte	0x04, 0x12
        /*0ce6*/ 	.short	(.L_551 - .L_550)
	.align		4
.L_550:
        /*0ce8*/ 	.word	index@(contiguous_reduce_u16)
        /*0cec*/ 	.word	0x00000000


	//----- nvinfo : EIATTR_MIN_STACK_SIZE
	.align		4
.L_551:
        /*0cf0*/ 	.byte	0x04, 0x12
        /*0cf2*/ 	.short	(.L_553 - .L_552)
	.align		4
.L_552:
        /*0cf4*/ 	.word	index@(contiguous_reduce33_u8)
        /*0cf8*/ 	.word	0x00000000


	//----- nvinfo : EIATTR_MIN_STACK_SIZE
	.align		4
.L_553:
        /*0cfc*/ 	.byte	0x04, 0x12
        /*0cfe*/ 	.short	(.L_555 - .L_554)
	.align		4
.L_554:
        /*0d00*/ 	.word	index@(contiguous_reduce3_u8)
        /*0d04*/ 	.word	0x00000000


	//----- nvinfo : EIATTR_MIN_STACK_SIZE
	.align		4
.L_555:
        /*0d08*/ 	.byte	0x04, 0x12
        /*0d0a*/ 	.short	(.L_557 - .L_556)
	.align		4
.L_556:
        /*0d0c*/ 	.word	index@(contiguous_reduce22_u8)
        /*0d10*/ 	.word	0x00000000


	//----- nvinfo : EIATTR_MIN_STACK_SIZE
	.align		4
.L_557:
        /*0d14*/ 	.byte	0x04, 0x12
        /*0d16*/ 	.short	(.L_559 - .L_558)
	.align		4
.L_558:
        /*0d18*/ 	.word	index@(contiguous_reduce2_u8)
        /*0d1c*/ 	.word	0x00000000


	//----- nvinfo : EIATTR_MIN_STACK_SIZE
	.align		4
.L_559:
        /*0d20*/ 	.byte	0x04, 0x12
        /*0d22*/ 	.short	(.L_561 - .L_560)
	.align		4
.L_560:
        /*0d24*/ 	.word	index@(uncontiguous_reduce_u8)
        /*0d28*/ 	.word	0x00000000


	//----- nvinfo : EIATTR_MIN_STACK_SIZE
	.align		4
.L_561:
        /*0d2c*/ 	.byte	0x04, 0x12
        /*0d2e*/ 	.short	(.L_563 - .L_562)
	.align		4
.L_562:
        /*0d30*/ 	.word	index@(contiguous_reduce_u8)
        /*0d34*/ 	.word	0x00000000


	//----- nvinfo : EIATTR_MIN_STACK_SIZE
	.align		4
.L_563:
        /*0d38*/ 	.byte	0x04, 0x12
        /*0d3a*/ 	.short	(.L_565 - .L_564)
	.align		4
.L_564:
        /*0d3c*/ 	.word	index@(contiguous_reduce33_i64)
        /*0d40*/ 	.word	0x00000000


	//----- nvinfo : EIATTR_MIN_STACK_SIZE
	.align		4
.L_565:
        /*0d44*/ 	.byte	0x04, 0x12
        /*0d46*/ 	.short	(.L_567 - .L_566)
	.align		4
.L_566:
        /*0d48*/ 	.word	index@(contiguous_reduce3_i64)
        /*0d4c*/ 	.word	0x00000000


	//----- nvinfo : EIATTR_MIN_STACK_SIZE
	.align		4
.L_567:
        /*0d50*/ 	.byte	0x04, 0x12
        /*0d52*/ 	.short	(.L_569 - .L_568)
	.align		4
.L_568:
        /*0d54*/ 	.word	index@(contiguous_reduce22_i64)
        /*0d58*/ 	.word	0x00000000


	//----- nvinfo : EIATTR_MIN_STACK_SIZE
	.align		4
.L_569:
        /*0d5c*/ 	.byte	0x04, 0x12
        /*0d5e*/ 	.short	(.L_571 - .L_570)
	.align		4
.L_570:
        /*0d60*/ 	.word	index@(contiguous_reduce2_i64)
        /*0d64*/ 	.word	0x00000000


	//----- nvinfo : EIATTR_MIN_STACK_SIZE
	.align		4
.L_571:
        /*0d68*/ 	.byte	0x04, 0x12
        /*0d6a*/ 	.short	(.L_573 - .L_572)
	.align		4
.L_572:
        /*0d6c*/ 	.word	index@(uncontiguous_reduce_i64)
        /*0d70*/ 	.word	0x00000000


	//----- nvinfo : EIATTR_MIN_STACK_SIZE
	.align		4
.L_573:
        /*0d74*/ 	.byte	0x04, 0x12
        /*0d76*/ 	.short	(.L_575 - .L_574)
	.align		4
.L_574:
        /*0d78*/ 	.word	index@(contiguous_reduce_i64)
        /*0d7c*/ 	.word	0x00000000


	//----- nvinfo : EIATTR_MIN_STACK_SIZE
	.align		4
.L_575:
        /*0d80*/ 	.byte	0x04, 0x12
        /*0d82*/ 	.short	(.L_577 - .L_576)
	.align		4
.L_576:
        /*0d84*/ 	.word	index@(contiguous_reduce33_i32)
        /*0d88*/ 	.word	0x00000000


	//----- nvinfo : EIATTR_MIN_STACK_SIZE
	.align		4
.L_577:
        /*0d8c*/ 	.byte	0x04, 0x12
        /*0d8e*/ 	.short	(.L_579 - .L_578)
	.align		4
.L_578:
        /*0d90*/ 	.word	index@(contiguous_reduce3_i32)
        /*0d94*/ 	.word	0x00000000


	//----- nvinfo : EIATTR_MIN_STACK_SIZE
	.align		4
.L_579:
        /*0d98*/ 	.byte	0x04, 0x12
        /*0d9a*/ 	.short	(.L_581 - .L_580)
	.align		4
.L_580:
        /*0d9c*/ 	.word	index@(contiguous_reduce22_i32)
        /*0da0*/ 	.word	0x00000000


	//----- nvinfo : EIATTR_MIN_STACK_SIZE
	.align		4
.L_581:
        /*0da4*/ 	.byte	0x04, 0x12
        /*0da6*/ 	.short	(.L_583 - .L_582)
	.align		4
.L_582:
        /*0da8*/ 	.word	index@(contiguous_reduce2_i32)
        /*0dac*/ 	.word	0x00000000


	//----- nvinfo : EIATTR_MIN_STACK_SIZE
	.align		4
.L_583:
        /*0db0*/ 	.byte	0x04, 0x12
        /*0db2*/ 	.short	(.L_585 - .L_584)
	.align		4
.L_584:
        /*0db4*/ 	.word	index@(uncontiguous_reduce_i32)
        /*0db8*/ 	.word	0x00000000


	//----- nvinfo : EIATTR_MIN_STACK_SIZE
	.align		4
.L_585:
        /*0dbc*/ 	.byte	0x04, 0x12
        /*0dbe*/ 	.short	(.L_587 - .L_586)
	.align		4
.L_586:
        /*0dc0*/ 	.word	index@(contiguous_reduce_i32)
        /*0dc4*/ 	.word	0x00000000


	//----- nvinfo : EIATTR_MIN_STACK_SIZE
	.align		4
.L_587:
        /*0dc8*/ 	.byte	0x04, 0x12
        /*0dca*/ 	.short	(.L_589 - .L_588)
	.align		4
.L_588:
        /*0dcc*/ 	.word	index@(contiguous_reduce33_i16)
        /*0dd0*/ 	.word	0x00000000


	//----- nvinfo : EIATTR_MIN_STACK_SIZE
	.align		4
.L_589:
        /*0dd4*/ 	.byte	0x04, 0x12
        /*0dd6*/ 	.short	(.L_591 - .L_590)
	.align		4
.L_590:
        /*0dd8*/ 	.word	index@(contiguous_reduce3_i16)
        /*0ddc*/ 	.word	0x00000000


	//----- nvinfo : EIATTR_MIN_STACK_SIZE
	.align		4
.L_591:
        /*0de0*/ 	.byte	0x04, 0x12
        /*0de2*/ 	.short	(.L_593 - .L_592)
	.align		4
.L_592:
        /*0de4*/ 	.word	index@(contiguous_reduce22_i16)
        /*0de8*/ 	.word	0x00000000


	//----- nvinfo : EIATTR_MIN_STACK_SIZE
	.align		4
.L_593:
        /*0dec*/ 	.byte	0x04, 0x12
        /*0dee*/ 	.short	(.L_595 - .L_594)
	.align		4
.L_594:
        /*0df0*/ 	.word	index@(contiguous_reduce2_i16)
        /*0df4*/ 	.word	0x00000000


	//----- nvinfo : EIATTR_MIN_STACK_SIZE
	.align		4
.L_595:
        /*0df8*/ 	.byte	0x04, 0x12
        /*0dfa*/ 	.short	(.L_597 - .L_596)
	.align		4
.L_596:
        /*0dfc*/ 	.word	index@(uncontiguous_reduce_i16)
        /*0e00*/ 	.word	0x00000000


	//----- nvinfo : EIATTR_MIN_STACK_SIZE
	.align		4
.L_597:
        /*0e04*/ 	.byte	0x04, 0x12
        /*0e06*/ 	.short	(.L_599 - .L_598)
	.align		4
.L_598:
        /*0e08*/ 	.word	index@(contiguous_reduce_i16)
        /*0e0c*/ 	.word	0x00000000


	//----- nvinfo : EIATTR_MIN_STACK_SIZE
	.align		4
.L_599:
        /*0e10*/ 	.byte	0x04, 0x12
        /*0e12*/ 	.short	(.L_601 - .L_600)
	.align		4
.L_600:
        /*0e14*/ 	.word	index@(contiguous_reduce33_i8)
        /*0e18*/ 	.word	0x00000000


	//----- nvinfo : EIATTR_MIN_STACK_SIZE
	.align		4
.L_601:
        /*0e1c*/ 	.byte	0x04, 0x12
        /*0e1e*/ 	.short	(.L_603 - .L_602)
	.align		4
.L_602:
        /*0e20*/ 	.word	index@(contiguous_reduce3_i8)
        /*0e24*/ 	.word	0x00000000


	//----- nvinfo : EIATTR_MIN_STACK_SIZE
	.align		4
.L_603:
        /*0e28*/ 	.byte	0x04, 0x12
        /*0e2a*/ 	.short	(.L_605 - .L_604)
	.align		4
.L_604:
        /*0e2c*/ 	.word	index@(contiguous_reduce22_i8)
        /*0e30*/ 	.word	0x00000000


	//----- nvinfo : EIATTR_MIN_STACK_SIZE
	.align		4
.L_605:
        /*0e34*/ 	.byte	0x04, 0x12
        /*0e36*/ 	.short	(.L_607 - .L_606)
	.align		4
.L_606:
        /*0e38*/ 	.word	index@(contiguous_reduce2_i8)
        /*0e3c*/ 	.word	0x00000000


	//----- nvinfo : EIATTR_MIN_STACK_SIZE
	.align		4
.L_607:
        /*0e40*/ 	.byte	0x04, 0x12
        /*0e42*/ 	.short	(.L_609 - .L_608)
	.align		4
.L_608:
        /*0e44*/ 	.word	index@(uncontiguous_reduce_i8)
        /*0e48*/ 	.word	0x00000000


	//----- nvinfo : EIATTR_MIN_STACK_SIZE
	.align		4
.L_609:
        /*0e4c*/ 	.byte	0x04, 0x12
        /*0e4e*/ 	.short	(.L_611 - .L_610)
	.align		4
.L_610:
        /*0e50*/ 	.word	index@(contiguous_reduce_i8)
        /*0e54*/ 	.word	0x00000000


	//----- nvinfo : EIATTR_MIN_STACK_SIZE
	.align		4
.L_611:
        /*0e58*/ 	.byte	0x04, 0x12
        /*0e5a*/ 	.short	(.L_613 - .L_612)
	.align		4
.L_612:
        /*0e5c*/ 	.word	index@(contiguous_reduce33_bool)
        /*0e60*/ 	.word	0x00000000


	//----- nvinfo : EIATTR_MIN_STACK_SIZE
	.align		4
.L_613:
        /*0e64*/ 	.byte	0x04, 0x12
        /*0e66*/ 	.short	(.L_615 - .L_614)
	.align		4
.L_614:
        /*0e68*/ 	.word	index@(contiguous_reduce3_bool)
        /*0e6c*/ 	.word	0x00000000


	//----- nvinfo : EIATTR_MIN_STACK_SIZE
	.align		4
.L_615:
        /*0e70*/ 	.byte	0x04, 0x12
        /*0e72*/ 	.short	(.L_617 - .L_616)
	.align		4
.L_616:
        /*0e74*/ 	.word	index@(contiguous_reduce22_bool)
        /*0e78*/ 	.word	0x00000000


	//----- nvinfo : EIATTR_MIN_STACK_SIZE
	.align		4
.L_617:
        /*0e7c*/ 	.byte	0x04, 0x12
        /*0e7e*/ 	.short	(.L_619 - .L_618)
	.align		4
.L_618:
        /*0e80*/ 	.word	index@(contiguous_reduce2_bool)
        /*0e84*/ 	.word	0x00000000


	//----- nvinfo : EIATTR_MIN_STACK_SIZE
	.align		4
.L_619:
        /*0e88*/ 	.byte	0x04, 0x12
        /*0e8a*/ 	.short	(.L_621 - .L_620)
	.align		4
.L_620:
        /*0e8c*/ 	.word	index@(uncontiguous_reduce_bool)
        /*0e90*/ 	.word	0x00000000


	//----- nvinfo : EIATTR_MIN_STACK_SIZE
	.align		4
.L_621:
        /*0e94*/ 	.byte	0x04, 0x12
        /*0e96*/ 	.short	(.L_623 - .L_622)
	.align		4
.L_622:
        /*0e98*/ 	.word	index@(contiguous_reduce_bool)
        /*0e9c*/ 	.word	0x00000000
.L_623:


//--------------------- .nv.compat                --------------------------
	.section	.nv.compat,"",@"SHT_CUDA_COMPAT_INFO"
	.align	4
        /*0000*/ 	.byte	0x02, 0x09, 0x00, 0x00, 0x02, 0x02, 0x01, 0x00, 0x02, 0x05, 0x05, 0x00, 0x03, 0x07, 0x01, 0x01
        /*0010*/ 	.byte	0x02, 0x03, 0x00, 0x00, 0x02, 0x06, 0x01, 0x00, 0x04, 0x0b, 0x08, 0x00, 0x01, 0x00, 0x00, 0x00
        /*0020*/ 	.byte	0x00, 0x00, 0x00, 0x00


//--------------------- .nv.info.contiguous_reduce33_bf16 --------------------------
	.section	.nv.info.contiguous_reduce33_bf16,"",@"SHT_CUDA_INFO"
	.sectionflags	@""
	.align	4


	//----- nvinfo : EIATTR_CUDA_API_VERSION
	.align		4
        /*0000*/ 	.byte	0x04, 0x37
        /*0002*/ 	.short	(.L_625 - .L_624)
.L_624:
        /*0004*/ 	.word	0x00000082


	//----- nvinfo : EIATTR_KPARAM_INFO
	.align		4
.L_625:
        /*0008*/ 	.byte	0x04, 0x17
        /*000a*/ 	.short	(.L_627 - .L_626)
.L_626:
        /*000c*/ 	.word	0x00000000
        /*0010*/ 	.short	0x0004
        /*0012*/ 	.short	0x0020
        /*0014*/ 	.byte	0x00, 0xf0, 0x21, 0x00


	//----- nvinfo : EIATTR_KPARAM_INFO
	.align		4
.L_627:
        /*0018*/ 	.byte	0x04, 0x17
        /*001a*/ 	.short	(.L_629 - .L_628)
.L_628:
        /*001c*/ 	.word	0x00000000
        /*0020*/ 	.short	0x0003
        /*0022*/ 	.short	0x0018
        /*0024*/ 	.byte	0x00, 0xf0, 0x21, 0x00


	//----- nvinfo : EIATTR_KPARAM_INFO
	.align		4
.L_629:
        /*0028*/ 	.byte	0x04, 0x17
        /*002a*/ 	.short	(.L_631 - .L_630)
.L_630:
        /*002c*/ 	.word	0x00000000
        /*0030*/ 	.short	0x0002
        /*0032*/ 	.short	0x0010
        /*0034*/ 	.byte	0x00, 0xf0, 0x21, 0x00


	//----- nvinfo : EIATTR_KPARAM_INFO
	.align		4
.L_631:
        /*0038*/ 	.byte	0x04, 0x17
        /*003a*/ 	.short	(.L_633 - .L_632)
.L_632:
        /*003c*/ 	.word	0x00000000
        /*0040*/ 	.short	0x0001
        /*0042*/ 	.short	0x0008
        /*0044*/ 	.byte	0x00, 0xf5, 0x21, 0x00


	//----- nvinfo : EIATTR_KPARAM_INFO
	.align		4
.L_633:
        /*0048*/ 	.byte	0x04, 0x17
        /*004a*/ 	.short	(.L_635 - .L_634)
.L_634:
        /*004c*/ 	.word	0x00000000
        /*0050*/ 	.short	0x0000
        /*0052*/ 	.short	0x0000
        /*0054*/ 	.byte	0x00, 0xf5, 0x21, 0x00


	//----- nvinfo : EIATTR_SPARSE_MMA_MASK
	.align		4
.L_635:
        /*0058*/ 	.byte	0x03, 0x50
        /*005a*/ 	.short	0x0000


	//----- nvinfo : EIATTR_MAXREG_COUNT
	.align		4
        /*005c*/ 	.byte	0x03, 0x1b
        /*005e*/ 	.short	0x00ff


	//----- nvinfo : EIATTR_NUM_BARRIERS
	.align		4
        /*0060*/ 	.byte	0x02, 0x4c
        /*0062*/ 	.byte	0x01
	.zero		1


	//----- nvinfo : EIATTR_MERCURY_ISA_VERSION
	.align		4
        /*0064*/ 	.byte	0x03, 0x5f
        /*0066*/ 	.short	0x0101


	//----- nvinfo : EIATTR_VRC_CTA_INIT_COUNT
	.align		4
        /*0068*/ 	.byte	0x02, 0x4a
	.zero		1
	.zero		1


	//----- nvinfo : EIATTR_EXIT_INSTR_OFFSETS
	.align		4
        /*006c*/ 	.byte	0x04, 0x1c
        /*006e*/ 	.short	(.L_637 - .L_636)


	//   ....[0]....
.L_636:
        /*0070*/ 	.word	0x00000160


	//   ....[1]....
        /*0074*/ 	.word	0x000001f0


	//   ....[2]....
        /*0078*/ 	.word	0x00000a40


	//----- nvinfo : EIATTR_CBANK_PARAM_SIZE
	.align		4
.L_637:
        /*007c*/ 	.byte	0x03, 0x19
        /*007e*/ 	.short	0x0028


	//----- nvinfo : EIATTR_PARAM_CBANK
	.align		4
        /*0080*/ 	.byte	0x04, 0x0a
        /*0082*/ 	.short	(.L_639 - .L_638)
	.align		4
.L_638:
        /*0084*/ 	.word	index@(.nv.constant0.contiguous_reduce33_bf16)
        /*0088*/ 	.short	0x0380
        /*008a*/ 	.short	0x0028


	//----- nvinfo : EIATTR_SW_WAR
	.align		4
.L_639:
        /*008c*/ 	.byte	0x04, 0x36
        /*008e*/ 	.short	(.L_641 - .L_640)
.L_640:
        /*0090*/ 	.word	0x00000008
.L_641:


//--------------------- .nv.info.contiguous_reduce3_bf16 --------------------------
	.section	.nv.info.contiguous_reduce3_bf16,"",@"SHT_CUDA_INFO"
	.sectionflags	@""
	.align	4


	//----- nvinfo : EIATTR_CUDA_API_VERSION
	.align		4
        /*0000*/ 	.byte	0x04, 0x37
        /*0002*/ 	.short	(.L_643 - .L_642)
.L_642:
        /*0004*/ 	.word	0x00000082


	//----- nvinfo : EIATTR_KPARAM_INFO
	.align		4
.L_643:
        /*0008*/ 	.byte	0x04, 0x17
        /*000a*/ 	.short	(.L_645 - .L_644)
.L_644:
        /*000c*/ 	.word	0x00000000
        /*0010*/ 	.short	0x0006
        /*0012*/ 	.short	0x0030
        /*0014*/ 	.byte	0x00, 0xf0, 0x21, 0x00


	//----- nvinfo : EIATTR_KPARAM_INFO
	.align		4
.L_645:
        /*0018*/ 	.byte	0x04, 0x17
        /*001a*/ 	.short	(.L_647 - .L_646)
.L_646:
        /*001c*/ 	.word	0x00000000
        /*0020*/ 	.short	0x0005
        /*0022*/ 	.short	0x0028
        /*0024*/ 	.byte	0x00, 0xf0, 0x21, 0x00


	//----- nvinfo : EIATTR_KPARAM_INFO
	.align		4
.L_647:
        /*0028*/ 	.byte	0x04, 0x17
        /*002a*/ 	.short	(.L_649 - .L_648)
.L_648:
        /*002c*/ 	.word	0x00000000
        /*0030*/ 	.short	0x0004
        /*0032*/ 	.short	0x0020
        /*0034*/ 	.byte	0x00, 0xf0, 0x21, 0x00


	//----- nvinfo : EIATTR_KPARAM_INFO
	.align		4
.L_649:
        /*0038*/ 	.byte	0x04, 0x17
        /*003a*/ 	.short	(.L_651 - .L_650)
.L_650:
        /*003c*/ 	.word	0x00000000
        /*0040*/ 	.short	0x0003
        /*0042*/ 	.short	0x0018
        /*0044*/ 	.byte	0x00, 0xf5, 0x21, 0x00


	//----- nvinfo : EIATTR_KPARAM_INFO
	.align		4
.L_651:
        /*0048*/ 	.byte	0x04, 0x17
        /*004a*/ 	.short	(.L_653 - .L_652)
.L_652:
        /*004c*/ 	.word	0x00000000
        /*0050*/ 	.short	0x0002
        /*0052*/ 	.short	0x0010
        /*0054*/ 	.byte	0x00, 0xf5, 0x21, 0x00


	//----- nvinfo : EIATTR_KPARAM_INFO
	.align		4
.L_653:
        /*0058*/ 	.byte	0x04, 0x17
        /*005a*/ 	.short	(.L_655 - .L_654)
.L_654:
        /*005c*/ 	.word	0x00000000
        /*0060*/ 	.short	0x0001
        /*0062*/ 	.short	0x0008
        /*0064*/ 	.byte	0x00, 0xf5, 0x21, 0x00


	//----- nvinfo : EIATTR_KPARAM_INFO
	.align		4
.L_655:
        /*0068*/ 	.byte	0x04, 0x17
        /*006a*/ 	.short	(.L_657 - .L_656)
.L_656:
        /*006c*/ 	.word	0x00000000
        /*0070*/ 	.short	0x0000
        /*0072*/ 	.short	0x0000
        /*0074*/ 	.byte	0x00, 0xf5, 0x21, 0x00


	//----- nvinfo : EIATTR_SPARSE_MMA_MASK
	.align		4
.L_657:
        /*0078*/ 	.byte	0x03, 0x50
        /*007a*/ 	.short	0x0000


	//----- nvinfo : EIATTR_MAXREG_COUNT
	.align		4
        /*007c*/ 	.byte	0x03, 0x1b
        /*007e*/ 	.short	0x00ff


	//----- nvinfo : EIATTR_NUM_BARRIERS
	.align		4
        /*0080*/ 	.byte	0x02, 0x4c
        /*0082*/ 	.byte	0x01
	.zero		1


	//----- nvinfo : EIATTR_MERCURY_ISA_VERSION
	.align		4
        /*0084*/ 	.byte	0x03, 0x5f
        /*0086*/ 	.short	0x0101


	//----- nvinfo : EIATTR_VRC_CTA_INIT_COUNT
	.align		4
        /*0088*/ 	.byte	0x02, 0x4a
	.zero		1
	.zero		1


	//----- nvinfo : EIATTR_EXIT_INSTR_OFFSETS
	.align		4
        /*008c*/ 	.byte	0x04, 0x1c
        /*008e*/ 	.short	(.L_659 - .L_658)


	//   ....[0]....
.L_658:
        /*0090*/ 	.word	0x00000160


	//   ....[1]....
        /*0094*/ 	.word	0x00003120


	//   ....[2]....
        /*0098*/ 	.word	0x000039e0


	//----- nvinfo : EIATTR_CRS_STACK_SIZE
	.align		4
.L_659:
        /*009c*/ 	.byte	0x04, 0x1e
        /*009e*/ 	.short	(.L_661 - .L_660)
.L_660:
        /*00a0*/ 	.word	0x00000000


	//----- nvinfo : EIATTR_CBANK_PARAM_SIZE
	.align		4
.L_661:
        /*00a4*/ 	.byte	0x03, 0x19
        /*00a6*/ 	.short	0x0038


	//----- nvinfo : EIATTR_PARAM_CBANK
	.align		4
        /*00a8*/ 	.byte	0x04, 0x0a
        /*00aa*/ 	.short	(.L_663 - .L_662)
	.align		4
.L_662:
        /*00ac*/ 	.word	index@(.nv.constant0.contiguous_reduce3_bf16)
        /*00b0*/ 	.short	0x0380
        /*00b2*/ 	.short	0x0038


	//----- nvinfo : EIATTR_SW_WAR
	.align		4
.L_663:
        /*00b4*/ 	.byte	0x04, 0x36
        /*00b6*/ 	.short	(.L_665 - .L_664)
.L_664:
        /*00b8*/ 	.word	0x00000008
.L_665:


//--------------------- .nv.info.contiguous_reduce22_bf16 --------------------------
	.section	.nv.info.contiguous_reduce22_bf16,"",@"SHT_CUDA_INFO"
	.sectionflags	@""
	.align	4


	//----- nvinfo : EIATTR_CUDA_API_VERSION
	.align		4
        /*0000*/ 	.byte	0x04, 0x37
        /*0002*/ 	.short	(.L_667 - .L_666)
.L_666:
        /*0004*/ 	.word	0x00000082


	//----- nvinfo : EIATTR_KPARAM_INFO
	.align		4
.L_667:
        /*0008*/ 	.byte	0x04, 0x17
        /*000a*/ 	.short	(.L_669 - .L_668)
.L_668:
        /*000c*/ 	.word	0x00000000
        /*0010*/ 	.short	0x0003
        /*0012*/ 	.short	0x0018
        /*0014*/ 	.byte	0x00, 0xf0, 0x21, 0x00


	//----- nvinfo : EIATTR_KPARAM_INFO
	.align		4
.L_669:
        /*0018*/ 	.byte	0x04, 0x17
        /*001a*/ 	.short	(.L_671 - .L_670)
.L_670:
        /*001c*/ 	.word	0x00000000
        /*0020*/ 	.short	0x0002
        /*0022*/ 	.short	0x0010
        /*0024*/ 	.byte	0x00, 0xf0, 0x21, 0x00


	//----- nvinfo : EIATTR_KPARAM_INFO
	.align		4
.L_671:
        /*0028*/ 	.byte	0x04, 0x17
        /*002a*/ 	.short	(.L_673 - .L_672)
.L_672:
        /*002c*/ 	.word	0x00000000
        /*0030*/ 	.short	0x0001
        /*0032*/ 	.short	0x0008
        /*0034*/ 	.byte	0x00, 0xf5, 0x21, 0x00


	//----- nvinfo : EIATTR_KPARAM_INFO
	.align		4
.L_673:
        /*0038*/ 	.byte	0x04, 0x17
        /*003a*/ 	.short	(.L_675 - .L_674)
.L_674:
        /*003c*/ 	.word	0x00000000
        /*0040*/ 	.short	0x0000
        /*0042*/ 	.short	0x0000
        /*0044*/ 	.byte	0x00, 0xf5, 0x21, 0x00


	//----- nvinfo : EIATTR_SPARSE_MMA_MASK
	.align		4
.L_675:
        /*0048*/ 	.byte	0x03, 0x50
        /*004a*/ 	.short	0x0000


	//----- nvinfo : EIATTR_MAXREG_COUNT
	.align		4
        /*004c*/ 	.byte	0x03, 0x1b
        /*004e*/ 	.short	0x00ff


	//----- nvinfo : EIATTR_NUM_BARRIERS
	.align		4
        /*0050*/ 	.byte	0x02, 0x4c
        /*0052*/ 	.byte	0x01
	.zero		1


	//----- nvinfo : EIATTR_MERCURY_ISA_VERSION
	.align		4
        /*0054*/ 	.byte	0x03, 0x5f
        /*0056*/ 	.short	0x0101


	//----- nvinfo : EIATTR_VRC_CTA_INIT_COUNT
	.align		4
        /*0058*/ 	.byte	0x02, 0x4a
	.zero		1
	.zero		1


	//----- nvinfo : EIATTR_EXIT_INSTR_OFFSETS
	.align		4
        /*005c*/ 	.byte	0x04, 0x1c
        /*005e*/ 	.short	(.L_677 - .L_676)


	//   ....[0]....
.L_676:
        /*0060*/ 	.word	0x00000410


	//   ....[1]....
        /*0064*/ 	.word	0x00000560


	//   ....[2]....
        /*0068*/ 	.word	0x00000670


	//----- nvinfo : EIATTR_CRS_STACK_SIZE
	.align		4
.L_677:
        /*006c*/ 	.byte	0x04, 0x1e
        /*006e*/ 	.short	(.L_679 - .L_678)
.L_678:
        /*0070*/ 	.word	0x00000000


	//----- nvinfo : EIATTR_CBANK_PARAM_SIZE
	.align		4
.L_679:
        /*0074*/ 	.byte	0x03, 0x19
        /*0076*/ 	.short	0x0020


	//----- nvinfo : EIATTR_PARAM_CBANK
	.align		4
        /*0078*/ 	.byte	0x04, 0x0a
        /*007a*/ 	.short	(.L_681 - .L_680)
	.align		4
.L_680:
        /*007c*/ 	.word	index@(.nv.constant0.contiguous_reduce22_bf16)
        /*0080*/ 	.short	0x0380
        /*0082*/ 	.short	0x0020


	//----- nvinfo : EIATTR_SW_WAR
	.align		4
.L_681:
        /*0084*/ 	.byte	0x04, 0x36
        /*0086*/ 	.short	(.L_683 - .L_682)
.L_682:
        /*0088*/ 	.word	0x00000008
.L_683:


//--------------------- .nv.info.contiguous_reduce2_bf16 --------------------------
	.section	.nv.info.contiguous_reduce2_bf16,"",@"SHT_CUDA_INFO"
	.sectionflags	@""
	.align	4


	//----- nvinfo : EIATTR_CUDA_API_VERSION
	.align		4
        /*0000*/ 	.byte	0x04, 0x37
        /*0002*/ 	.short	(.L_685 - .L_684)
.L_684:
        /*0004*/ 	.word	0x00000082


	//----- nvinfo : EIATTR_KPARAM_INFO
	.align		4
.L_685:
        /*0008*/ 	.byte	0x04, 0x17
        /*000a*/ 	.short	(.L_687 - .L_686)
.L_686:
        /*000c*/ 	.word	0x00000000
        /*0010*/ 	.short	0x0006
        /*0012*/ 	.short	0x0030
        /*0014*/ 	.byte	0x00, 0xf0, 0x21, 0x00


	//----- nvinfo : EIATTR_KPARAM_INFO
	.align		4
.L_687:
        /*0018*/ 	.byte	0x04, 0x17
        /*001a*/ 	.short	(.L_689 - .L_688)
.L_688:
        /*001c*/ 	.word	0x00000000
        /*0020*/ 	.short	0x0005
        /*0022*/ 	.short	0x0028
        /*0024*/ 	.byte	0x00, 0xf0, 0x21, 0x00


	//----- nvinfo : EIATTR_KPARAM_INFO
	.align		4
.L_689:
        /*0028*/ 	.byte	0x04, 0x17
        /*002a*/ 	.short	(.L_691 - .L_690)
.L_690:
        /*002c*/ 	.word	0x00000000
        /*0030*/ 	.short	0x0004
        /*0032*/ 	.short	0x0020
        /*0034*/ 	.byte	0x00, 0xf0, 0x21, 0x00


	//----- nvinfo : EIATTR_KPARAM_INFO
	.align		4
.L_691:
        /*0038*/ 	.byte	0x04, 0x17
        /*003a*/ 	.short	(.L_693 - .L_692)
.L_692:
        /*003c*/ 	.word	0x00000000
        /*0040*/ 	.short	0x0003
        /*0042*/ 	.short	0x0018
        /*0044*/ 	.byte	0x00, 0xf5, 0x21, 0x00


	//----- nvinfo : EIATTR_KPARAM_INFO
	.align		4
.L_693:
        /*0048*/ 	.byte	0x04, 0x17
        /*004a*/ 	.short	(.L_695 - .L_694)
.L_694:
        /*004c*/ 	.word	0x00000000
        /*0050*/ 	.short	0x0002
        /*0052*/ 	.short	0x0010
        /*0054*/ 	.byte	0x00, 0xf5, 0x21, 0x00


	//----- nvinfo : EIATTR_KPARAM_INFO
	.align		4
.L_695:
        /*0058*/ 	.byte	0x04, 0x17
        /*005a*/ 	.short	(.L_697 - .L_696)
.L_696:
        /*005c*/ 	.word	0x00000000
        /*0060*/ 	.short	0x0001
        /*0062*/ 	.short	0x0008
        /*0064*/ 	.byte	0x00, 0xf5, 0x21, 0x00


	//----- nvinfo : EIATTR_KPARAM_INFO
	.align		4
.L_697:
        /*0068*/ 	.byte	0x04, 0x17
        /*006a*/ 	.short	(.L_699 - .L_698)
.L_698:
        /*006c*/ 	.word	0x00000000
        /*0070*/ 	.short	0x0000
        /*0072*/ 	.short	0x0000
        /*0074*/ 	.byte	0x00, 0xf5, 0x21, 0x00


	//----- nvinfo : EIATTR_SPARSE_MMA_MASK
	.align		4
.L_699:
        /*0078*/ 	.byte	0x03, 0x50
        /*007a*/ 	.short	0x0000


	//----- nvinfo : EIATTR_MAXREG_COUNT
	.align		4
        /*007c*/ 	.byte	0x03, 0x1b
        /*007e*/ 	.short	0x00ff


	//----- nvinfo : EIATTR_NUM_BARRIERS
	.align		4
        /*0080*/ 	.byte	0x02, 0x4c
        /*0082*/ 	.byte	0x01
	.zero		1


	//----- nvinfo : EIATTR_MERCURY_ISA_VERSION
	.align		4
        /*0084*/ 	.byte	0x03, 0x5f
        /*0086*/ 	.short	0x0101


	//----- nvinfo : EIATTR_VRC_CTA_INIT_COUNT
	.align		4
        /*0088*/ 	.byte	0x02, 0x4a
	.zero		1
	.zero		1


	//----- nvinfo : EIATTR_EXIT_INSTR_OFFSETS
	.align		4
        /*008c*/ 	.byte	0x04, 0x1c
        /*008e*/ 	.short	(.L_701 - .L_700)


	//   ....[0]....
.L_700:
        /*0090*/ 	.word	0x00006800


	//   ....[1]....
        /*0094*/ 	.word	0x00006950


	//   ....[2]....
        /*0098*/ 	.word	0x00006a60


	//----- nvinfo : EIATTR_CRS_STACK_SIZE
	.align		4
.L_701:
        /*009c*/ 	.byte	0x04, 0x1e
        /*009e*/ 	.short	(.L_703 - .L_702)
.L_702:
        /*00a0*/ 	.word	0x00000000


	//----- nvinfo : EIATTR_CBANK_PARAM_SIZE
	.align		4
.L_703:
        /*00a4*/ 	.byte	0x03, 0x19
        /*00a6*/ 	.short	0x0038


	//----- nvinfo : EIATTR_PARAM_CBANK
	.align		4
        /*00a8*/ 	.byte	0x04, 0x0a
        /*00aa*/ 	.short	(.L_705 - .L_704)
	.align		4
.L_704:
        /*00ac*/ 	.word	index@(.nv.constant0.contiguous_reduce2_bf16)
        /*00b0*/ 	.short	0x0380
        /*00b2*/ 	.short	0x0038


	//----- nvinfo : EIATTR_SW_WAR
	.align		4
.L_705:
        /*00b4*/ 	.byte	0x04, 0x36
        /*00b6*/ 	.short	(.L_707 - .L_706)
.L_706:
        /*00b8*/ 	.word	0x00000008
.L_707:


//--------------------- .nv.info.uncontiguous_reduce_bf16 --------------------------
	.section	.nv.info.uncontiguous_reduce_bf16,"",@"SHT_CUDA_INFO"
	.sectionflags	@""
	.align	4


	//----- nvinfo : EIATTR_CUDA_API_VERSION
	.align		4
        /*0000*/ 	.byte	0x04, 0x37
        /*0002*/ 	.short	(.L_709 - .L_708)
.L_708:
        /*0004*/ 	.word	0x00000082


	//----- nvinfo : EIATTR_KPARAM_INFO
	.align		4
.L_709:
        /*0008*/ 	.byte	0x04, 0x17
        /*000a*/ 	.short	(.L_711 - .L_710)
.L_710:
        /*000c*/ 	.word	0x00000000
        /*0010*/ 	.short	0x0005
        /*0012*/ 	.short	0x0028
        /*0014*/ 	.byte	0x00, 0xf0, 0x21, 0x00


	//----- nvinfo : EIATTR_KPARAM_INFO
	.align		4
.L_711:
        /*0018*/ 	.byte	0x04, 0x17
        /*001a*/ 	.short	(.L_713 - .L_712)
.L_712:
        /*001c*/ 	.word	0x00000000
        /*0020*/ 	.short	0x0004
        /*0022*/ 	.short	0x0020
        /*0024*/ 	.byte	0x00, 0xf0, 0x21, 0x00


	//----- nvinfo : EIATTR_KPARAM_INFO
	.align		4
.L_713:
        /*0028*/ 	.byte	0x04, 0x17
        /*002a*/ 	.short	(.L_715 - .L_714)
.L_714:
        /*002c*/ 	.word	0x00000000
        /*0030*/ 	.short	0x0003
        /*0032*/ 	.short	0x0018
        /*0034*/ 	.byte	0x00, 0xf5, 0x21, 0x00


	//----- nvinfo : EIATTR_KPARAM_INFO
	.align		4
.L_715:
        /*0038*/ 	.byte	0x04, 0x17
        /*003a*/ 	.short	(.L_717 - .L_716)
.L_716:
        /*003c*/ 	.word	0x00000000
        /*0040*/ 	.short	0x0002
        /*0042*/ 	.short	0x0010
        /*0044*/ 	.byte	0x00, 0xf5, 0x21, 0x00


	//----- nvinfo : EIATTR_KPARAM_INFO
	.align		4
.L_717:
        /*0048*/ 	.byte	0x04, 0x17
        /*004a*/ 	.short	(.L_719 - .L_718)
.L_718:
        /*004c*/ 	.word	0x00000000
        /*0050*/ 	.short	0x0001
        /*0052*/ 	.short	0x0008
        /*0054*/ 	.byte	0x00, 0xf5, 0x21, 0x00


	//----- nvinfo : EIATTR_KPARAM_INFO
	.align		4
.L_719:
        /*0058*/ 	.byte	0x04, 0x17
        /*005a*/ 	.short	(.L_721 - .L_720)
.L_720:
        /*005c*/ 	.word	0x00000000
        /*0060*/ 	.short	0x0000
        /*0062*/ 	.short	0x0000
        /*0064*/ 	.byte	0x00, 0xf5, 0x21, 0x00


	//----- nvinfo : EIATTR_SPARSE_MMA_MASK
	.align		4
.L_721:
        /*0068*/ 	.byte	0x03, 0x50
        /*006a*/ 	.short	0x0000


	//----- nvinfo : EIATTR_MAXREG_COUNT
	.align		4
        /*006c*/ 	.byte	0x03, 0x1b
        /*006e*/ 	.short	0x00ff


	//----- nvinfo : EIATTR_NUM_BARRIERS
	.align		4
        /*0070*/ 	.byte	0x02, 0x4c
        /*0072*/ 	.byte	0x01
	.zero		1


	//----- nvinfo : EIATTR_MERCURY_ISA_VERSION
	.align		4
        /*0074*/ 	.byte	0x03, 0x5f
        /*0076*/ 	.short	0x0101


	//----- nvinfo : EIATTR_INT_WARP_WIDE_INSTR_OFFSETS
	.align		4
        /*0078*/ 	.byte	0x04, 0x31
        /*007a*/ 	.short	(.L_723 - .L_722)


	//   ....[0]....
.L_722:
        /*007c*/ 	.word	0x00006650


	//----- nvinfo : EIATTR_VRC_CTA_INIT_COUNT
	.align		4
.L_723:
        /*0080*/ 	.byte	0x02, 0x4a
	.zero		1
	.zero		1


	//----- nvinfo : EIATTR_EXIT_INSTR_OFFSETS
	.align		4
        /*0084*/ 	.byte	0x04, 0x1c
        /*0086*/ 	.short	(.L_725 - .L_724)


	//   ....[0]....
.L_724:
        /*0088*/ 	.word	0x000066f0


	//   ....[1]....
        /*008c*/ 	.word	0x00006840


	//   ....[2]....
        /*0090*/ 	.word	0x000068c0


	//----- nvinfo : EIATTR_CRS_STACK_SIZE
	.align		4
.L_725:
        /*0094*/ 	.byte	0x04, 0x1e
        /*0096*/ 	.short	(.L_727 - .L_726)
.L_726:
        /*0098*/ 	.word	0x00000000


	//----- nvinfo : EIATTR_CBANK_PARAM_SIZE
	.align		4
.L_727:
        /*009c*/ 	.byte	0x03, 0x19
        /*009e*/ 	.short	0x0030


	//----- nvinfo : EIATTR_PARAM_CBANK
	.align		4
        /*00a0*/ 	.byte	0x04, 0x0a
        /*00a2*/ 	.short	(.L_729 - .L_728)
	.align		4
.L_728:
        /*00a4*/ 	.word	index@(.nv.constant0.uncontiguous_reduce_bf16)
        /*00a8*/ 	.short	0x0380
        /*00aa*/ 	.short	0x0030


	//----- nvinfo : EIATTR_SW_WAR
	.align		4
.L_729:
        /*00ac*/ 	.byte	0x04, 0x36
        /*00ae*/ 	.short	(.L_731 - .L_730)
.L_730:
        /*00b0*/ 	.word	0x00000008
.L_731:


//--------------------- .nv.info.contiguous_reduce_bf16 --------------------------
	.section	.nv.info.contiguous_reduce_bf16,"",@"SHT_CUDA_INFO"
	.sectionflags	@""
	.align	4


	//----- nvinfo : EIATTR_CUDA_API_VERSION
	.align		4
        /*0000*/ 	.byte	0x04, 0x37
        /*0002*/ 	.short	(.L_733 - .L_732)
.L_732:
        /*0004*/ 	.word	0x00000082


	//----- nvinfo : EIATTR_KPARAM_INFO
	.align		4
.L_733:
        /*0008*/ 	.byte	0x04, 0x17
        /*000a*/ 	.short	(.L_735 - .L_734)
.L_734:
        /*000c*/ 	.word	0x00000000
        /*0010*/ 	.short	0x0002
        /*0012*/ 	.short	0x0010
        /*0014*/ 	.byte	0x00, 0xf0, 0x21, 0x00


	//----- nvinfo : EIATTR_KPARAM_INFO
	.align		4
.L_735:
        /*0018*/ 	.byte	0x04, 0x17
        /*001a*/ 	.short	(.L_737 - .L_736)
.L_736:
        /*001c*/ 	.word	0x00000000
        /*0020*/ 	.short	0x0001
        /*0022*/ 	.short	0x0008
        /*0024*/ 	.byte	0x00, 0xf5, 0x21, 0x00


	//----- nvinfo : EIATTR_KPARAM_INFO
	.align		4
.L_737:
        /*0028*/ 	.byte	0x04, 0x17
        /*002a*/ 	.short	(.L_739 - .L_738)
.L_738:
        /*002c*/ 	.word	0x00000000
        /*0030*/ 	.short	0x0000
        /*0032*/ 	.short	0x0000
        /*0034*/ 	.byte	0x00, 0xf5, 0x21, 0x00


	//----- nvinfo : EIATTR_SPARSE_MMA_MASK
	.align		4
.L_739:
        /*0038*/ 	.byte	0x03, 0x50
        /*003a*/ 	.short	0x0000


	//----- nvinfo : EIATTR_MAXREG_COUNT
	.align		4
        /*003c*/ 	.byte	0x03, 0x1b
        /*003e*/ 	.short	0x00ff


	//----- nvinfo : EIATTR_NUM_BARRIERS
	.align		4
        /*0040*/ 	.byte	0x02, 0x4c
        /*0042*/ 	.byte	0x01
	.zero		1


	//----- nvinfo : EIATTR_MERCURY_ISA_VERSION
	.align		4
        /*0044*/ 	.byte	0x03, 0x5f
        /*0046*/ 	.short	0x0101


	//----- nvinfo : EIATTR_INT_WARP_WIDE_INSTR_OFFSETS
	.align		4
        /*0048*/ 	.byte	0x04, 0x31
        /*004a*/ 	.short	(.L_741 - .L_740)


	//   ....[0]....
.L_740:
        /*004c*/ 	.word	0x000002b0


	//----- nvinfo : EIATTR_VRC_CTA_INIT_COUNT
	.align		4
.L_741:
        /*0050*/ 	.byte	0x02, 0x4a
	.zero		1
	.zero		1


	//----- nvinfo : EIATTR_EXIT_INSTR_OFFSETS
	.align		4
        /*0054*/ 	.byte	0x04, 0x1c
        /*0056*/ 	.short	(.L_743 - .L_742)


	//   ....[0]....
.L_742:
        /*0058*/ 	.word	0x00000350


	//   ....[1]....
        /*005c*/ 	.word	0x000004a0


	//   ....[2]....
        /*0060*/ 	.word	0x00000520


	//----- nvinfo : EIATTR_CRS_STACK_SIZE
	.align		4
.L_743:
        /*0064*/ 	.byte	0x04, 0x1e
        /*0066*/ 	.short	(.L_745 - .L_744)
.L_744:
        /*0068*/ 	.word	0x00000000


	//----- nvinfo : EIATTR_CBANK_PARAM_SIZE
	.align		4
.L_745:
        /*006c*/ 	.byte	0x03, 0x19
        /*006e*/ 	.short	0x0018


	//----- nvinfo : EIATTR_PARAM_CBANK
	.align		4
        /*0070*/ 	.byte	0x04, 0x0a
        /*0072*/ 	.short	(.L_747 - .L_746)
	.align		4
.L_746:
        /*0074*/ 	.word	index@(.nv.constant0.contiguous_reduce_bf16)
        /*0078*/ 	.short	0x0380
        /*007a*/ 	.short	0x0018


	//----- nvinfo : EIATTR_SW_WAR
	.align		4
.L_747:
        /*007c*/ 	.byte	0x04, 0x36
        /*007e*/ 	.short	(.L_749 - .L_748)
.L_748:
        /*0080*/ 	.word	0x00000008
.L_749:


//--------------------- .nv.info.contiguous_reduce33_f16 --------------------------
	.section	.nv.info.contiguous_reduce33_f16,"",@"SHT_CUDA_INFO"
	.sectionflags	@""
	.align	4


	//----- nvinfo : EIATTR_CUDA_API_VERSION
	.align		4
        /*0000*/ 	.byte	0x04, 0x37
        /*0002*/ 	.short	(.L_751 - .L_750)
.L_750:
        /*0004*/ 	.word	0x00000082


	//----- nvinfo : EIATTR_KPARAM_INFO
	.align		4
.L_751:
        /*0008*/ 	.byte	0x04, 0x17
        /*000a*/ 	.short	(.L_753 - .L_752)
.L_752:
        /*000c*/ 	.word	0x00000000
        /*0010*/ 	.short	0x0004
        /*0012*/ 	.short	0x0020
        /*0014*/ 	.byte	0x00, 0xf0, 0x21, 0x00


	//----- nvinfo : EIATTR_KPARAM_INFO
	.align		4
.L_753:
        /*0018*/ 	.byte	0x04, 0x17
        /*001a*/ 	.short	(.L_755 - .L_754)
.L_754:
        /*001c*/ 	.word	0x00000000
        /*0020*/ 	.short	0x0003
        /*0022*/ 	.short	0x0018
        /*0024*/ 	.byte	0x00, 0xf0, 0x21, 0x00


	//----- nvinfo : EIATTR_KPARAM_INFO
	.align		4
.L_755:
        /*0028*/ 	.byte	0x04, 0x17
        /*002a*/ 	.short	(.L_757 - .L_756)
.L_756:
        /*002c*/ 	.word	0x00000000
        /*0030*/ 	.short	0x0002
        /*0032*/ 	.short	0x0010
        /*0034*/ 	.byte	0x00, 0xf0, 0x21, 0x00


	//----- nvinfo : EIATTR_KPARAM_INFO
	.align		4
.L_757:
        /*0038*/ 	.byte	0x04, 0x17
        /*003a*/ 	.short	(.L_759 - .L_758)
.L_758:
        /*003c*/ 	.word	0x00000000
        /*0040*/ 	.short	0x0001
        /*0042*/ 	.short	0x0008
        /*0044*/ 	.byte	0x00, 0xf5, 0x21, 0x00


	//----- nvinfo : EIATTR_KPARAM_INFO
	.align		4
.L_759:
        /*0048*/ 	.byte	0x04, 0x17
        /*004a*/ 	.short	(.L_761 - .L_760)
.L_760:
        /*004c*/ 	.word	0x00000000
        /*0050*/ 	.short	0x0000
        /*0052*/ 	.short	0x0000
        /*0054*/ 	.byte	0x00, 0xf5, 0x21, 0x00


	//----- nvinfo : EIATTR_SPARSE_MMA_MASK
	.align		4
.L_761:
        /*0058*/ 	.byte	0x03, 0x50
        /*005a*/ 	.short	0x0000


	//----- nvinfo : EIATTR_MAXREG_COUNT
	.align		4
        /*005c*/ 	.byte	0x03, 0x1b
        /*005e*/ 	.short	0x00ff


	//----- nvinfo : EIATTR_NUM_BARRIERS
	.align		4
        /*0060*/ 	.byte	0x02, 0x4c
        /*0062*/ 	.byte	0x01
	.zero		1


	//----- nvinfo : EIATTR_MERCURY_ISA_VERSION
	.align		4
        /*0064*/ 	.byte	0x03, 0x5f
        /*0066*/ 	.short	0x0101


	//----- nvinfo : EIATTR_VRC_CTA_INIT_COUNT
	.align		4
        /*0068*/ 	.byte	0x02, 0x4a
	.zero		1
	.zero		1


	//----- nvinfo : EIATTR_EXIT_INSTR_OFFSETS
	.align		4
        /*006c*/ 	.byte	0x04, 0x1c
        /*006e*/ 	.short	(.L_763 - .L_762)


	//   ....[0]....
.L_762:
        /*0070*/ 	.word	0x00000160


	//   ....[1]....
        /*0074*/ 	.word	0x000001f0


	//   ....[2]....
        /*0078*/ 	.word	0x00000a40


	//----- nvinfo : EIATTR_CBANK_PARAM_SIZE
	.align		4
.L_763:
        /*007c*/ 	.byte	0x03, 0x19
        /*007e*/ 	.short	0x0028


	//----- nvinfo : EIATTR_PARAM_CBANK
	.align		4
        /*0080*/ 	.byte	0x04, 0x0a
        /*0082*/ 	.short	(.L_765 - .L_764)
	.align		4
.L_764:
        /*0084*/ 	.word	index@(.nv.constant0.contiguous_reduce33_f16)
        /*0088*/ 	.short	0x0380
        /*008a*/ 	.short	0x0028


	//----- nvinfo : EIATTR_SW_WAR
	.align		4
.L_765:
        /*008c*/ 	.byte	0x04, 0x36
        /*008e*/ 	.short	(.L_767 - .L_766)
.L_766:
        /*0090*/ 	.word	0x00000008
.L_767:


//--------------------- .nv.info.contiguous_reduce3_f16 --------------------------
	.section	.nv.info.contiguous_reduce3_f16,"",@"SHT_CUDA_INFO"
	.sectionflags	@""
	.align	4


	//----- nvinfo : EIATTR_CUDA_API_VERSION
	.align		4
        /*0000*/ 	.byte	0x04, 0x37
        /*0002*/ 	.short	(.L_769 - .L_768)
.L_768:
        /*0004*/ 	.word	0x00000082


	//----- nvinfo : EIATTR_KPARAM_INFO
	.align		4
.L_769:
        /*0008*/ 	.byte	0x04, 0x17
        /*000a*/ 	.short	(.L_771 - .L_770)
.L_770:
        /*000c*/ 	.word	0x00000000
        /*0010*/ 	.short	0x0006
        /*0012*/ 	.short	0x0030
        /*0014*/ 	.byte	0x00, 0xf0, 0x21, 0x00


	//----- nvinfo : EIATTR_KPARAM_INFO
	.align		4
.L_771:
        /*0018*/ 	.byte	0x04, 0x17
        /*001a*/ 	.short	(.L_773 - .L_772)
.L_772:
        /*001c*/ 	.word	0x00000000
        /*0020*/ 	.short	0x0005
        /*0022*/ 	.short	0x0028
        /*0024*/ 	.byte	0x00, 0xf0, 0x21, 0x00


	//----- nvinfo : EIATTR_KPARAM_INFO
	.align		4
.L_773:
        /*0028*/ 	.byte	0x04, 0x17
        /*002a*/ 	.short	(.L_775 - .L_774)
.L_774:
        /*002c*/ 	.word	0x00000000
        /*0030*/ 	.short	0x0004
        /*0032*/ 	.short	0x0020
        /*0034*/ 	.byte	0x00, 0xf0, 0x21, 0x00


	//----- nvinfo : EIATTR_KPARAM_INFO
	.align		4
.L_775:
        /*0038*/ 	.byte	0x04, 0x17
        /*003a*/ 	.short	(.L_777 - .L_776)
.L_776:
        /*003c*/ 	.word	0x00000000
        /*0040*/ 	.short	0x0003
        /*0042*/ 	.short	0x0018
        /*0044*/ 	.byte	0x00, 0xf5, 0x21, 0x00


	//----- nvinfo : EIATTR_KPARAM_INFO
	.align		4
.L_777:
        /*0048*/ 	.byte	0x04, 0x17
        /*004a*/ 	.short	(.L_779 - .L_778)
.L_778:
        /*004c*/ 	.word	0x00000000
        /*0050*/ 	.short	0x0002
        /*0052*/ 	.short	0x0010
        /*0054*/ 	.byte	0x00, 0xf5, 0x21, 0x00


	//----- nvinfo : EIATTR_KPARAM_INFO
	.align		4
.L_779:
        /*0058*/ 	.byte	0x04, 0x17
        /*005a*/ 	.short	(.L_781 - .L_780)
.L_780:
        /*005c*/ 	.word	0x00000000
        /*0060*/ 	.short	0x0001
        /*0062*/ 	.short	0x0008
        /*0064*/ 	.byte	0x00, 0xf5, 0x21, 0x00


	//----- nvinfo : EIATTR_KPARAM_INFO
	.align		4
.L_781:
        /*0068*/ 	.byte	0x04, 0x17
        /*006a*/ 	.short	(.L_783 - .L_782)
.L_782:
        /*006c*/ 	.word	0x00000000
        /*0070*/ 	.short	0x0000
        /*0072*/ 	.short	0x0000
        /*0074*/ 	.byte	0x00, 0xf5, 0x21, 0x00


	//----- nvinfo : EIATTR_SPARSE_MMA_MASK
	.align		4
.L_783:
        /*0078*/ 	.byte	0x03, 0x50
        /*007a*/ 	.short	0x0000


	//----- nvinfo : EIATTR_MAXREG_COUNT
	.align		4
        /*007c*/ 	.byte	0x03, 0x1b
        /*007e*/ 	.short	0x00ff


	//----- nvinfo : EIATTR_NUM_BARRIERS
	.align		4
        /*0080*/ 	.byte	0x02, 0x4c
        /*0082*/ 	.byte	0x01
	.zero		1


	//----- nvinfo : EIATTR_MERCURY_ISA_VERSION
	.align		4
        /*0084*/ 	.byte	0x03, 0x5f
        /*0086*/ 	.short	0x0101


	//----- nvinfo : EIATTR_VRC_CTA_INIT_COUNT
	.align		4
        /*0088*/ 	.byte	0x02, 0x4a
	.zero		1
	.zero		1


	//----- nvinfo : EIATTR_EXIT_INSTR_OFFSETS
	.align		4
        /*008c*/ 	.byte	0x04, 0x1c
        /*008e*/ 	.short	(.L_785 - .L_784)


	//   ....[0]....
.L_784:
        /*0090*/ 	.word	0x00000160


	//   ....[1]....
        /*0094*/ 	.word	0x00003120


	//   ....[2]....
        /*0098*/ 	.word	0x000039e0


	//----- nvinfo : EIATTR_CRS_STACK_SIZE
	.align		4
.L_785:
        /*009c*/ 	.byte	0x04, 0x1e
        /*009e*/ 	.short	(.L_787 - .L_786)
.L_786:
        /*00a0*/ 	.word	0x00000000


	//----- nvinfo : EIATTR_CBANK_PARAM_SIZE
	.align		4
.L_787:
        /*00a4*/ 	.byte	0x03, 0x19
        /*00a6*/ 	.short	0x0038


	//----- nvinfo : EIATTR_PARAM_CBANK
	.align		4
        /*00a8*/ 	.byte	0x04, 0x0a
        /*00aa*/ 	.short	(.L_789 - .L_788)
	.align		4
.L_788:
        /*00ac*/ 	.word	index@(.nv.constant0.contiguous_reduce3_f16)
        /*00b0*/ 	.short	0x0380
        /*00b2*/ 	.short	0x0038


	//----- nvinfo : EIATTR_SW_WAR
	.align		4
.L_789:
        /*00b4*/ 	.byte	0x04, 0x36
        /*00b6*/ 	.short	(.L_791 - .L_790)
.L_790:
        /*00b8*/ 	.word	0x00000008
.L_791:


//--------------------- .nv.info.contiguous_reduce22_f16 --------------------------
	.section	.nv.info.contiguous_reduce22_f16,"",@"SHT_CUDA_INFO"
	.sectionflags	@""
	.align	4


	//----- nvinfo : EIATTR_CUDA_API_VERSION
	.align		4
        /*0000*/ 	.byte	0x04, 0x37
        /*0002*/ 	.short	(.L_793 - .L_792)
.L_792:
        /*0004*/ 	.word	0x00000082


	//----- nvinfo : EIATTR_KPARAM_INFO
	.align		4
.L_793:
        /*0008*/ 	.byte	0x04, 0x17
        /*000a*/ 	.short	(.L_795 - .L_794)
.L_794:
        /*000c*/ 	.word	0x00000000
        /*0010*/ 	.short	0x0003
        /*0012*/ 	.short	0x0018
        /*0014*/ 	.byte	0x00, 0xf0, 0x21, 0x00


	//----- nvinfo : EIATTR_KPARAM_INFO
	.align		4
.L_795:
        /*0018*/ 	.byte	0x04, 0x17
        /*001a*/ 	.short	(.L_797 - .L_796)
.L_796:
        /*001c*/ 	.word	0x00000000
        /*0020*/ 	.short	0x0002
        /*0022*/ 	.short	0x0010
        /*0024*/ 	.byte	0x00, 0xf0, 0x21, 0x00


	//----- nvinfo : EIATTR_KPARAM_INFO
	.align		4
.L_797:
        /*0028*/ 	.byte	0x04, 0x17
        /*002a*/ 	.short	(.L_799 - .L_798)
.L_798:
        /*002c*/ 	.word	0x00000000
        /*0030*/ 	.short	0x0001
        /*0032*/ 	.short	0x0008
        /*0034*/ 	.byte	0x00, 0xf5, 0x21, 0x00


	//----- nvinfo : EIATTR_KPARAM_INFO
	.align		4
.L_799:
        /*0038*/ 	.byte	0x04, 0x17
        /*003a*/ 	.short	(.L_801 - .L_800)
.L_800:
        /*003c*/ 	.word	0x00000000
        /*0040*/ 	.short	0x0000
        /*0042*/ 	.short	0x0000
        /*0044*/ 	.byte	0x00, 0xf5, 0x21, 0x00


	//----- nvinfo : EIATTR_SPARSE_MMA_MASK
	.align		4
.L_801:
        /*0048*/ 	.byte	0x03, 0x50
        /*004a*/ 	.short	0x0000


	//----- nvinfo : EIATTR_MAXREG_COUNT
	.align		4
        /*004c*/ 	.byte	0x03, 0x1b
        /*004e*/ 	.short	0x00ff


	//----- nvinfo : EIATTR_NUM_BARRIERS
	.align		4
        /*0050*/ 	.byte	0x02, 0x4c
        /*0052*/ 	.byte	0x01
	.zero		1


	//----- nvinfo : EIATTR_MERCURY_ISA_VERSION
	.align		4
        /*0054*/ 	.byte	0x03, 0x5f
        /*0056*/ 	.short	0x0101


	//----- nvinfo : EIATTR_VRC_CTA_INIT_COUNT
	.align		4
        /*0058*/ 	.byte	0x02, 0x4a
	.zero		1
	.zero		1


	//----- nvinfo : EIATTR_EXIT_INSTR_OFFSETS
	.align		4
        /*005c*/ 	.byte	0x04, 0x1c
        /*005e*/ 	.short	(.L_803 - .L_802)


	//   ....[0]....
.L_802:
        /*0060*/ 	.word	0x00000410


	//   ....[1]....
        /*0064*/ 	.word	0x00000560


	//   ....[2]....
        /*0068*/ 	.word	0x00000670


	//----- nvinfo : EIATTR_CRS_STACK_SIZE
	.align		4
.L_803:
        /*006c*/ 	.byte	0x04, 0x1e
        /*006e*/ 	.short	(.L_805 - .L_804)
.L_804:
        /*0070*/ 	.word	0x00000000


	//----- nvinfo : EIATTR_CBANK_PARAM_SIZE
	.align		4
.L_805:
        /*0074*/ 	.byte	0x03, 0x19
        /*0076*/ 	.short	0x0020


	//----- nvinfo : EIATTR_PARAM_CBANK
	.align		4
        /*0078*/ 	.byte	0x04, 0x0a
        /*007a*/ 	.short	(.L_807 - .L_806)
	.align		4
.L_806:
        /*007c*/ 	.word	index@(.nv.constant0.contiguous_reduce22_f16)
        /*0080*/ 	.short	0x0380
        /*0082*/ 	.short	0x0020


	//----- nvinfo : EIATTR_SW_WAR
	.align		4
.L_807:
        /*0084*/ 	.byte	0x04, 0x36
        /*0086*/ 	.short	(.L_809 - .L_808)
.L_808:
        /*0088*/ 	.word	0x00000008
.L_809:


//--------------------- .nv.info.contiguous_reduce2_f16 --------------------------
	.section	.nv.info.contiguous_reduce2_f16,"",@"SHT_CUDA_INFO"
	.sectionflags	@""
	.align	4


	//----- nvinfo : EIATTR_CUDA_API_VERSION
	.align		4
        /*0000*/ 	.byte	0x04, 0x37
        /*0002*/ 	.short	(.L_811 - .L_810)
.L_810:
        /*0004*/ 	.word	0x00000082


	//----- nvinfo : EIATTR_KPARAM_INFO
	.align		4
.L_811:
        /*0008*/ 	.byte	0x04, 0x17
        /*000a*/ 	.short	(.L_813 - .L_812)
.L_812:
        /*000c*/ 	.word	0x00000000
        /*0010*/ 	.short	0x0006
        /*0012*/ 	.short	0x0030
        /*0014*/ 	.byte	0x00, 0xf0, 0x21, 0x00


	//----- nvinfo : EIATTR_KPARAM_INFO
	.align		4
.L_813:
        /*0018*/ 	.byte	0x04, 0x17
        /*001a*/ 	.short	(.L_815 - .L_814)
.L_814:
        /*001c*/ 	.word	0x00000000
        /*0020*/ 	.short	0x0005
        /*0022*/ 	.short	0x0028
        /*0024*/ 	.byte	0x00, 0xf0, 0x21, 0x00


	//----- nvinfo : EIATTR_KPARAM_INFO
	.align		4
.L_815:
        /*0028*/ 	.byte	0x04, 0x17
        /*002a*/ 	.short	(.L_817 - .L_816)
.L_816:
        /*002c*/ 	.word	0x00000000
        /*0030*/ 	.short	0x0004
        /*0032*/ 	.short	0x0020
        /*0034*/ 	.byte	0x00, 0xf0, 0x21, 0x00


	//----- nvinfo : EIATTR_KPARAM_INFO
	.align		4
.L_817:
        /*0038*/ 	.byte	0x04, 0x17
        /*003a*/ 	.short	(.L_819 - .L_818)
.L_818:
        /*003c*/ 	.word	0x00000000
        /*0040*/ 	.short	0x0003
        /*0042*/ 	.short	0x0018
        /*0044*/ 	.byte	0x00, 0xf5, 0x21, 0x00


	//----- nvinfo : EIATTR_KPARAM_INFO
	.align		4
.L_819:
        /*0048*/ 	.byte	0x04, 0x17
        /*004a*/ 	.short	(.L_821 - .L_820)
.L_820:
        /*004c*/ 	.word	0x00000000
        /*0050*/ 	.short	0x0002
        /*0052*/ 	.short	0x0010
        /*0054*/ 	.byte	0x00, 0xf5, 0x21, 0x00


	//----- nvinfo : EIATTR_KPARAM_INFO
	.align		4
.L_821:
        /*0058*/ 	.byte	0x04, 0x17
        /*005a*/ 	.short	(.L_823 - .L_822)
.L_822:
        /*005c*/ 	.word	0x00000000
        /*0060*/ 	.short	0x0001
        /*0062*/ 	.short	0x0008
        /*0064*/ 	.byte	0x00, 0xf5, 0x21, 0x00


	//----- nvinfo : EIATTR_KPARAM_INFO
	.align		4
.L_823:
        /*0068*/ 	.byte	0x04, 0x17
        /*006a*/ 	.short	(.L_825 - .L_824)
.L_824:
        /*006c*/ 	.word	0x00000000
        /*0070*/ 	.short	0x0000
        /*0072*/ 	.short	0x0000
        /*0074*/ 	.byte	0x00, 0xf5, 0x21, 0x00


	//----- nvinfo : EIATTR_SPARSE_MMA_MASK
	.align		4
.L_825:
        /*0078*/ 	.byte	0x03, 0x50
        /*007a*/ 	.short	0x0000


	//----- nvinfo : EIATTR_MAXREG_COUNT
	.align		4
        /*007c*/ 	.byte	0x03, 0x1b
        /*007e*/ 	.short	0x00ff


	//----- nvinfo : EIATTR_NUM_BARRIERS
	.align		4
        /*0080*/ 	.byte	0x02, 0x4c
        /*0082*/ 	.byte	0x01
	.zero		1


	//----- nvinfo : EIATTR_MERCURY_ISA_VERSION
	.align		4
        /*0084*/ 	.byte	0x03, 0x5f
        /*0086*/ 	.short	0x0101


	//----- nvinfo : EIATTR_VRC_CTA_INIT_COUNT
	.align		4
        /*0088*/ 	.byte	0x02, 0x4a
	.zero		1
	.zero		1


	//----- nvinfo : EIATTR_EXIT_INSTR_OFFSETS
	.align		4
        /*008c*/ 	.byte	0x04, 0x1c
        /*008e*/ 	.short	(.L_827 - .L_826)


	//   ....[0]....
.L_826:
        /*0090*/ 	.word	0x00006800


	//   ....[1]....
        /*0094*/ 	.word	0x00006950


	//   ....[2]....
        /*0098*/ 	.word	0x00006a60


	//----- nvinfo : EIATTR_CRS_STACK_SIZE
	.align		4
.L_827:
        /*009c*/ 	.byte	0x04, 0x1e
        /*009e*/ 	.short	(.L_829 - .L_828)
.L_828:
        /*00a0*/ 	.word	0x00000000


	//----- nvinfo : EIATTR_CBANK_PARAM_SIZE
	.align		4
.L_829:
        /*00a4*/ 	.byte	0x03, 0x19
        /*00a6*/ 	.short	0x0038


	//----- nvinfo : EIATTR_PARAM_CBANK
	.align		4
        /*00a8*/ 	.byte	0x04, 0x0a
        /*00aa*/ 	.short	(.L_831 - .L_830)
	.align		4
.L_830:
        /*00ac*/ 	.word	index@(.nv.constant0.contiguous_reduce2_f16)
        /*00b0*/ 	.short	0x0380
        /*00b2*/ 	.short	0x0038


	//----- nvinfo : EIATTR_SW_WAR
	.align		4
.L_831:
        /*00b4*/ 	.byte	0x04, 0x36
        /*00b6*/ 	.short	(.L_833 - .L_832)
.L_832:
        /*00b8*/ 	.word	0x00000008
.L_833:


//--------------------- .nv.info.uncontiguous_reduce_f16 --------------------------
	.section	.nv.info.uncontiguous_reduce_f16,"",@"SHT_CUDA_INFO"
	.sectionflags	@""
	.align	4


	//----- nvinfo : EIATTR_CUDA_API_VERSION
	.align		4
        /*0000*/ 	.byte	0x04, 0x37
        /*0002*/ 	.short	(.L_835 - .L_834)
.L_834:
        /*0004*/ 	.word	0x00000082


	//----- nvinfo : EIATTR_KPARAM_INFO
	.align		4
.L_835:
        /*0008*/ 	.byte	0x04, 0x17
        /*000a*/ 	.short	(.L_837 - .L_836)
.L_836:
        /*000c*/ 	.word	0x00000000
        /*0010*/ 	.short	0x0005
        /*0012*/ 	.short	0x0028
        /*0014*/ 	.byte	0x00, 0xf0, 0x21, 0x00


	//----- nvinfo : EIATTR_KPARAM_INFO
	.align		4
.L_837:
        /*0018*/ 	.byte	0x04, 0x17
        /*001a*/ 	.short	(.L_839 - .L_838)
.L_838:
        /*001c*/ 	.word	0x00000000
        /*0020*/ 	.short	0x0004
        /*0022*/ 	.short	0x0020
        /*0024*/ 	.byte	0x00, 0xf0, 0x21, 0x00


	//----- nvinfo : EIATTR_KPARAM_INFO
	.align		4
.L_839:
        /*0028*/ 	.byte	0x04, 0x17
        /*002a*/ 	.short	(.L_841 - .L_840)
.L_840:
        /*002c*/ 	.word	0x00000000
        /*0030*/ 	.short	0x0003
        /*0032*/ 	.short	0x0018
        /*0034*/ 	.byte	0x00, 0xf5, 0x21, 0x00


	//----- nvinfo : EIATTR_KPARAM_INFO
	.align		4
.L_841:
        /*0038*/ 	.byte	0x04, 0x17
        /*003a*/ 	.short	(.L_843 - .L_842)
.L_842:
        /*003c*/ 	.word	0x00000000
        /*0040*/ 	.short	0x0002
        /*0042*/ 	.short	0x0010
        /*0044*/ 	.byte	0x00, 0xf5, 0x21, 0x00


	//----- nvinfo : EIATTR_KPARAM_INFO
	.align		4
.L_843:
        /*0048*/ 	.byte	0x04, 0x17
        /*004a*/ 	.short	(.L_845 - .L_844)
.L_844:
        /*004c*/ 	.word	0x00000000
        /*0050*/ 	.short	0x0001
        /*0052*/ 	.short	0x0008
        /*0054*/ 	.byte	0x00, 0xf5, 0x21, 0x00


	//----- nvinfo : EIATTR_KPARAM_INFO
	.align		4
.L_845:
        /*0058*/ 	.byte	0x04, 0x17
        /*005a*/ 	.short	(.L_847 - .L_846)
.L_846:
        /*005c*/ 	.word	0x00000000
        /*0060*/ 	.short	0x0000
        /*0062*/ 	.short	0x0000
        /*0064*/ 	.byte	0x00, 0xf5, 0x21, 0x00


	//----- nvinfo : EIATTR_SPARSE_MMA_MASK
	.align		4
.L_847:
        /*0068*/ 	.byte	0x03, 0x50
        /*006a*/ 	.short	0x0000


	//----- nvinfo : EIATTR_MAXREG_COUNT
	.align		4
        /*006c*/ 	.byte	0x03, 0x1b
        /*006e*/ 	.short	0x00ff


	//----- nvinfo : EIATTR_NUM_BARRIERS
	.align		4
        /*0070*/ 	.byte	0x02, 0x4c
        /*0072*/ 	.byte	0x01
	.zero		1


	//----- nvinfo : EIATTR_MERCURY_ISA_VERSION
	.align		4
        /*0074*/ 	.byte	0x03, 0x5f
        /*0076*/ 	.short	0x0101


	//----- nvinfo : EIATTR_INT_WARP_WIDE_INSTR_OFFSETS
	.align		4
        /*0078*/ 	.byte	0x04, 0x31
        /*007a*/ 	.short	(.L_849 - .L_848)


	//   ....[0]....
.L_848:
        /*007c*/ 	.word	0x00006650


	//----- nvinfo : EIATTR_VRC_CTA_INIT_COUNT
	.align		4
.L_849:
        /*0080*/ 	.byte	0x02, 0x4a
	.zero		1
	.zero		1


	//----- nvinfo : EIATTR_EXIT_INSTR_OFFSETS
	.align		4
        /*0084*/ 	.byte	0x04, 0x1c
        /*0086*/ 	.short	(.L_851 - .L_850)


	//   ....[0]....
.L_850:
        /*0088*/ 	.word	0x000066f0


	//   ....[1]....
        /*008c*/ 	.word	0x00006840


	//   ....[2]....
        /*0090*/ 	.word	0x000068c0


	//----- nvinfo : EIATTR_CRS_STACK_SIZE
	.align		4
.L_851:
        /*0094*/ 	.byte	0x04, 0x1e
        /*0096*/ 	.short	(.L_853 - .L_852)
.L_852:
        /*0098*/ 	.word	0x00000000


	//----- nvinfo : EIATTR_CBANK_PARAM_SIZE
	.align		4
.L_853:
        /*009c*/ 	.byte	0x03, 0x19
        /*009e*/ 	.short	0x0030


	//----- nvinfo : EIATTR_PARAM_CBANK
	.align		4
        /*00a0*/ 	.byte	0x04, 0x0a
        /*00a2*/ 	.short	(.L_855 - .L_854)
	.align		4
.L_854:
        /*00a4*/ 	.word	index@(.nv.constant0.uncontiguous_reduce_f16)
        /*00a8*/ 	.short	0x0380
        /*00aa*/ 	.short	0x0030


	//----- nvinfo : EIATTR_SW_WAR
	.align		4
.L_855:
        /*00ac*/ 	.byte	0x04, 0x36
        /*00ae*/ 	.short	(.L_857 - .L_856)
.L_856:
        /*00b0*/ 	.word	0x00000008
.L_857:


//--------------------- .nv.info.contiguous_reduce_f16 --------------------------
	.section	.nv.info.contiguous_reduce_f16,"",@"SHT_CUDA_INFO"
	.sectionflags	@""
	.align	4


	//----- nvinfo : EIATTR_CUDA_API_VERSION
	.align		4
        /*0000*/ 	.byte	0x04, 0x37
        /*0002*/ 	.short	(.L_859 - .L_858)
.L_858:
        /*0004*/ 	.word	0x00000082


	//----- nvinfo : EIATTR_KPARAM_INFO
	.align		4
.L_859:
        /*0008*/ 	.byte	0x04, 0x17
        /*000a*/ 	.short	(.L_861 - .L_860)
.L_860:
        /*000c*/ 	.word	0x00000000
        /*0010*/ 	.short	0x0002
        /*0012*/ 	.short	0x0010
        /*0014*/ 	.byte	0x00, 0xf0, 0x21, 0x00


	//----- nvinfo : EIATTR_KPARAM_INFO
	.align		4
.L_861:
        /*0018*/ 	.byte	0x04, 0x17
        /*001a*/ 	.short	(.L_863 - .L_862)
.L_862:
        /*001c*/ 	.word	0x00000000
        /*0020*/ 	.short	0x0001
        /*0022*/ 	.short	0x0008
        /*0024*/ 	.byte	0x00, 0xf5, 0x21, 0x00


	//----- nvinfo : EIATTR_KPARAM_INFO
	.align		4
.L_863:
        /*0028*/ 	.byte	0x04, 0x17
        /*002a*/ 	.short	(.L_865 - .L_864)
.L_864:
        /*002c*/ 	.word	0x00000000
        /*0030*/ 	.short	0x0000
        /*0032*/ 	.short	0x0000
        /*0034*/ 	.byte	0x00, 0xf5, 0x21, 0x00


	//----- nvinfo : EIATTR_SPARSE_MMA_MASK
	.align		4
.L_865:
        /*0038*/ 	.byte	0x03, 0x50
        /*003a*/ 	.short	0x0000


	//----- nvinfo : EIATTR_MAXREG_COUNT
	.align		4
        /*003c*/ 	.byte	0x03, 0x1b
        /*003e*/ 	.short	0x00ff


	//----- nvinfo : EIATTR_NUM_BARRIERS
	.align		4
        /*0040*/ 	.byte	0x02, 0x4c
        /*0042*/ 	.byte	0x01
	.zero		1


	//----- nvinfo : EIATTR_MERCURY_ISA_VERSION
	.align		4
        /*0044*/ 	.byte	0x03, 0x5f
        /*0046*/ 	.short	0x0101


	//----- nvinfo : EIATTR_INT_WARP_WIDE_INSTR_OFFSETS
	.align		4
        /*0048*/ 	.byte	0x04, 0x31
        /*004a*/ 	.short	(.L_867 - .L_866)


	//   ....[0]....
.L_866:
        /*004c*/ 	.word	0x000002b0


	//----- nvinfo : EIATTR_VRC_CTA_INIT_COUNT
	.align		4
.L_867:
        /*0050*/ 	.byte	0x02, 0x4a
	.zero		1
	.zero		1


	//----- nvinfo : EIATTR_EXIT_INSTR_OFFSETS
	.align		4
        /*0054*/ 	.byte	0x04, 0x1c
        /*0056*/ 	.short	(.L_869 - .L_868)


	//   ....[0]....
.L_868:
        /*0058*/ 	.word	0x00000350


	//   ....[1]....
        /*005c*/ 	.word	0x000004a0


	//   ....[2]....
        /*0060*/ 	.word	0x00000520


	//----- nvinfo : EIATTR_CRS_STACK_SIZE
	.align		4
.L_869:
        /*0064*/ 	.byte	0x04, 0x1e
        /*0066*/ 	.short	(.L_871 - .L_870)
.L_870:
        /*0068*/ 	.word	0x00000000


	//----- nvinfo : EIATTR_CBANK_PARAM_SIZE
	.align		4
.L_871:
        /*006c*/ 	.byte	0x03, 0x19
        /*006e*/ 	.short	0x0018


	//----- nvinfo : EIATTR_PARAM_CBANK
	.align		4
        /*0070*/ 	.byte	0x04, 0x0a
        /*0072*/ 	.short	(.L_873 - .L_872)
	.align		4
.L_872:
        /*0074*/ 	.word	index@(.nv.constant0.contiguous_reduce_f16)
        /*0078*/ 	.short	0x0380
        /*007a*/ 	.short	0x0018


	//----- nvinfo : EIATTR_SW_WAR
	.align		4
.L_873:
        /*007c*/ 	.byte	0x04, 0x36
        /*007e*/ 	.short	(.L_875 - .L_874)
.L_874:
        /*0080*/ 	.word	0x00000008
.L_875:


//--------------------- .nv.info.contiguous_reduce33_f64 --------------------------
	.section	.nv.info.contiguous_reduce33_f64,"",@"SHT_CUDA_INFO"
	.sectionflags	@""
	.align	4


	//----- nvinfo : EIATTR_CUDA_API_VERSION
	.align		4
        /*0000*/ 	.byte	0x04, 0x37
        /*0002*/ 	.short	(.L_877 - .L_876)
.L_876:
        /*0004*/ 	.word	0x00000082


	//----- nvinfo : EIATTR_KPARAM_INFO
	.align		4
.L_877:
        /*0008*/ 	.byte	0x04, 0x17
        /*000a*/ 	.short	(.L_879 - .L_878)
.L_878:
        /*000c*/ 	.word	0x00000000
        /*0010*/ 	.short	0x0004
        /*0012*/ 	.short	0x0020
        /*0014*/ 	.byte	0x00, 0xf0, 0x21, 0x00


	//----- nvinfo : EIATTR_KPARAM_INFO
	.align		4
.L_879:
        /*0018*/ 	.byte	0x04, 0x17
        /*001a*/ 	.short	(.L_881 - .L_880)
.L_880:
        /*001c*/ 	.word	0x00000000
        /*0020*/ 	.short	0x0003
        /*0022*/ 	.short	0x0018
        /*0024*/ 	.byte	0x00, 0xf0, 0x21, 0x00


	//----- nvinfo : EIATTR_KPARAM_INFO
	.align		4
.L_881:
        /*0028*/ 	.byte	0x04, 0x17
        /*002a*/ 	.short	(.L_883 - .L_882)
.L_882:
        /*002c*/ 	.word	0x00000000
        /*0030*/ 	.short	0x0002
        /*0032*/ 	.short	0x0010
        /*0034*/ 	.byte	0x00, 0xf0, 0x21, 0x00


	//----- nvinfo : EIATTR_KPARAM_INFO
	.align		4
.L_883:
        /*0038*/ 	.byte	0x04, 0x17
        /*003a*/ 	.short	(.L_885 - .L_884)
.L_884:
        /*003c*/ 	.word	0x00000000
        /*0040*/ 	.short	0x0001
        /*0042*/ 	.short	0x0008
        /*0044*/ 	.byte	0x00, 0xf5, 0x21, 0x00


	//----- nvinfo : EIATTR_KPARAM_INFO
	.align		4
.L_885:
        /*0048*/ 	.byte	0x04, 0x17
        /*004a*/ 	.short	(.L_887 - .L_886)
.L_886:
        /*004c*/ 	.word	0x00000000
        /*0050*/ 	.short	0x0000
        /*0052*/ 	.short	0x0000
        /*0054*/ 	.byte	0x00, 0xf5, 0x21, 0x00


	//----- nvinfo : EIATTR_SPARSE_MMA_MASK
	.align		4
.L_887:
        /*0058*/ 	.byte	0x03, 0x50
        /*005a*/ 	.short	0x0000


	//----- nvinfo : EIATTR_MAXREG_COUNT
	.align		4
        /*005c*/ 	.byte	0x03, 0x1b
        /*005e*/ 	.short	0x00ff


	//----- nvinfo : EIATTR_NUM_BARRIERS
	.align		4
        /*0060*/ 	.byte	0x02, 0x4c
        /*0062*/ 	.byte	0x01
	.zero		1


	//----- nvinfo : EIATTR_MERCURY_ISA_VERSION
	.align		4
        /*0064*/ 	.byte	0x03, 0x5f
        /*0066*/ 	.short	0x0101


	//----- nvinfo : EIATTR_VRC_CTA_INIT_COUNT
	.align		4
        /*0068*/ 	.byte	0x02, 0x4a
	.zero		1
	.zero		1


	//----- nvinfo : EIATTR_EXIT_INSTR_OFFSETS
	.align		4
        /*006c*/ 	.byte	0x04, 0x1c
        /*006e*/ 	.short	(.L_889 - .L_888)


	//   ....[0]....
.L_888:
        /*0070*/ 	.word	0x00000170


	//   ....[1]....
        /*0074*/ 	.word	0x00000200


	//   ....[2]....
        /*0078*/ 	.word	0x00000da0


	//----- nvinfo : EIATTR_CBANK_PARAM_SIZE
	.align		4
.L_889:
        /*007c*/ 	.byte	0x03, 0x19
        /*007e*/ 	.short	0x0028


	//----- nvinfo : EIATTR_PARAM_CBANK
	.align		4
        /*0080*/ 	.byte	0x04, 0x0a
        /*0082*/ 	.short	(.L_891 - .L_890)
	.align		4
.L_890:
        /*0084*/ 	.word	index@(.nv.constant0.contiguous_reduce33_f64)
        /*0088*/ 	.short	0x0380
        /*008a*/ 	.short	0x0028


	//----- nvinfo : EIATTR_SW_WAR
	.align		4
.L_891:
        /*008c*/ 	.byte	0x04, 0x36
        /*008e*/ 	.short	(.L_893 - .L_892)
.L_892:
        /*0090*/ 	.word	0x00000008
.L_893:


//--------------------- .nv.info.contiguous_reduce3_f64 --------------------------
	.section	.nv.info.contiguous_reduce3_f64,"",@"SHT_CUDA_INFO"
	.sectionflags	@""
	.align	4


	//----- nvinfo : EIATTR_CUDA_API_VERSION
	.align		4
        /*0000*/ 	.byte	0x04, 0x37
        /*0002*/ 	.short	(.L_895 - .L_894)
.L_894:
        /*0004*/ 	.word	0x00000082


	//----- nvinfo : EIATTR_KPARAM_INFO
	.align		4
.L_895:
        /*0008*/ 	.byte	0x04, 0x17
        /*000a*/ 	.short	(.L_897 - .L_896)
.L_896:
        /*000c*/ 	.word	0x00000000
        /*0010*/ 	.short	0x0006
        /*0012*/ 	.short	0x0030
        /*0014*/ 	.byte	0x00, 0xf0, 0x21, 0x00


	//----- nvinfo : EIATTR_KPARAM_INFO
	.align		4
.L_897:
        /*0018*/ 	.byte	0x04, 0x17
        /*001a*/ 	.short	(.L_899 - .L_898)
.L_898:
        /*001c*/ 	.word	0x00000000
        /*0020*/ 	.short	0x0005
        /*0022*/ 	.short	0x0028
        /*0024*/ 	.byte	0x00, 0xf0, 0x21, 0x00


	//----- nvinfo : EIATTR_KPARAM_INFO
	.align		4
.L_899:
        /*0028*/ 	.byte	0x04, 0x17
        /*002a*/ 	.short	(.L_901 - .L_900)
.L_900:
        /*002c*/ 	.word	0x00000000
        /*0030*/ 	.short	0x0004
        /*0032*/ 	.short	0x0020
        /*0034*/ 	.byte	0x00, 0xf0, 0x21, 0x00


	//----- nvinfo : EIATTR_KPARAM_INFO
	.align		4
.L_901:
        /*0038*/ 	.byte	0x04, 0x17
        /*003a*/ 	.short	(.L_903 - .L_902)
.L_902:
        /*003c*/ 	.word	0x00000000
        /*0040*/ 	.short	0x0003
        /*0042*/ 	.short	0x0018
        /*0044*/ 	.byte	0x00, 0xf5, 0x21, 0x00


	//----- nvinfo : EIATTR_KPARAM_INFO
	.align		4
.L_903:
        /*0048*/ 	.byte	0x04, 0x17
        /*004a*/ 	.short	(.L_905 - .L_904)
.L_904:
        /*004c*/ 	.word	0x00000000
        /*0050*/ 	.short	0x0002
        /*0052*/ 	.short	0x0010
        /*0054*/ 	.byte	0x00, 0xf5, 0x21, 0x00


	//----- nvinfo : EIATTR_KPARAM_INFO
	.align		4
.L_905:
        /*0058*/ 	.byte	0x04, 0x17
        /*005a*/ 	.short	(.L_907 - .L_906)
.L_906:
        /*005c*/ 	.word	0x00000000
        /*0060*/ 	.short	0x0001
        /*0062*/ 	.short	0x0008
        /*0064*/ 	.byte	0x00, 0xf5, 0x21, 0x00


	//----- nvinfo : EIATTR_KPARAM_INFO
	.align		4
.L_907:
        /*0068*/ 	.byte	0x04, 0x17
        /*006a*/ 	.short	(.L_909 - .L_908)
.L_908:
        /*006c*/ 	.word	0x00000000
        /*0070*/ 	.short	0x0000
        /*0072*/ 	.short	0x0000
        /*0074*/ 	.byte	0x00, 0xf5, 0x21, 0x00


	//----- nvinfo : EIATTR_SPARSE_MMA_MASK
	.align		4
.L_909:
        /*0078*/ 	.byte	0x03, 0x50
        /*007a*/ 	.short	0x0000


	//----- nvinfo : EIATTR_MAXREG_COUNT
	.align		4
        /*007c*/ 	.byte	0x03, 0x1b
        /*007e*/ 	.short	0x00ff


	//----- nvinfo : EIATTR_NUM_BARRIERS
	.align		4
        /*0080*/ 	.byte	0x02, 0x4c
        /*0082*/ 	.byte	0x01
	.zero		1


	//----- nvinfo : EIATTR_MERCURY_ISA_VERSION
	.align		4
        /*0084*/ 	.byte	0x03, 0x5f
        /*0086*/ 	.short	0x0101


	//----- nvinfo : EIATTR_VRC_CTA_INIT_COUNT
	.align		4
        /*0088*/ 	.byte	0x02, 0x4a
	.zero		1
	.zero		1


	//----- nvinfo : EIATTR_EXIT_INSTR_OFFSETS
	.align		4
        /*008c*/ 	.byte	0x04, 0x1c
        /*008e*/ 	.short	(.L_911 - .L_910)


	//   ....[0]....
.L_910:
        /*0090*/ 	.word	0x00000170


	//   ....[1]....
        /*0094*/ 	.word	0x00003140


	//   ....[2]....
        /*0098*/ 	.word	0x00003d70


	//----- nvinfo : EIATTR_CRS_STACK_SIZE
	.align		4
.L_911:
        /*009c*/ 	.byte	0x04, 0x1e
        /*009e*/ 	.short	(.L_913 - .L_912)
.L_912:
        /*00a0*/ 	.word	0x00000000


	//----- nvinfo : EIATTR_CBANK_PARAM_SIZE
	.align		4
.L_913:
        /*00a4*/ 	.byte	0x03, 0x19
        /*00a6*/ 	.short	0x0038


	//----- nvinfo : EIATTR_PARAM_CBANK
	.align		4
        /*00a8*/ 	.byte	0x04, 0x0a
        /*00aa*/ 	.short	(.L_915 - .L_914)
	.align		4
.L_914:
        /*00ac*/ 	.word	index@(.nv.constant0.contiguous_reduce3_f64)
        /*00b0*/ 	.short	0x0380
        /*00b2*/ 	.short	0x0038


	//----- nvinfo : EIATTR_SW_WAR
	.align		4
.L_915:
        /*00b4*/ 	.byte	0x04, 0x36
        /*00b6*/ 	.short	(.L_917 - .L_916)
.L_916:
        /*00b8*/ 	.word	0x00000008
.L_917:


//--------------------- .nv.info.contiguous_reduce22_f64 --------------------------
	.section	.nv.info.contiguous_reduce22_f64,"",@"SHT_CUDA_INFO"
	.sectionflags	@""
	.align	4


	//----- nvinfo : EIATTR_CUDA_API_VERSION
	.align		4
        /*0000*/ 	.byte	0x04, 0x37
        /*0002*/ 	.short	(.L_919 - .L_918)
.L_918:
        /*0004*/ 	.word	0x00000082


	//----- nvinfo : EIATTR_KPARAM_INFO
	.align		4
.L_919:
        /*0008*/ 	.byte	0x04, 0x17
        /*000a*/ 	.short	(.L_921 - .L_920)
.L_920:
        /*000c*/ 	.word	0x00000000
        /*0010*/ 	.short	0x0003
        /*0012*/ 	.short	0x0018
        /*0014*/ 	.byte	0x00, 0xf0, 0x21, 0x00


	//----- nvinfo : EIATTR_KPARAM_INFO
	.align		4
.L_921:
        /*0018*/ 	.byte	0x04, 0x17
        /*001a*/ 	.short	(.L_923 - .L_922)
.L_922:
        /*001c*/ 	.word	0x00000000
        /*0020*/ 	.short	0x0002
        /*0022*/ 	.short	0x0010
        /*0024*/ 	.byte	0x00, 0xf0, 0x21, 0x00


	//----- nvinfo : EIATTR_KPARAM_INFO
	.align		4
.L_923:
        /*0028*/ 	.byte	0x04, 0x17
        /*002a*/ 	.short	(.L_925 - .L_924)
.L_924:
        /*002c*/ 	.word	0x00000000
        /*0030*/ 	.short	0x0001
        /*0032*/ 	.short	0x0008
        /*0034*/ 	.byte	0x00, 0xf5, 0x21, 0x00


	//----- nvinfo : EIATTR_KPARAM_INFO
	.align		4
.L_925:
        /*0038*/ 	.byte	0x04, 0x17
        /*003a*/ 	.short	(.L_927 - .L_926)
.L_926:
        /*003c*/ 	.word	0x00000000
        /*0040*/ 	.short	0x0000
        /*0042*/ 	.short	0x0000
        /*0044*/ 	.byte	0x00, 0xf5, 0x21, 0x00


	//----- nvinfo : EIATTR_SPARSE_MMA_MASK
	.align		4
.L_927:
        /*0048*/ 	.byte	0x03, 0x50
        /*004a*/ 	.short	0x0000


	//----- nvinfo : EIATTR_MAXREG_COUNT
	.align		4
        /*004c*/ 	.byte	0x03, 0x1b
        /*004e*/ 	.short	0x00ff


	//----- nvinfo : EIATTR_NUM_BARRIERS
	.align		4
        /*0050*/ 	.byte	0x02, 0x4c
        /*0052*/ 	.byte	0x01
	.zero		1


	//----- nvinfo : EIATTR_MERCURY_ISA_VERSION
	.align		4
        /*0054*/ 	.byte	0x03, 0x5f
        /*0056*/ 	.short	0x0101


	//----- nvinfo : EIATTR_VRC_CTA_INIT_COUNT
	.align		4
        /*0058*/ 	.byte	0x02, 0x4a
	.zero		1
	.zero		1


	//----- nvinfo : EIATTR_EXIT_INSTR_OFFSETS
	.align		4
        /*005c*/ 	.byte	0x04, 0x1c
        /*005e*/ 	.short	(.L_929 - .L_928)


	//   ....[0]....
.L_928:
        /*0060*/ 	.word	0x000004f0


	//   ....[1]....
        /*0064*/ 	.word	0x000008d0


	//   ....[2]....
        /*0068*/ 	.word	0x000009e0


	//----- nvinfo : EIATTR_CRS_STACK_SIZE
	.align		4
.L_929:
        /*006c*/ 	.byte	0x04, 0x1e
        /*006e*/ 	.short	(.L_931 - .L_930)
.L_930:
        /*0070*/ 	.word	0x00000000


	//----- nvinfo : EIATTR_CBANK_PARAM_SIZE
	.align		4
.L_931:
        /*0074*/ 	.byte	0x03, 0x19
        /*0076*/ 	.short	0x0020


	//----- nvinfo : EIATTR_PARAM_CBANK
	.align		4
        /*0078*/ 	.byte	0x04, 0x0a
        /*007a*/ 	.short	(.L_933 - .L_932)
	.align		4
.L_932:
        /*007c*/ 	.word	index@(.nv.constant0.contiguous_reduce22_f64)
        /*0080*/ 	.short	0x0380
        /*0082*/ 	.short	0x0020


	//----- nvinfo : EIATTR_SW_WAR
	.align		4
.L_933:
        /*0084*/ 	.byte	0x04, 0x36
        /*0086*/ 	.short	(.L_935 - .L_934)
.L_934:
        /*0088*/ 	.word	0x00000008
.L_935:


//--------------------- .nv.info.contiguous_reduce2_f64 --------------------------
	.section	.nv.info.contiguous_reduce2_f64,"",@"SHT_CUDA_INFO"
	.sectionflags	@""
	.align	4


	//----- nvinfo : EIATTR_CUDA_API_VERSION
	.align		4
        /*0000*/ 	.byte	0x04, 0x37
        /*0002*/ 	.short	(.L_937 - .L_936)
.L_936:
        /*0004*/ 	.word	0x00000082


	//----- nvinfo : EIATTR_KPARAM_INFO
	.align		4
.L_937:
        /*0008*/ 	.byte	0x04, 0x17
        /*000a*/ 	.short	(.L_939 - .L_938)
.L_938:
        /*000c*/ 	.word	0x00000000
        /*0010*/ 	.short	0x0006
        /*0012*/ 	.short	0x0030
        /*0014*/ 	.byte	0x00, 0xf0, 0x21, 0x00


	//----- nvinfo : EIATTR_KPARAM_INFO
	.align		4
.L_939:
        /*0018*/ 	.byte	0x04, 0x17
        /*001a*/ 	.short	(.L_941 - .L_940)
.L_940:
        /*001c*/ 	.word	0x00000000
        /*0020*/ 	.short	0x0005
        /*0022*/ 	.short	0x0028
        /*0024*/ 	.byte	0x00, 0xf0, 0x21, 0x00


	//----- nvinfo : EIATTR_KPARAM_INFO
	.align		4
.L_941:
        /*0028*/ 	.byte	0x04, 0x17
        /*002a*/ 	.short	(.L_943 - .L_942)
.L_942:
        /*002c*/ 	.word	0x00000000
        /*0030*/ 	.short	0x0004
        /*0032*/ 	.short	0x0020
        /*0034*/ 	.byte	0x00, 0xf0, 0x21, 0x00


	//----- nvinfo : EIATTR_KPARAM_INFO
	.align		4
.L_943:
        /*0038*/ 	.byte	0x04, 0x17
        /*003a*/ 	.short	(.L_945 - .L_944)
.L_944:
        /*003c*/ 	.word	0x00000000
        /*0040*/ 	.short	0x0003
        /*0042*/ 	.short	0x0018
        /*0044*/ 	.byte	0x00, 0xf5, 0x21, 0x00


	//----- nvinfo : EIATTR_KPARAM_INFO
	.align		4
.L_945:
        /*0048*/ 	.byte	0x04, 0x17
        /*004a*/ 	.short	(.L_947 - .L_946)
.L_946:
        /*004c*/ 	.word	0x00000000
        /*0050*/ 	.short	0x0002
        /*0052*/ 	.short	0x0010
        /*0054*/ 	.byte	0x00, 0xf5, 0x21, 0x00


	//----- nvinfo : EIATTR_KPARAM_INFO
	.align		4
.L_947:
        /*0058*/ 	.byte	0x04, 0x17
        /*005a*/ 	.short	(.L_949 - .L_948)
.L_948:
        /*005c*/ 	.word	0x00000000
        /*0060*/ 	.short	0x0001
        /*0062*/ 	.short	0x0008
        /*0064*/ 	.byte	0x00, 0xf5, 0x21, 0x00


	//----- nvinfo : EIATTR_KPARAM_INFO
	.align		4
.L_949:
        /*0068*/ 	.byte	0x04, 0x17
        /*006a*/ 	.short	(.L_951 - .L_950)
.L_950:
        /*006c*/ 	.word	0x00000000
        /*0070*/ 	.short	0x0000
        /*0072*/ 	.short	0x0000
        /*0074*/ 	.byte	0x00, 0xf5, 0x21, 0x00


	//----- nvinfo : EIATTR_SPARSE_MMA_MASK
	.align		4
.L_951:
        /*0078*/ 	.byte	0x03, 0x50
        /*007a*/ 	.short	0x0000


	//----- nvinfo : EIATTR_MAXREG_COUNT
	.align		4
        /*007c*/ 	.byte	0x03, 0x1b
        /*007e*/ 	.short	0x00ff


	//----- nvinfo : EIATTR_NUM_BARRIERS
	.align		4
        /*0080*/ 	.byte	0x02, 0x4c
        /*0082*/ 	.byte	0x01
	.zero		1


	//----- nvinfo : EIATTR_MERCURY_ISA_VERSION
	.align		4
        /*0084*/ 	.byte	0x03, 0x5f
        /*0086*/ 	.short	0x0101


	//----- nvinfo : EIATTR_VRC_CTA_INIT_COUNT
	.align		4
        /*0088*/ 	.byte	0x02, 0x4a
	.zero		1
	.zero		1


	//----- nvinfo : EIATTR_EXIT_INSTR_OFFSETS
	.align		4
        /*008c*/ 	.byte	0x04, 0x1c
        /*008e*/ 	.short	(.L_953 - .L_952)


	//   ....[0]....
.L_952:
        /*0090*/ 	.word	0x000068e0


	//   ....[1]....
        /*0094*/ 	.word	0x00006cc0


	//   ....[2]....
        /*0098*/ 	.word	0x00006dd0


	//----- nvinfo : EIATTR_CRS_STACK_SIZE
	.align		4
.L_953:
        /*009c*/ 	.byte	0x04, 0x1e
        /*009e*/ 	.short	(.L_955 - .L_954)
.L_954:
        /*00a0*/ 	.word	0x00000000


	//----- nvinfo : EIATTR_CBANK_PARAM_SIZE
	.align		4
.L_955:
        /*00a4*/ 	.byte	0x03, 0x19
        /*00a6*/ 	.short	0x0038


	//----- nvinfo : EIATTR_PARAM_CBANK
	.align		4
        /*00a8*/ 	.byte	0x04, 0x0a
        /*00aa*/ 	.short	(.L_957 - .L_956)
	.align		4
.L_956:
        /*00ac*/ 	.word	index@(.nv.constant0.contiguous_reduce2_f64)
        /*00b0*/ 	.short	0x0380
        /*00b2*/ 	.short	0x0038


	//----- nvinfo : EIATTR_SW_WAR
	.align		4
.L_957:
        /*00b4*/ 	.byte	0x04, 0x36
        /*00b6*/ 	.short	(.L_959 - .L_958)
.L_958:
        /*00b8*/ 	.word	0x00000008
.L_959:


//--------------------- .nv.info.uncontiguous_reduce_f64 --------------------------
	.section	.nv.info.uncontiguous_reduce_f64,"",@"SHT_CUDA_INFO"
	.sectionflags	@""
	.align	4


	//----- nvinfo : EIATTR_CUDA_API_VERSION
	.align		4
        /*0000*/ 	.byte	0x04, 0x37
        /*0002*/ 	.short	(.L_961 - .L_960)
.L_960:
        /*0004*/ 	.word	0x00000082


	//----- nvinfo : EIATTR_KPARAM_INFO
	.align		4
.L_961:
        /*0008*/ 	.byte	0x04, 0x17
        /*000a*/ 	.short	(.L_963 - .L_962)
.L_962:
        /*000c*/ 	.word	0x00000000
        /*0010*/ 	.short	0x0005
        /*0012*/ 	.short	0x0028
        /*0014*/ 	.byte	0x00, 0xf0, 0x21, 0x00


	//----- nvinfo : EIATTR_KPARAM_INFO
	.align		4
.L_963:
        /*0018*/ 	.byte	0x04, 0x17
        /*001a*/ 	.short	(.L_965 - .L_964)
.L_964:
        /*001c*/ 	.word	0x00000000
        /*0020*/ 	.short	0x0004
        /*0022*/ 	.short	0x0020
        /*0024*/ 	.byte	0x00, 0xf0, 0x21, 0x00


	//----- nvinfo : EIATTR_KPARAM_INFO
	.align		4
.L_965:
        /*0028*/ 	.byte	0x04, 0x17
        /*002a*/ 	.short	(.L_967 - .L_966)
.L_966:
        /*002c*/ 	.word	0x00000000
        /*0030*/ 	.short	0x0003
        /*0032*/ 	.short	0x0018
        /*0034*/ 	.byte	0x00, 0xf5, 0x21, 0x00


	//----- nvinfo : EIATTR_KPARAM_INFO
	.align		4
.L_967:
        /*0038*/ 	.byte	0x04, 0x17
        /*003a*/ 	.short	(.L_969 - .L_968)
.L_968:
        /*003c*/ 	.word	0x00000000
        /*0040*/ 	.short	0x0002
        /*0042*/ 	.short	0x0010
        /*0044*/ 	.byte	0x00, 0xf5, 0x21, 0x00


	//----- nvinfo : EIATTR_KPARAM_INFO
	.align		4
.L_969:
        /*0048*/ 	.byte	0x04, 0x17
        /*004a*/ 	.short	(.L_971 - .L_970)
.L_970:
        /*004c*/ 	.word	0x00000000
        /*0050*/ 	.short	0x0001
        /*0052*/ 	.short	0x0008
        /*0054*/ 	.byte	0x00, 0xf5, 0x21, 0x00


	//----- nvinfo : EIATTR_KPARAM_INFO
	.align		4
.L_971:
        /*0058*/ 	.byte	0x04, 0x17
        /*005a*/ 	.short	(.L_973 - .L_972)
.L_972:
        /*005c*/ 	.word	0x00000000
        /*0060*/ 	.short	0x0000
        /*0062*/ 	.short	0x0000
        /*0064*/ 	.byte	0x00, 0xf5, 0x21, 0x00


	//----- nvinfo : EIATTR_SPARSE_MMA_MASK
	.align		4
.L_973:
        /*0068*/ 	.byte	0x03, 0x50
        /*006a*/ 	.short	0x0000


	//----- nvinfo : EIATTR_MAXREG_COUNT
	.align		4
        /*006c*/ 	.byte	0x03, 0x1b
        /*006e*/ 	.short	0x00ff


	//----- nvinfo : EIATTR_NUM_BARRIERS
	.align		4
        /*0070*/ 	.byte	0x02, 0x4c
        /*0072*/ 	.byte	0x01
	.zero		1


	//----- nvinfo : EIATTR_MERCURY_ISA_VERSION
	.align		4
        /*0074*/ 	.byte	0x03, 0x5f
        /*0076*/ 	.short	0x0101


	//----- nvinfo : EIATTR_VRC_CTA_INIT_COUNT
	.align		4
        /*0078*/ 	.byte	0x02, 0x4a
	.zero		1
	.zero		1


	//----- nvinfo : EIATTR_EXIT_INSTR_OFFSETS
	.align		4
        /*007c*/ 	.byte	0x04, 0x1c
        /*007e*/ 	.short	(.L_975 - .L_974)


	//   ....[0]....
.L_974:
        /*0080*/ 	.word	0x00006b20


	//   ....[1]....
        /*0084*/ 	.word	0x00006f00


	//   ....[2]....
        /*0088*/ 	.word	0x00006f80


	//----- nvinfo : EIATTR_CRS_STACK_SIZE
	.align		4
.L_975:
        /*008c*/ 	.byte	0x04, 0x1e
        /*008e*/ 	.short	(.L_977 - .L_976)
.L_976:
        /*0090*/ 	.word	0x00000000


	//----- nvinfo : EIATTR_CBANK_PARAM_SIZE
	.align		4
.L_977:
        /*0094*/ 	.byte	0x03, 0x19
        /*0096*/ 	.short	0x0030


	//----- nvinfo : EIATTR_PARAM_CBANK
	.align		4
        /*0098*/ 	.byte	0x04, 0x0a
        /*009a*/ 	.short	(.L_979 - .L_978)
	.align		4
.L_978:
        /*009c*/ 	.word	index@(.nv.constant0.uncontiguous_reduce_f64)
        /*00a0*/ 	.short	0x0380
        /*00a2*/ 	.short	0x0030


	//----- nvinfo : EIATTR_SW_WAR
	.align		4
.L_979:
        /*00a4*/ 	.byte	0x04, 0x36
        /*00a6*/ 	.short	(.L_981 - .L_980)
.L_980:
        /*00a8*/ 	.word	0x00000008
.L_981:


//--------------------- .nv.info.contiguous_reduce_f64 --------------------------
	.section	.nv.info.contiguous_reduce_f64,"",@"SHT_CUDA_INFO"
	.sectionflags	@""
	.align	4


	//----- nvinfo : EIATTR_CUDA_API_VERSION
	.align		4
        /*0000*/ 	.byte	0x04, 0x37
        /*0002*/ 	.short	(.L_983 - .L_982)
.L_982:
        /*0004*/ 	.word	0x00000082


	//----- nvinfo : EIATTR_KPARAM_INFO
	.align		4
.L_983:
        /*0008*/ 	.byte	0x04, 0x17
        /*000a*/ 	.short	(.L_985 - .L_984)
.L_984:
        /*000c*/ 	.word	0x00000000
        /*0010*/ 	.short	0x0002
        /*0012*/ 	.short	0x0010
        /*0014*/ 	.byte	0x00, 0xf0, 0x21, 0x00


	//----- nvinfo : EIATTR_KPARAM_INFO
	.align		4
.L_985:
        /*0018*/ 	.byte	0x04, 0x17
        /*001a*/ 	.short	(.L_987 - .L_986)
.L_986:
        /*001c*/ 	.word	0x00000000
        /*0020*/ 	.short	0x0001
        /*0022*/ 	.short	0x0008
        /*0024*/ 	.byte	0x00, 0xf5, 0x21, 0x00


	//----- nvinfo : EIATTR_KPARAM_INFO
	.align		4
.L_987:
        /*0028*/ 	.byte	0x04, 0x17
        /*002a*/ 	.short	(.L_989 - .L_988)
.L_988:
        /*002c*/ 	.word	0x00000000
        /*0030*/ 	.short	0x0000
        /*0032*/ 	.short	0x0000
        /*0034*/ 	.byte	0x00, 0xf5, 0x21, 0x00


	//----- nvinfo : EIATTR_SPARSE_MMA_MASK
	.align		4
.L_989:
        /*0038*/ 	.byte	0x03, 0x50
        /*003a*/ 	.short	0x0000


	//----- nvinfo : EIATTR_MAXREG_COUNT
	.align		4
        /*003c*/ 	.byte	0x03, 0x1b
        /*003e*/ 	.short	0x00ff


	//----- nvinfo : EIATTR_NUM_BARRIERS
	.align		4
        /*0040*/ 	.byte	0x02, 0x4c
        /*0042*/ 	.byte	0x01
	.zero		1


	//----- nvinfo : EIATTR_MERCURY_ISA_VERSION
	.align		4
        /*0044*/ 	.byte	0x03, 0x5f
        /*0046*/ 	.short	0x0101


	//----- nvinfo : EIATTR_VRC_CTA_INIT_COUNT
	.align		4
        /*0048*/ 	.byte	0x02, 0x4a
	.zero		1
	.zero		1


	//----- nvinfo : EIATTR_EXIT_INSTR_OFFSETS
	.align		4
        /*004c*/ 	.byte	0x04, 0x1c
        /*004e*/ 	.short	(.L_991 - .L_990)


	//   ....[0]....
.L_990:
        /*0050*/ 	.word	0x00000440


	//   ....[1]....
        /*0054*/ 	.word	0x00000820


	//   ....[2]....
        /*0058*/ 	.word	0x000008a0


	//----- nvinfo : EIATTR_CRS_STACK_SIZE
	.align		4
.L_991:
        /*005c*/ 	.byte	0x04, 0x1e
        /*005e*/ 	.short	(.L_993 - .L_992)
.L_992:
        /*0060*/ 	.word	0x00000000


	//----- nvinfo : EIATTR_CBANK_PARAM_SIZE
	.align		4
.L_993:
        /*0064*/ 	.byte	0x03, 0x19
        /*0066*/ 	.short	0x0018


	//----- nvinfo : EIATTR_PARAM_CBANK
	.align		4
        /*0068*/ 	.byte	0x04, 0x0a
        /*006a*/ 	.short	(.L_995 - .L_994)
	.align		4
.L_994:
        /*006c*/ 	.word	index@(.nv.constant0.contiguous_reduce_f64)
        /*0070*/ 	.short	0x0380
        /*0072*/ 	.short	0x0018


	//----- nvinfo : EIATTR_SW_WAR
	.align		4
.L_995:
        /*0074*/ 	.byte	0x04, 0x36
        /*0076*/ 	.short	(.L_997 - .L_996)
.L_996:
        /*0078*/ 	.word	0x00000008
.L_997:


//--------------------- .nv.info.contiguous_reduce33_f32 --------------------------
	.section	.nv.info.contiguous_reduce33_f32,"",@"SHT_CUDA_INFO"
	.sectionflags	@""
	.align	4


	//----- nvinfo : EIATTR_CUDA_API_VERSION
	.align		4
        /*0000*/ 	.byte	0x04, 0x37
        /*0002*/ 	.short	(.L_999 - .L_998)
.L_998:
        /*0004*/ 	.word	0x00000082


	//----- nvinfo : EIATTR_KPARAM_INFO
	.align		4
.L_999:
        /*0008*/ 	.byte	0x04, 0x17
        /*000a*/ 	.short	(.L_1001 - .L_1000)
.L_1000:
        /*000c*/ 	.word	0x00000000
        /*0010*/ 	.short	0x0004
        /*0012*/ 	.short	0x0020
        /*0014*/ 	.byte	0x00, 0xf0, 0x21, 0x00


	//----- nvinfo : EIATTR_KPARAM_INFO
	.align		4
.L_1001:
        /*0018*/ 	.byte	0x04, 0x17
        /*001a*/ 	.short	(.L_1003 - .L_1002)
.L_1002:
        /*001c*/ 	.word	0x00000000
        /*0020*/ 	.short	0x0003
        /*0022*/ 	.short	0x0018
        /*0024*/ 	.byte	0x00, 0xf0, 0x21, 0x00


	//----- nvinfo : EIATTR_KPARAM_INFO
	.align		4
.L_1003:
        /*0028*/ 	.byte	0x04, 0x17
        /*002a*/ 	.short	(.L_1005 - .L_1004)
.L_1004:
        /*002c*/ 	.word	0x00000000
        /*0030*/ 	.short	0x0002
        /*0032*/ 	.short	0x0010
        /*0034*/ 	.byte	0x00, 0xf0, 0x21, 0x00


	//----- nvinfo : EIATTR_KPARAM_INFO
	.align		4
.L_1005:
        /*0038*/ 	.byte	0x04, 0x17
        /*003a*/ 	.short	(.L_1007 - .L_1006)
.L_1006:
        /*003c*/ 	.word	0x00000000
        /*0040*/ 	.short	0x0001
        /*0042*/ 	.short	0x0008
        /*0044*/ 	.byte	0x00, 0xf5, 0x21, 0x00


	//----- nvinfo : EIATTR_KPARAM_INFO
	.align		4
.L_1007:
        /*0048*/ 	.byte	0x04, 0x17
        /*004a*/ 	.short	(.L_1009 - .L_1008)
.L_1008:
        /*004c*/ 	.word	0x00000000
        /*0050*/ 	.short	0x0000
        /*0052*/ 	.short	0x0000
        /*0054*/ 	.byte	0x00, 0xf5, 0x21, 0x00


	//----- nvinfo : EIATTR_SPARSE_MMA_MASK
	.align		4
.L_1009:
        /*0058*/ 	.byte	0x03, 0x50
        /*005a*/ 	.short	0x0000


	//----- nvinfo : EIATTR_MAXREG_COUNT
	.align		4
        /*005c*/ 	.byte	0x03, 0x1b
        /*005e*/ 	.short	0x00ff


	//----- nvinfo : EIATTR_NUM_BARRIERS
	.align		4
        /*0060*/ 	.byte	0x02, 0x4c
        /*0062*/ 	.byte	0x01
	.zero		1


	//----- nvinfo : EIATTR_MERCURY_ISA_VERSION
	.align		4
        /*0064*/ 	.byte	0x03, 0x5f
        /*0066*/ 	.short	0x0101


	//----- nvinfo : EIATTR_VRC_CTA_INIT_COUNT
	.align		4
        /*0068*/ 	.byte	0x02, 0x4a
	.zero		1
	.zero		1


	//----- nvinfo : EIATTR_EXIT_INSTR_OFFSETS
	.align		4
        /*006c*/ 	.byte	0x04, 0x1c
        /*006e*/ 	.short	(.L_1011 - .L_1010)


	//   ....[0]....
.L_1010:
        /*0070*/ 	.word	0x00000160


	//   ....[1]....
        /*0074*/ 	.word	0x000001f0


	//   ....[2]....
        /*0078*/ 	.word	0x000007b0


	//----- nvinfo : EIATTR_CBANK_PARAM_SIZE
	.align		4
.L_1011:
        /*007c*/ 	.byte	0x03, 0x19
        /*007e*/ 	.short	0x0028


	//----- nvinfo : EIATTR_PARAM_CBANK
	.align		4
        /*0080*/ 	.byte	0x04, 0x0a
        /*0082*/ 	.short	(.L_1013 - .L_1012)
	.align		4
.L_1012:
        /*0084*/ 	.word	index@(.nv.constant0.contiguous_reduce33_f32)
        /*0088*/ 	.short	0x0380
        /*008a*/ 	.short	0x0028


	//----- nvinfo : EIATTR_SW_WAR
	.align		4
.L_1013:
        /*008c*/ 	.byte	0x04, 0x36
        /*008e*/ 	.short	(.L_1015 - .L_1014)
.L_1014:
        /*0090*/ 	.word	0x00000008
.L_1015:


//--------------------- .nv.info.contiguous_reduce3_f32 --------------------------
	.section	.nv.info.contiguous_reduce3_f32,"",@"SHT_CUDA_INFO"
	.sectionflags	@""
	.align	4


	//----- nvinfo : EIATTR_CUDA_API_VERSION
	.align		4
        /*0000*/ 	.byte	0x04, 0x37
        /*0002*/ 	.short	(.L_1017 - .L_1016)
.L_1016:
        /*0004*/ 	.word	0x00000082


	//----- nvinfo : EIATTR_KPARAM_INFO
	.align		4
.L_1017:
        /*0008*/ 	.byte	0x04, 0x17
        /*000a*/ 	.short	(.L_1019 - .L_1018)
.L_1018:
        /*000c*/ 	.word	0x00000000
        /*0010*/ 	.short	0x0006
        /*0012*/ 	.short	0x0030
        /*0014*/ 	.byte	0x00, 0xf0, 0x21, 0x00


	//----- nvinfo : EIATTR_KPARAM_INFO
	.align		4
.L_1019:
        /*0018*/ 	.byte	0x04, 0x17
        /*001a*/ 	.short	(.L_1021 - .L_1020)
.L_1020:
        /*001c*/ 	.word	0x00000000
        /*0020*/ 	.short	0x0005
        /*0022*/ 	.short	0x0028
        /*0024*/ 	.byte	0x00, 0xf0, 0x21, 0x00


	//----- nvinfo : EIATTR_KPARAM_INFO
	.align		4
.L_1021:
        /*0028*/ 	.byte	0x04, 0x17
        /*002a*/ 	.short	(.L_1023 - .L_1022)
.L_1022:
        /*002c*/ 	.word	0x00000000
        /*0030*/ 	.short	0x0004
        /*0032*/ 	.short	0x0020
        /*0034*/ 	.byte	0x00, 0xf0, 0x21, 0x00


	//----- nvinfo : EIATTR_KPARAM_INFO
	.align		4
.L_1023:
        /*0038*/ 	.byte	0x04, 0x17
        /*003a*/ 	.short	(.L_1025 - .L_1024)
.L_1024:
        /*003c*/ 	.word	0x00000000
        /*0040*/ 	.short	0x0003
        /*0042*/ 	.short	0x0018
        /*0044*/ 	.byte	0x00, 0xf5, 0x21, 0x00


	//----- nvinfo : EIATTR_KPARAM_INFO
	.align		4
.L_1025:
        /*0048*/ 	.byte	0x04, 0x17
        /*004a*/ 	.short	(.L_1027 - .L_1026)
.L_1026:
        /*004c*/ 	.word	0x00000000
        /*0050*/ 	.short	0x0002
        /*0052*/ 	.short	0x0010
        /*0054*/ 	.byte	0x00, 0xf5, 0x21, 0x00


	//----- nvinfo : EIATTR_KPARAM_INFO
	.align		4
.L_1027:
        /*0058*/ 	.byte	0x04, 0x17
        /*005a*/ 	.short	(.L_1029 - .L_1028)
.L_1028:
        /*005c*/ 	.word	0x00000000
        /*0060*/ 	.short	0x0001
        /*0062*/ 	.short	0x0008
        /*0064*/ 	.byte	0x00, 0xf5, 0x21, 0x00


	//----- nvinfo : EIATTR_KPARAM_INFO
	.align		4
.L_1029:
        /*0068*/ 	.byte	0x04, 0x17
        /*006a*/ 	.short	(.L_1031 - .L_1030)
.L_1030:
        /*006c*/ 	.word	0x00000000
        /*0070*/ 	.short	0x0000
        /*0072*/ 	.short	0x0000
        /*0074*/ 	.byte	0x00, 0xf5, 0x21, 0x00


	//----- nvinfo : EIATTR_SPARSE_MMA_MASK
	.align		4
.L_1031:
        /*0078*/ 	.byte	0x03, 0x50
        /*007a*/ 	.short	0x0000


	//----- nvinfo : EIATTR_MAXREG_COUNT
	.align		4
        /*007c*/ 	.byte	0x03, 0x1b
        /*007e*/ 	.short	0x00ff


	//----- nvinfo : EIATTR_NUM_BARRIERS
	.align		4
        /*0080*/ 	.byte	0x02, 0x4c
        /*0082*/ 	.byte	0x01
	.zero		1


	//----- nvinfo : EIATTR_MERCURY_ISA_VERSION
	.align		4
        /*0084*/ 	.byte	0x03, 0x5f
        /*0086*/ 	.short	0x0101


	//----- nvinfo : EIATTR_VRC_CTA_INIT_COUNT
	.align		4
        /*0088*/ 	.byte	0x02, 0x4a
	.zero		1
	.zero		1


	//----- nvinfo : EIATTR_EXIT_INSTR_OFFSETS
	.align		4
        /*008c*/ 	.byte	0x04, 0x1c
        /*008e*/ 	.short	(.L_1033 - .L_1032)


	//   ....[0]....
.L_1032:
        /*0090*/ 	.word	0x00000160


	//   ....[1]....
        /*0094*/ 	.word	0x00003130


	//   ....[2]....
        /*0098*/ 	.word	0x00003760


	//----- nvinfo : EIATTR_CRS_STACK_SIZE
	.align		4
.L_1033:
        /*009c*/ 	.byte	0x04, 0x1e
        /*009e*/ 	.short	(.L_1035 - .L_1034)
.L_1034:
        /*00a0*/ 	.word	0x00000000


	//----- nvinfo : EIATTR_CBANK_PARAM_SIZE
	.align		4
.L_1035:
        /*00a4*/ 	.byte	0x03, 0x19
        /*00a6*/ 	.short	0x0038


	//----- nvinfo : EIATTR_PARAM_CBANK
	.align		4
        /*00a8*/ 	.byte	0x04, 0x0a
        /*00aa*/ 	.short	(.L_1037 - .L_1036)
	.align		4
.L_1036:
        /*00ac*/ 	.word	index@(.nv.constant0.contiguous_reduce3_f32)
        /*00b0*/ 	.short	0x0380
        /*00b2*/ 	.short	0x0038


	//----- nvinfo : EIATTR_SW_WAR
	.align		4
.L_1037:
        /*00b4*/ 	.byte	0x04, 0x36
        /*00b6*/ 	.short	(.L_1039 - .L_1038)
.L_1038:
        /*00b8*/ 	.word	0x00000008
.L_1039:


//--------------------- .nv.info.contiguous_reduce22_f32 --------------------------
	.section	.nv.info.contiguous_reduce22_f32,"",@"SHT_CUDA_INFO"
	.sectionflags	@""
	.align	4


	//----- nvinfo : EIATTR_CUDA_API_VERSION
	.align		4
        /*0000*/ 	.byte	0x04, 0x37
        /*0002*/ 	.short	(.L_1041 - .L_1040)
.L_1040:
        /*0004*/ 	.word	0x00000082


	//----- nvinfo : EIATTR_KPARAM_INFO
	.align		4
.L_1041:
        /*0008*/ 	.byte	0x04, 0x17
        /*000a*/ 	.short	(.L_1043 - .L_1042)
.L_1042:
        /*000c*/ 	.word	0x00000000
        /*0010*/ 	.short	0x0003
        /*0012*/ 	.short	0x0018
        /*0014*/ 	.byte	0x00, 0xf0, 0x21, 0x00


	//----- nvinfo : EIATTR_KPARAM_INFO
	.align		4
.L_1043:
        /*0018*/ 	.byte	0x04, 0x17
        /*001a*/ 	.short	(.L_1045 - .L_1044)
.L_1044:
        /*001c*/ 	.word	0x00000000
        /*0020*/ 	.short	0x0002
        /*0022*/ 	.short	0x0010
        /*0024*/ 	.byte	0x00, 0xf0, 0x21, 0x00


	//----- nvinfo : EIATTR_KPARAM_INFO
	.align		4
.L_1045:
        /*0028*/ 	.byte	0x04, 0x17
        /*002a*/ 	.short	(.L_1047 - .L_1046)
.L_1046:
        /*002c*/ 	.word	0x00000000
        /*0030*/ 	.short	0x0001
        /*0032*/ 	.short	0x0008
        /*0034*/ 	.byte	0x00, 0xf5, 0x21, 0x00


	//----- nvinfo : EIATTR_KPARAM_INFO
	.align		4
.L_1047:
        /*0038*/ 	.byte	0x04, 0x17
        /*003a*/ 	.short	(.L_1049 - .L_1048)
.L_1048:
        /*003c*/ 	.word	0x00000000
        /*0040*/ 	.short	0x0000
        /*0042*/ 	.short	0x0000
        /*0044*/ 	.byte	0x00, 0xf5, 0x21, 0x00


	//----- nvinfo : EIATTR_SPARSE_MMA_MASK
	.align		4
.L_1049:
        /*0048*/ 	.byte	0x03, 0x50
        /*004a*/ 	.short	0x0000


	//----- nvinfo : EIATTR_MAXREG_COUNT
	.align		4
        /*004c*/ 	.byte	0x03, 0x1b
        /*004e*/ 	.short	0x00ff


	//----- nvinfo : EIATTR_NUM_BARRIERS
	.align		4
        /*0050*/ 	.byte	0x02, 0x4c
        /*0052*/ 	.byte	0x01
	.zero		1


	//----- nvinfo : EIATTR_MERCURY_ISA_VERSION
	.align		4
        /*0054*/ 	.byte	0x03, 0x5f
        /*0056*/ 	.short	0x0101


	//----- nvinfo : EIATTR_VRC_CTA_INIT_COUNT
	.align		4
        /*0058*/ 	.byte	0x02, 0x4a
	.zero		1
	.zero		1


	//----- nvinfo : EIATTR_EXIT_INSTR_OFFSETS
	.align		4
        /*005c*/ 	.byte	0x04, 0x1c
        /*005e*/ 	.short	(.L_1051 - .L_1050)


	//   ....[0]....
.L_1050:
        /*0060*/ 	.word	0x00000400


	//   ....[1]....
        /*0064*/ 	.word	0x000005a0


	//   ....[2]....
        /*0068*/ 	.word	0x000006b0


	//----- nvinfo : EIATTR_CRS_STACK_SIZE
	.align		4
.L_1051:
        /*006c*/ 	.byte	0x04, 0x1e
        /*006e*/ 	.short	(.L_1053 - .L_1052)
.L_1052:
        /*0070*/ 	.word	0x00000000


	//----- nvinfo : EIATTR_CBANK_PARAM_SIZE
	.align		4
.L_1053:
        /*0074*/ 	.byte	0x03, 0x19
        /*0076*/ 	.short	0x0020


	//----- nvinfo : EIATTR_PARAM_CBANK
	.align		4
        /*0078*/ 	.byte	0x04, 0x0a
        /*007a*/ 	.short	(.L_1055 - .L_1054)
	.align		4
.L_1054:
        /*007c*/ 	.word	index@(.nv.constant0.contiguous_reduce22_f32)
        /*0080*/ 	.short	0x0380
        /*0082*/ 	.short	0x0020


	//----- nvinfo : EIATTR_SW_WAR
	.align		4
.L_1055:
        /*0084*/ 	.byte	0x04, 0x36
        /*0086*/ 	.short	(.L_1057 - .L_1056)
.L_1056:
        /*0088*/ 	.word	0x00000008
.L_1057:


//--------------------- .nv.info.contiguous_reduce2_f32 --------------------------
	.section	.nv.info.contiguous_reduce2_f32,"",@"SHT_CUDA_INFO"
	.sectionflags	@""
	.align	4


	//----- nvinfo : EIATTR_CUDA_API_VERSION
	.align		4
        /*0000*/ 	.byte	0x04, 0x37
        /*0002*/ 	.short	(.L_1059 - .L_1058)
.L_1058:
        /*0004*/ 	.word	0x00000082


	//----- nvinfo : EIATTR_KPARAM_INFO
	.align		4
.L_1059:
        /*0008*/ 	.byte	0x04, 0x17
        /*000a*/ 	.short	(.L_1061 - .L_1060)
.L_1060:
        /*000c*/ 	.word	0x00000000
        /*0010*/ 	.short	0x0006
        /*0012*/ 	.short	0x0030
        /*0014*/ 	.byte	0x00, 0xf0, 0x21, 0x00


	//----- nvinfo : EIATTR_KPARAM_INFO
	.align		4
.L_1061:
        /*0018*/ 	.byte	0x04, 0x17
        /*001a*/ 	.short	(.L_1063 - .L_1062)
.L_1062:
        /*001c*/ 	.word	0x00000000
        /*0020*/ 	.short	0x0005
        /*0022*/ 	.short	0x0028
        /*0024*/ 	.byte	0x00, 0xf0, 0x21, 0x00


	//----- nvinfo : EIATTR_KPARAM_INFO
	.align		4
.L_1063:
        /*0028*/ 	.byte	0x04, 0x17
        /*002a*/ 	.short	(.L_1065 - .L_1064)
.L_1064:
        /*002c*/ 	.word	0x00000000
        /*0030*/ 	.short	0x0004
        /*0032*/ 	.short	0x0020
        /*0034*/ 	.byte	0x00, 0xf0, 0x21, 0x00


	//----- nvinfo : EIATTR_KPARAM_INFO
	.align		4
.L_1065:
        /*0038*/ 	.byte	0x04, 0x17
        /*003a*/ 	.short	(.L_1067 - .L_1066)
.L_1066:
        /*003c*/ 	.word	0x00000000
        /*0040*/ 	.short	0x0003
        /*0042*/ 	.short	0x0018
        /*0044*/ 	.byte	0x00, 0xf5, 0x21, 0x00


	//----- nvinfo : EIATTR_KPARAM_INFO
	.align		4
.L_1067:
        /*0048*/ 	.byte	0x04, 0x17
        /*004a*/ 	.short	(.L_1069 - .L_1068)
.L_1068:
        /*004c*/ 	.word	0x00000000
        /*0050*/ 	.short	0x0002
        /*0052*/ 	.short	0x0010
        /*0054*/ 	.byte	0x00, 0xf5, 0x21, 0x00


	//----- nvinfo : EIATTR_KPARAM_INFO
	.align		4
.L_1069:
        /*0058*/ 	.byte	0x04, 0x17
        /*005a*/ 	.short	(.L_1071 - .L_1070)
.L_1070:
        /*005c*/ 	.word	0x00000000
        /*0060*/ 	.short	0x0001
        /*0062*/ 	.short	0x0008
        /*0064*/ 	.byte	0x00, 0xf5, 0x21, 0x00


	//----- nvinfo : EIATTR_KPARAM_INFO
	.align		4
.L_1071:
        /*0068*/ 	.byte	0x04, 0x17
        /*006a*/ 	.short	(.L_1073 - .L_1072)
.L_1072:
        /*006c*/ 	.word	0x00000000
        /*0070*/ 	.short	0x0000
        /*0072*/ 	.short	0x0000
        /*0074*/ 	.byte	0x00, 0xf5, 0x21, 0x00


	//----- nvinfo : EIATTR_SPARSE_MMA_MASK
	.align		4
.L_1073:
        /*0078*/ 	.byte	0x03, 0x50
        /*007a*/ 	.short	0x0000


	//----- nvinfo : EIATTR_MAXREG_COUNT
	.align		4
        /*007c*/ 	.byte	0x03, 0x1b
        /*007e*/ 	.short	0x00ff


	//----- nvinfo : EIATTR_NUM_BARRIERS
	.align		4
        /*0080*/ 	.byte	0x02, 0x4c
        /*0082*/ 	.byte	0x01
	.zero		1


	//----- nvinfo : EIATTR_MERCURY_ISA_VERSION
	.align		4
        /*0084*/ 	.byte	0x03, 0x5f
        /*0086*/ 	.short	0x0101


	//----- nvinfo : EIATTR_VRC_CTA_INIT_COUNT
	.align		4
        /*0088*/ 	.byte	0x02, 0x4a
	.zero		1
	.zero		1


	//----- nvinfo : EIATTR_EXIT_INSTR_OFFSETS
	.align		4
        /*008c*/ 	.byte	0x04, 0x1c
        /*008e*/ 	.short	(.L_1075 - .L_1074)


	//   ....[0]....
.L_1074:
        /*0090*/ 	.word	0x000067f0


	//   ....[1]....
        /*0094*/ 	.word	0x00006990


	//   ....[2]....
        /*0098*/ 	.word	0x00006aa0


	//----- nvinfo : EIATTR_CRS_STACK_SIZE
	.align		4
.L_1075:
        /*009c*/ 	.byte	0x04, 0x1e
        /*009e*/ 	.short	(.L_1077 - .L_1076)
.L_1076:
        /*00a0*/ 	.word	0x00000000


	//----- nvinfo : EIATTR_CBANK_PARAM_SIZE
	.align		4
.L_1077:
        /*00a4*/ 	.byte	0x03, 0x19
        /*00a6*/ 	.short	0x0038


	//----- nvinfo : EIATTR_PARAM_CBANK
	.align		4
        /*00a8*/ 	.byte	0x04, 0x0a
        /*00aa*/ 	.short	(.L_1079 - .L_1078)
	.align		4
.L_1078:
        /*00ac*/ 	.word	index@(.nv.constant0.contiguous_reduce2_f32)
        /*00b0*/ 	.short	0x0380
        /*00b2*/ 	.short	0x0038


	//----- nvinfo : EIATTR_SW_WAR
	.align		4
.L_1079:
        /*00b4*/ 	.byte	0x04, 0x36
        /*00b6*/ 	.short	(.L_1081 - .L_1080)
.L_1080:
        /*00b8*/ 	.word	0x00000008
.L_1081:


//--------------------- .nv.info.uncontiguous_reduce_f32 --------------------------
	.section	.nv.info.uncontiguous_reduce_f32,"",@"SHT_CUDA_INFO"
	.sectionflags	@""
	.align	4


	//----- nvinfo : EIATTR_CUDA_API_VERSION
	.align		4
        /*0000*/ 	.byte	0x04, 0x37
        /*0002*/ 	.short	(.L_1083 - .L_1082)
.L_1082:
        /*0004*/ 	.word	0x00000082


	//----- nvinfo : EIATTR_KPARAM_INFO
	.align		4
.L_1083:
        /*0008*/ 	.byte	0x04, 0x17
        /*000a*/ 	.short	(.L_1085 - .L_1084)
.L_1084:
        /*000c*/ 	.word	0x00000000
        /*0010*/ 	.short	0x0005
        /*0012*/ 	.short	0x0028
        /*0014*/ 	.byte	0x00, 0xf0, 0x21, 0x00


	//----- nvinfo : EIATTR_KPARAM_INFO
	.align		4
.L_1085:
        /*0018*/ 	.byte	0x04, 0x17
        /*001a*/ 	.short	(.L_1087 - .L_1086)
.L_1086:
        /*001c*/ 	.word	0x00000000
        /*0020*/ 	.short	0x0004
        /*0022*/ 	.short	0x0020
        /*0024*/ 	.byte	0x00, 0xf0, 0x21, 0x00


	//----- nvinfo : EIATTR_KPARAM_INFO
	.align		4
.L_1087:
        /*0028*/ 	.byte	0x04, 0x17
        /*002a*/ 	.short	(.L_1089 - .L_1088)
.L_1088:
        /*002c*/ 	.word	0x00000000
        /*0030*/ 	.short	0x0003
        /*0032*/ 	.short	0x0018
        /*0034*/ 	.byte	0x00, 0xf5, 0x21, 0x00


	//----- nvinfo : EIATTR_KPARAM_INFO
	.align		4
.L_1089:
        /*0038*/ 	.byte	0x04, 0x17
        /*003a*/ 	.short	(.L_1091 - .L_1090)
.L_1090:
        /*003c*/ 	.word	0x00000000
        /*0040*/ 	.short	0x0002
        /*0042*/ 	.short	0x0010
        /*0044*/ 	.byte	0x00, 0xf5, 0x21, 0x00


	//----- nvinfo : EIATTR_KPARAM_INFO
	.align		4
.L_1091:
        /*0048*/ 	.byte	0x04, 0x17
        /*004a*/ 	.short	(.L_1093 - .L_1092)
.L_1092:
        /*004c*/ 	.word	0x00000000
        /*0050*/ 	.short	0x0001
        /*0052*/ 	.short	0x0008
        /*0054*/ 	.byte	0x00, 0xf5, 0x21, 0x00


	//----- nvinfo : EIATTR_KPARAM_INFO
	.align		4
.L_1093:
        /*0058*/ 	.byte	0x04, 0x17
        /*005a*/ 	.short	(.L_1095 - .L_1094)
.L_1094:
        /*005c*/ 	.word	0x00000000
        /*0060*/ 	.short	0x0000
        /*0062*/ 	.short	0x0000
        /*0064*/ 	.byte	0x00, 0xf5, 0x21, 0x00


	//----- nvinfo : EIATTR_SPARSE_MMA_MASK
	.align		4
.L_1095:
        /*0068*/ 	.byte	0x03, 0x50
        /*006a*/ 	.short	0x0000


	//----- nvinfo : EIATTR_MAXREG_COUNT
	.align		4
        /*006c*/ 	.byte	0x03, 0x1b
        /*006e*/ 	.short	0x00ff


	//----- nvinfo : EIATTR_NUM_BARRIERS
	.align		4
        /*0070*/ 	.byte	0x02, 0x4c
        /*0072*/ 	.byte	0x01
	.zero		1


	//----- nvinfo : EIATTR_MERCURY_ISA_VERSION
	.align		4
        /*0074*/ 	.byte	0x03, 0x5f
        /*0076*/ 	.short	0x0101


	//----- nvinfo : EIATTR_VRC_CTA_INIT_COUNT
	.align		4
        /*0078*/ 	.byte	0x02, 0x4a
	.zero		1
	.zero		1


	//----- nvinfo : EIATTR_EXIT_INSTR_OFFSETS
	.align		4
        /*007c*/ 	.byte	0x04, 0x1c
        /*007e*/ 	.short	(.L_1097 - .L_1096)


	//   ....[0]....
.L_1096:
        /*0080*/ 	.word	0x00006a20


	//   ....[1]....
        /*0084*/ 	.word	0x00006bc0


	//   ....[2]....
        /*0088*/ 	.word	0x00006c40


	//----- nvinfo : EIATTR_CRS_STACK_SIZE
	.align		4
.L_1097:
        /*008c*/ 	.byte	0x04, 0x1e
        /*008e*/ 	.short	(.L_1099 - .L_1098)
.L_1098:
        /*0090*/ 	.word	0x00000000


	//----- nvinfo : EIATTR_CBANK_PARAM_SIZE
	.align		4
.L_1099:
        /*0094*/ 	.byte	0x03, 0x19
        /*0096*/ 	.short	0x0030


	//----- nvinfo : EIATTR_PARAM_CBANK
	.align		4
        /*0098*/ 	.byte	0x04, 0x0a
        /*009a*/ 	.short	(.L_1101 - .L_1100)
	.align		4
.L_1100:
        /*009c*/ 	.word	index@(.nv.constant0.uncontiguous_reduce_f32)
        /*00a0*/ 	.short	0x0380
        /*00a2*/ 	.short	0x0030


	//----- nvinfo : EIATTR_SW_WAR
	.align		4
.L_1101:
        /*00a4*/ 	.byte	0x04, 0x36
        /*00a6*/ 	.short	(.L_1103 - .L_1102)
.L_1102:
        /*00a8*/ 	.word	0x00000008
.L_1103:


//--------------------- .nv.info.contiguous_reduce_f32 --------------------------
	.section	.nv.info.contiguous_reduce_f32,"",@"SHT_CUDA_INFO"
	.sectionflags	@""
	.align	4


	//----- nvinfo : EIATTR_CUDA_API_VERSION
	.align		4
        /*0000*/ 	.byte	0x04, 0x37
        /*0002*/ 	.short	(.L_1105 - .L_1104)
.L_1104:
        /*0004*/ 	.word	0x00000082


	//----- nvinfo : EIATTR_KPARAM_INFO
	.align		4
.L_1105:
        /*0008*/ 	.byte	0x04, 0x17
        /*000a*/ 	.short	(.L_1107 - .L_1106)
.L_1106:
        /*000c*/ 	.word	0x00000000
        /*0010*/ 	.short	0x0002
        /*0012*/ 	.short	0x0010
        /*0014*/ 	.byte	0x00, 0xf0, 0x21, 0x00


	//----- nvinfo : EIATTR_KPARAM_INFO
	.align		4
.L_1107:
        /*0018*/ 	.byte	0x04, 0x17
        /*001a*/ 	.short	(.L_1109 - .L_1108)
.L_1108:
        /*001c*/ 	.word	0x00000000
        /*0020*/ 	.short	0x0001
        /*0022*/ 	.short	0x0008
        /*0024*/ 	.byte	0x00, 0xf5, 0x21, 0x00


	//----- nvinfo : EIATTR_KPARAM_INFO
	.align		4
.L_1109:
        /*0028*/ 	.byte	0x04, 0x17
        /*002a*/ 	.short	(.L_1111 - .L_1110)
.L_1110:
        /*002c*/ 	.word	0x00000000
        /*0030*/ 	.short	0x0000
        /*0032*/ 	.short	0x0000
        /*0034*/ 	.byte	0x00, 0xf5, 0x21, 0x00


	//----- nvinfo : EIATTR_SPARSE_MMA_MASK
	.align		4
.L_1111:
        /*0038*/ 	.byte	0x03, 0x50
        /*003a*/ 	.short	0x0000


	//----- nvinfo : EIATTR_MAXREG_COUNT
	.align		4
        /*003c*/ 	.byte	0x03, 0x1b
        /*003e*/ 	.short	0x00ff


	//----- nvinfo : EIATTR_NUM_BARRIERS
	.align		4
        /*0040*/ 	.byte	0x02, 0x4c
        /*0042*/ 	.byte	0x01
	.zero		1


	//----- nvinfo : EIATTR_MERCURY_ISA_VERSION
	.align		4
        /*0044*/ 	.byte	0x03, 0x5f
        /*0046*/ 	.short	0x0101


	//----- nvinfo : EIATTR_VRC_CTA_INIT_COUNT
	.align		4
        /*0048*/ 	.byte	0x02, 0x4a
	.zero		1
	.zero		1


	//----- nvinfo : EIATTR_EXIT_INSTR_OFFSETS
	.align		4
        /*004c*/ 	.byte	0x04, 0x1c
        /*004e*/ 	.short	(.L_1113 - .L_1112)


	//   ....[0]....
.L_1112:
        /*0050*/ 	.word	0x00000350


	//   ....[1]....
        /*0054*/ 	.word	0x000004f0


	//   ....[2]....
        /*0058*/ 	.word	0x00000570


	//----- nvinfo : EIATTR_CRS_STACK_SIZE
	.align		4
.L_1113:
        /*005c*/ 	.byte	0x04, 0x1e
        /*005e*/ 	.short	(.L_1115 - .L_1114)
.L_1114:
        /*0060*/ 	.word	0x00000000


	//----- nvinfo : EIATTR_CBANK_PARAM_SIZE
	.align		4
.L_1115:
        /*0064*/ 	.byte	0x03, 0x19
        /*0066*/ 	.short	0x0018


	//----- nvinfo : EIATTR_PARAM_CBANK
	.align		4
        /*0068*/ 	.byte	0x04, 0x0a
        /*006a*/ 	.short	(.L_1117 - .L_1116)
	.align		4
.L_1116:
        /*006c*/ 	.word	index@(.nv.constant0.contiguous_reduce_f32)
        /*0070*/ 	.short	0x0380
        /*0072*/ 	.short	0x0018


	//----- nvinfo : EIATTR_SW_WAR
	.align		4
.L_1117:
        /*0074*/ 	.byte	0x04, 0x36
        /*0076*/ 	.short	(.L_1119 - .L_1118)
.L_1118:
        /*0078*/ 	.word	0x00000008
.L_1119:


//--------------------- .nv.info.contiguous_reduce33_u64 --------------------------
	.section	.nv.info.contiguous_reduce33_u64,"",@"SHT_CUDA_INFO"
	.sectionflags	@""
	.align	4


	//----- nvinfo : EIATTR_CUDA_API_VERSION
	.align		4
        /*0000*/ 	.byte	0x04, 0x37
        /*0002*/ 	.short	(.L_1121 - .L_1120)
.L_1120:
        /*0004*/ 	.word	0x00000082


	//----- nvinfo : EIATTR_KPARAM_INFO
	.align		4
.L_1121:
        /*0008*/ 	.byte	0x04, 0x17
        /*000a*/ 	.short	(.L_1123 - .L_1122)
.L_1122:
        /*000c*/ 	.word	0x00000000
        /*0010*/ 	.short	0x0004
        /*0012*/ 	.short	0x0020
        /*0014*/ 	.byte	0x00, 0xf0, 0x21, 0x00


	//----- nvinfo : EIATTR_KPARAM_INFO
	.align		4
.L_1123:
        /*0018*/ 	.byte	0x04, 0x17
        /*001a*/ 	.short	(.L_1125 - .L_1124)
.L_1124:
        /*001c*/ 	.word	0x00000000
        /*0020*/ 	.short	0x0003
        /*0022*/ 	.short	0x0018
        /*0024*/ 	.byte	0x00, 0xf0, 0x21, 0x00


	//----- nvinfo : EIATTR_KPARAM_INFO
	.align		4
.L_1125:
        /*0028*/ 	.byte	0x04, 0x17
        /*002a*/ 	.short	(.L_1127 - .L_1126)
.L_1126:
        /*002c*/ 	.word	0x00000000
        /*0030*/ 	.short	0x0002
        /*0032*/ 	.short	0x0010
        /*0034*/ 	.byte	0x00, 0xf0, 0x21, 0x00


	//----- nvinfo : EIATTR_KPARAM_INFO
	.align		4
.L_1127:
        /*0038*/ 	.byte	0x04, 0x17
        /*003a*/ 	.short	(.L_1129 - .L_1128)
.L_1128:
        /*003c*/ 	.word	0x00000000
        /*0040*/ 	.short	0x0001
        /*0042*/ 	.short	0x0008
        /*0044*/ 	.byte	0x00, 0xf5, 0x21, 0x00


	//----- nvinfo : EIATTR_KPARAM_INFO
	.align		4
.L_1129:
        /*0048*/ 	.byte	0x04, 0x17
        /*004a*/ 	.short	(.L_1131 - .L_1130)
.L_1130:
        /*004c*/ 	.word	0x00000000
        /*0050*/ 	.short	0x0000
        /*0052*/ 	.short	0x0000
        /*0054*/ 	.byte	0x00, 0xf5, 0x21, 0x00


	//----- nvinfo : EIATTR_SPARSE_MMA_MASK
	.align		4
.L_1131:
        /*0058*/ 	.byte	0x03, 0x50
        /*005a*/ 	.short	0x0000


	//----- nvinfo : EIATTR_MAXREG_COUNT
	.align		4
        /*005c*/ 	.byte	0x03, 0x1b
        /*005e*/ 	.short	0x00ff


	//----- nvinfo : EIATTR_NUM_BARRIERS
	.align		4
        /*0060*/ 	.byte	0x02, 0x4c
        /*0062*/ 	.byte	0x01
	.zero		1


	//----- nvinfo : EIATTR_MERCURY_ISA_VERSION
	.align		4
        /*0064*/ 	.byte	0x03, 0x5f
        /*0066*/ 	.short	0x0101


	//----- nvinfo : EIATTR_VRC_CTA_INIT_COUNT
	.align		4
        /*0068*/ 	.byte	0x02, 0x4a
	.zero		1
	.zero		1


	//----- nvinfo : EIATTR_EXIT_INSTR_OFFSETS
	.align		4
        /*006c*/ 	.byte	0x04, 0x1c
        /*006e*/ 	.short	(.L_1133 - .L_1132)


	//   ....[0]....
.L_1132:
        /*0070*/ 	.word	0x00000170


	//   ....[1]....
        /*0074*/ 	.word	0x00000200


	//   ....[2]....
        /*0078*/ 	.word	0x00000b10


	//----- nvinfo : EIATTR_CBANK_PARAM_SIZE
	.align		4
.L_1133:
        /*007c*/ 	.byte	0x03, 0x19
        /*007e*/ 	.short	0x0028


	//----- nvinfo : EIATTR_PARAM_CBANK
	.align		4
        /*0080*/ 	.byte	0x04, 0x0a
        /*0082*/ 	.short	(.L_1135 - .L_1134)
	.align		4
.L_1134:
        /*0084*/ 	.word	index@(.nv.constant0.contiguous_reduce33_u64)
        /*0088*/ 	.short	0x0380
        /*008a*/ 	.short	0x0028


	//----- nvinfo : EIATTR_SW_WAR
	.align		4
.L_1135:
        /*008c*/ 	.byte	0x04, 0x36
        /*008e*/ 	.short	(.L_1137 - .L_1136)
.L_1136:
        /*0090*/ 	.word	0x00000008
.L_1137:


//--------------------- .nv.info.contiguous_reduce3_u64 --------------------------
	.section	.nv.info.contiguous_reduce3_u64,"",@"SHT_CUDA_INFO"
	.sectionflags	@""
	.align	4


	//----- nvinfo : EIATTR_CUDA_API_VERSION
	.align		4
        /*0000*/ 	.byte	0x04, 0x37
        /*0002*/ 	.short	(.L_1139 - .L_1138)
.L_1138:
        /*0004*/ 	.word	0x00000082


	//----- nvinfo : EIATTR_KPARAM_INFO
	.align		4
.L_1139:
        /*0008*/ 	.byte	0x04, 0x17
        /*000a*/ 	.short	(.L_1141 - .L_1140)
.L_1140:
        /*000c*/ 	.word	0x00000000
        /*0010*/ 	.short	0x0006
        /*0012*/ 	.short	0x0030
        /*0014*/ 	.byte	0x00, 0xf0, 0x21, 0x00


	//----- nvinfo : EIATTR_KPARAM_INFO
	.align		4
.L_1141:
        /*0018*/ 	.byte	0x04, 0x17
        /*001a*/ 	.short	(.L_1143 - .L_1142)
.L_1142:
        /*001c*/ 	.word	0x00000000
        /*0020*/ 	.short	0x0005
        /*0022*/ 	.short	0x0028
        /*0024*/ 	.byte	0x00, 0xf0, 0x21, 0x00


	//----- nvinfo : EIATTR_KPARAM_INFO
	.align		4
.L_1143:
        /*0028*/ 	.byte	0x04, 0x17
        /*002a*/ 	.short	(.L_1145 - .L_1144)
.L_1144:
        /*002c*/ 	.word	0x00000000
        /*0030*/ 	.short	0x0004
        /*0032*/ 	.short	0x0020
        /*0034*/ 	.byte	0x00, 0xf0, 0x21, 0x00


	//----- nvinfo : EIATTR_KPARAM_INFO
	.align		4
.L_1145:
        /*0038*/ 	.byte	0x04, 0x17
        /*003a*/ 	.short	(.L_1147 - .L_1146)
.L_1146:
        /*003c*/ 	.word	0x00000000
        /*0040*/ 	.short	0x0003
        /*0042*/ 	.short	0x0018
        /*0044*/ 	.byte	0x00, 0xf5, 0x21, 0x00


	//----- nvinfo : EIATTR_KPARAM_INFO
	.align		4
.L_1147:
        /*0048*/ 	.byte	0x04, 0x17
        /*004a*/ 	.short	(.L_1149 - .L_1148)
.L_1148:
        /*004c*/ 	.word	0x00000000
        /*0050*/ 	.short	0x0002
        /*0052*/ 	.short	0x0010
        /*0054*/ 	.byte	0x00, 0xf5, 0x21, 0x00


	//----- nvinfo : EIATTR_KPARAM_INFO
	.align		4
.L_1149:
        /*0058*/ 	.byte	0x04, 0x17
        /*005a*/ 	.short	(.L_1151 - .L_1150)
.L_1150:
        /*005c*/ 	.word	0x00000000
        /*0060*/ 	.short	0x0001
        /*0062*/ 	.short	0x0008
        /*0064*/ 	.byte	0x00, 0xf5, 0x21, 0x00


	//----- nvinfo : EIATTR_KPARAM_INFO
	.align		4
.L_1151:
        /*0068*/ 	.byte	0x04, 0x17
        /*006a*/ 	.short	(.L_1153 - .L_1152)
.L_1152:
        /*006c*/ 	.word	0x00000000
        /*0070*/ 	.short	0x0000
        /*0072*/ 	.short	0x0000
        /*0074*/ 	.byte	0x00, 0xf5, 0x21, 0x00


	//----- nvinfo : EIATTR_SPARSE_MMA_MASK
	.align		4
.L_1153:
        /*0078*/ 	.byte	0x03, 0x50
        /*007a*/ 	.short	0x0000


	//----- nvinfo : EIATTR_MAXREG_COUNT
	.align		4
        /*007c*/ 	.byte	0x03, 0x1b
        /*007e*/ 	.short	0x00ff


	//----- nvinfo : EIATTR_NUM_BARRIERS
	.align		4
        /*0080*/ 	.byte	0x02, 0x4c
        /*0082*/ 	.byte	0x01
	.zero		1


	//----- nvinfo : EIATTR_MERCURY_ISA_VERSION
	.align		4
        /*0084*/ 	.byte	0x03, 0x5f
        /*0086*/ 	.short	0x0101


	//----- nvinfo : EIATTR_VRC_CTA_INIT_COUNT
	.align		4
        /*0088*/ 	.byte	0x02, 0x4a
	.zero		1
	.zero		1


	//----- nvinfo : EIATTR_EXIT_INSTR_OFFSETS
	.align		4
        /*008c*/ 	.byte	0x04, 0x1c
        /*008e*/ 	.short	(.L_1155 - .L_1154)


	//   ....[0]....
.L_1154:
        /*0090*/ 	.word	0x00000170


	//   ....[1]....
        /*0094*/ 	.word	0x00003140


	//   ....[2]....
        /*0098*/ 	.word	0x00003ac0


	//----- nvinfo : EIATTR_CRS_STACK_SIZE
	.align		4
.L_1155:
        /*009c*/ 	.byte	0x04, 0x1e
        /*009e*/ 	.short	(.L_1157 - .L_1156)
.L_1156:
        /*00a0*/ 	.word	0x00000000


	//----- nvinfo : EIATTR_CBANK_PARAM_SIZE
	.align		4
.L_1157:
        /*00a4*/ 	.byte	0x03, 0x19
        /*00a6*/ 	.short	0x0038


	//----- nvinfo : EIATTR_PARAM_CBANK
	.align		4
        /*00a8*/ 	.byte	0x04, 0x0a
        /*00aa*/ 	.short	(.L_1159 - .L_1158)
	.align		4
.L_1158:
        /*00ac*/ 	.word	index@(.nv.constant0.contiguous_reduce3_u64)
        /*00b0*/ 	.short	0x0380
        /*00b2*/ 	.short	0x0038


	//----- nvinfo : EIATTR_SW_WAR
	.align		4
.L_1159:
        /*00b4*/ 	.byte	0x04, 0x36
        /*00b6*/ 	.short	(.L_1161 - .L_1160)
.L_1160:
        /*00b8*/ 	.word	0x00000008
.L_1161:


//--------------------- .nv.info.contiguous_reduce22_u64 --------------------------
	.section	.nv.info.contiguous_reduce22_u64,"",@"SHT_CUDA_INFO"
	.sectionflags	@""
	.align	4


	//----- nvinfo : EIATTR_CUDA_API_VERSION
	.align		4
        /*0000*/ 	.byte	0x04, 0x37
        /*0002*/ 	.short	(.L_1163 - .L_1162)
.L_1162:
        /*0004*/ 	.word	0x00000082


	//----- nvinfo : EIATTR_KPARAM_INFO
	.align		4
.L_1163:
        /*0008*/ 	.byte	0x04, 0x17
        /*000a*/ 	.short	(.L_1165 - .L_1164)
.L_1164:
        /*000c*/ 	.word	0x00000000
        /*0010*/ 	.short	0x0003
        /*0012*/ 	.short	0x0018
        /*0014*/ 	.byte	0x00, 0xf0, 0x21, 0x00


	//----- nvinfo : EIATTR_KPARAM_INFO
	.align		4
.L_1165:
        /*0018*/ 	.byte	0x04, 0x17
        /*001a*/ 	.short	(.L_1167 - .L_1166)
.L_1166:
        /*001c*/ 	.word	0x00000000
        /*0020*/ 	.short	0x0002
        /*0022*/ 	.short	0x0010
        /*0024*/ 	.byte	0x00, 0xf0, 0x21, 0x00


	//----- nvinfo : EIATTR_KPARAM_INFO
	.align		4
.L_1167:
        /*0028*/ 	.byte	0x04, 0x17
        /*002a*/ 	.short	(.L_1169 - .L_1168)
.L_1168:
        /*002c*/ 	.word	0x00000000
        /*0030*/ 	.short	0x0001
        /*0032*/ 	.short	0x0008
        /*0034*/ 	.byte	0x00, 0xf5, 0x21, 0x00


	//----- nvinfo : EIATTR_KPARAM_INFO
	.align		4
.L_1169:
        /*0038*/ 	.byte	0x04, 0x17
        /*003a*/ 	.short	(.L_1171 - .L_1170)
.L_1170:
        /*003c*/ 	.word	0x00000000
        /*0040*/ 	.short	0x0000
        /*0042*/ 	.short	0x0000
        /*0044*/ 	.byte	0x00, 0xf5, 0x21, 0x00


	//----- nvinfo : EIATTR_SPARSE_MMA_MASK
	.align		4
.L_1171:
        /*0048*/ 	.byte	0x03, 0x50
        /*004a*/ 	.short	0x0000


	//----- nvinfo : EIATTR_MAXREG_COUNT
	.align		4
        /*004c*/ 	.byte	0x03, 0x1b
        /*004e*/ 	.short	0x00ff


	//----- nvinfo : EIATTR_NUM_BARRIERS
	.align		4
        /*0050*/ 	.byte	0x02, 0x4c
        /*0052*/ 	.byte	0x01
	.zero		1


	//----- nvinfo : EIATTR_MERCURY_ISA_VERSION
	.align		4
        /*0054*/ 	.byte	0x03, 0x5f
        /*0056*/ 	.short	0x0101


	//----- nvinfo : EIATTR_VRC_CTA_INIT_COUNT
	.align		4
        /*0058*/ 	.byte	0x02, 0x4a
	.zero		1
	.zero		1


	//----- nvinfo : EIATTR_EXIT_INSTR_OFFSETS
	.align		4
        /*005c*/ 	.byte	0x04, 0x1c
        /*005e*/ 	.short	(.L_1173 - .L_1172)


	//   ....[0]....
.L_1172:
        /*0060*/ 	.word	0x000004b0


	//   ....[1]....
        /*0064*/ 	.word	0x00000770


	//   ....[2]....
        /*0068*/ 	.word	0x00000880


	//----- nvinfo : EIATTR_CRS_STACK_SIZE
	.align		4
.L_1173:
        /*006c*/ 	.byte	0x04, 0x1e
        /*006e*/ 	.short	(.L_1175 - .L_1174)
.L_1174:
        /*0070*/ 	.word	0x00000000


	//----- nvinfo : EIATTR_CBANK_PARAM_SIZE
	.align		4
.L_1175:
        /*0074*/ 	.byte	0x03, 0x19
        /*0076*/ 	.short	0x0020


	//----- nvinfo : EIATTR_PARAM_CBANK
	.align		4
        /*0078*/ 	.byte	0x04, 0x0a
        /*007a*/ 	.short	(.L_1177 - .L_1176)
	.align		4
.L_1176:
        /*007c*/ 	.word	index@(.nv.constant0.contiguous_reduce22_u64)
        /*0080*/ 	.short	0x0380
        /*0082*/ 	.short	0x0020


	//----- nvinfo : EIATTR_SW_WAR
	.align		4
.L_1177:
        /*0084*/ 	.byte	0x04, 0x36
        /*0086*/ 	.short	(.L_1179 - .L_1178)
.L_1178:
        /*0088*/ 	.word	0x00000008
.L_1179:


//--------------------- .nv.info.contiguous_reduce2_u64 --------------------------
	.section	.nv.info.contiguous_reduce2_u64,"",@"SHT_CUDA_INFO"
	.sectionflags	@""
	.align	4


	//----- nvinfo : EIATTR_CUDA_API_VERSION
	.align		4
        /*0000*/ 	.byte	0x04, 0x37
        /*0002*/ 	.short	(.L_1181 - .L_1180)
.L_1180:
        /*0004*/ 	.word	0x00000082


	//----- nvinfo : EIATTR_KPARAM_INFO
	.align		4
.L_1181:
        /*0008*/ 	.byte	0x04, 0x17
        /*000a*/ 	.short	(.L_1183 - .L_1182)
.L_1182:
        /*000c*/ 	.word	0x00000000
        /*0010*/ 	.short	0x0006
        /*0012*/ 	.short	0x0030
        /*0014*/ 	.byte	0x00, 0xf0, 0x21, 0x00


	//----- nvinfo : EIATTR_KPARAM_INFO
	.align		4
.L_1183:
        /*0018*/ 	.byte	0x04, 0x17
        /*001a*/ 	.short	(.L_1185 - .L_1184)
.L_1184:
        /*001c*/ 	.word	0x00000000
        /*0020*/ 	.short	0x0005
        /*0022*/ 	.short	0x0028
        /*0024*/ 	.byte	0x00, 0xf0, 0x21, 0x00


	//----- nvinfo : EIATTR_KPARAM_INFO
	.align		4
.L_1185:
        /*0028*/ 	.byte	0x04, 0x17
        /*002a*/ 	.short	(.L_1187 - .L_1186)
.L_1186:
        /*002c*/ 	.word	0x00000000
        /*0030*/ 	.short	0x0004
        /*0032*/ 	.short	0x0020
        /*0034*/ 	.byte	0x00, 0xf0, 0x21, 0x00


	//----- nvinfo : EIATTR_KPARAM_INFO
	.align		4
.L_1187:
        /*0038*/ 	.byte	0x04, 0x17
        /*003a*/ 	.short	(.L_1189 - .L_1188)
.L_1188:
        /*003c*/ 	.word	0x00000000
        /*0040*/ 	.short	0x0003
        /*0042*/ 	.short	0x0018
        /*0044*/ 	.byte	0x00, 0xf5, 0x21, 0x00


	//----- nvinfo : EIATTR_KPARAM_INFO
	.align		4
.L_1189:
        /*0048*/ 	.byte	0x04, 0x17
        /*004a*/ 	.short	(.L_1191 - .L_1190)
.L_1190:
        /*004c*/ 	.word	0x00000000
        /*0050*/ 	.short	0x0002
        /*0052*/ 	.short	0x0010
        /*0054*/ 	.byte	0x00, 0xf5, 0x21, 0x00


	//----- nvinfo : EIATTR_KPARAM_INFO
	.align		4
.L_1191:
        /*0058*/ 	.byte	0x04, 0x17
        /*005a*/ 	.short	(.L_1193 - .L_1192)
.L_1192:
        /*005c*/ 	.word	0x00000000
        /*0060*/ 	.short	0x0001
        /*0062*/ 	.short	0x0008
        /*0064*/ 	.byte	0x00, 0xf5, 0x21, 0x00


	//----- nvinfo : EIATTR_KPARAM_INFO
	.align		4
.L_1193:
        /*0068*/ 	.byte	0x04, 0x17
        /*006a*/ 	.short	(.L_1195 - .L_1194)
.L_1194:
        /*006c*/ 	.word	0x00000000
        /*0070*/ 	.short	0x0000
        /*0072*/ 	.short	0x0000
        /*0074*/ 	.byte	0x00, 0xf5, 0x21, 0x00


	//----- nvinfo : EIATTR_SPARSE_MMA_MASK
	.align		4
.L_1195:
        /*0078*/ 	.byte	0x03, 0x50
        /*007a*/ 	.short	0x0000


	//----- nvinfo : EIATTR_MAXREG_COUNT
	.align		4
        /*007c*/ 	.byte	0x03, 0x1b
        /*007e*/ 	.short	0x00ff


	//----- nvinfo : EIATTR_NUM_BARRIERS
	.align		4
        /*0080*/ 	.byte	0x02, 0x4c
        /*0082*/ 	.byte	0x01
	.zero		1


	//----- nvinfo : EIATTR_MERCURY_ISA_VERSION
	.align		4
        /*0084*/ 	.byte	0x03, 0x5f
        /*0086*/ 	.short	0x0101


	//----- nvinfo : EIATTR_VRC_CTA_INIT_COUNT
	.align		4
        /*0088*/ 	.byte	0x02, 0x4a
	.zero		1
	.zero		1


	//----- nvinfo : EIATTR_EXIT_INSTR_OFFSETS
	.align		4
        /*008c*/ 	.byte	0x04, 0x1c
        /*008e*/ 	.short	(.L_1197 - .L_1196)


	//   ....[0]....
.L_1196:
        /*0090*/ 	.word	0x00006890


	//   ....[1]....
        /*0094*/ 	.word	0x00006b50


	//   ....[2]....
        /*0098*/ 	.word	0x00006c60


	//----- nvinfo : EIATTR_CRS_STACK_SIZE
	.align		4
.L_1197:
        /*009c*/ 	.byte	0x04, 0x1e
        /*009e*/ 	.short	(.L_1199 - .L_1198)
.L_1198:
        /*00a0*/ 	.word	0x00000000


	//----- nvinfo : EIATTR_CBANK_PARAM_SIZE
	.align		4
.L_1199:
        /*00a4*/ 	.byte	0x03, 0x19
        /*00a6*/ 	.short	0x0038


	//----- nvinfo : EIATTR_PARAM_CBANK
	.align		4
        /*00a8*/ 	.byte	0x04, 0x0a
        /*00aa*/ 	.short	(.L_1201 - .L_1200)
	.align		4
.L_1200:
        /*00ac*/ 	.word	index@(.nv.constant0.contiguous_reduce2_u64)
        /*00b0*/ 	.short	0x0380
        /*00b2*/ 	.short	0x0038


	//----- nvinfo : EIATTR_SW_WAR
	.align		4
.L_1201:
        /*00b4*/ 	.byte	0x04, 0x36
        /*00b6*/ 	.short	(.L_1203 - .L_1202)
.L_1202:
        /*00b8*/ 	.word	0x00000008
.L_1203:


//--------------------- .nv.info.uncontiguous_reduce_u64 --------------------------
	.section	.nv.info.uncontiguous_reduce_u64,"",@"SHT_CUDA_INFO"
	.sectionflags	@""
	.align	4


	//----- nvinfo : EIATTR_CUDA_API_VERSION
	.align		4
        /*0000*/ 	.byte	0x04, 0x37
        /*0002*/ 	.short	(.L_1205 - .L_1204)
.L_1204:
        /*0004*/ 	.word	0x00000082


	//----- nvinfo : EIATTR_KPARAM_INFO
	.align		4
.L_1205:
        /*0008*/ 	.byte	0x04, 0x17
        /*000a*/ 	.short	(.L_1207 - .L_1206)
.L_1206:
        /*000c*/ 	.word	0x00000000
        /*0010*/ 	.short	0x0005
        /*0012*/ 	.short	0x0028
        /*0014*/ 	.byte	0x00, 0xf0, 0x21, 0x00


	//----- nvinfo : EIATTR_KPARAM_INFO
	.align		4
.L_1207:
        /*0018*/ 	.byte	0x04, 0x17
        /*001a*/ 	.short	(.L_1209 - .L_1208)
.L_1208:
        /*001c*/ 	.word	0x00000000
        /*0020*/ 	.short	0x0004
        /*0022*/ 	.short	0x0020
        /*0024*/ 	.byte	0x00, 0xf0, 0x21, 0x00


	//----- nvinfo : EIATTR_KPARAM_INFO
	.align		4
.L_1209:
        /*0028*/ 	.byte	0x04, 0x17
        /*002a*/ 	.short	(.L_1211 - .L_1210)
.L_1210:
        /*002c*/ 	.word	0x00000000
        /*0030*/ 	.short	0x0003
        /*0032*/ 	.short	0x0018
        /*0034*/ 	.byte	0x00, 0xf5, 0x21, 0x00


	//----- nvinfo : EIATTR_KPARAM_INFO
	.align		4
.L_1211:
        /*0038*/ 	.byte	0x04, 0x17
        /*003a*/ 	.short	(.L_1213 - .L_1212)
.L_1212:
        /*003c*/ 	.word	0x00000000
        /*0040*/ 	.short	0x0002
        /*0042*/ 	.short	0x0010
        /*0044*/ 	.byte	0x00, 0xf5, 0x21, 0x00


	//----- nvinfo : EIATTR_KPARAM_INFO
	.align		4
.L_1213:
        /*0048*/ 	.byte	0x04, 0x17
        /*004a*/ 	.short	(.L_1215 - .L_1214)
.L_1214:
        /*004c*/ 	.word	0x00000000
        /*0050*/ 	.short	0x0001
        /*0052*/ 	.short	0x0008
        /*0054*/ 	.byte	0x00, 0xf5, 0x21, 0x00


	//----- nvinfo : EIATTR_KPARAM_INFO
	.align		4
.L_1215:
        /*0058*/ 	.byte	0x04, 0x17
        /*005a*/ 	.short	(.L_1217 - .L_1216)
.L_1216:
        /*005c*/ 	.word	0x00000000
        /*0060*/ 	.short	0x0000
        /*0062*/ 	.short	0x0000
        /*0064*/ 	.byte	0x00, 0xf5, 0x21, 0x00


	//----- nvinfo : EIATTR_SPARSE_MMA_MASK
	.align		4
.L_1217:
        /*0068*/ 	.byte	0x03, 0x50
        /*006a*/ 	.short	0x0000


	//----- nvinfo : EIATTR_MAXREG_COUNT
	.align		4
        /*006c*/ 	.byte	0x03, 0x1b
        /*006e*/ 	.short	0x00ff


	//----- nvinfo : EIATTR_NUM_BARRIERS
	.align		4
        /*0070*/ 	.byte	0x02, 0x4c
        /*0072*/ 	.byte	0x01
	.zero		1


	//----- nvinfo : EIATTR_MERCURY_ISA_VERSION
	.align		4
        /*0074*/ 	.byte	0x03, 0x5f
        /*0076*/ 	.short	0x0101


	//----- nvinfo : EIATTR_VRC_CTA_INIT_COUNT
	.align		4
        /*0078*/ 	.byte	0x02, 0x4a
	.zero		1
	.zero		1


	//----- nvinfo : EIATTR_EXIT_INSTR_OFFSETS
	.align		4
        /*007c*/ 	.byte	0x04, 0x1c
        /*007e*/ 	.short	(.L_1219 - .L_1218)


	//   ....[0]....
.L_1218:
        /*0080*/ 	.word	0x00006ad0


	//   ....[1]....
        /*0084*/ 	.word	0x00006d90


	//   ....[2]....
        /*0088*/ 	.word	0x00006e10


	//----- nvinfo : EIATTR_CRS_STACK_SIZE
	.align		4
.L_1219:
        /*008c*/ 	.byte	0x04, 0x1e
        /*008e*/ 	.short	(.L_1221 - .L_1220)
.L_1220:
        /*0090*/ 	.word	0x00000000


	//----- nvinfo : EIATTR_CBANK_PARAM_SIZE
	.align		4
.L_1221:
        /*0094*/ 	.byte	0x03, 0x19
        /*0096*/ 	.short	0x0030


	//----- nvinfo : EIATTR_PARAM_CBANK
	.align		4
        /*0098*/ 	.byte	0x04, 0x0a
        /*009a*/ 	.short	(.L_1223 - .L_1222)
	.align		4
.L_1222:
        /*009c*/ 	.word	index@(.nv.constant0.uncontiguous_reduce_u64)
        /*00a0*/ 	.short	0x0380
        /*00a2*/ 	.short	0x0030


	//----- nvinfo : EIATTR_SW_WAR
	.align		4
.L_1223:
        /*00a4*/ 	.byte	0x04, 0x36
        /*00a6*/ 	.short	(.L_1225 - .L_1224)
.L_1224:
        /*00a8*/ 	.word	0x00000008
.L_1225:


//--------------------- .nv.info.contiguous_reduce_u64 --------------------------
	.section	.nv.info.contiguous_reduce_u64,"",@"SHT_CUDA_INFO"
	.sectionflags	@""
	.align	4


	//----- nvinfo : EIATTR_CUDA_API_VERSION
	.align		4
        /*0000*/ 	.byte	0x04, 0x37
        /*0002*/ 	.short	(.L_1227 - .L_1226)
.L_1226:
        /*0004*/ 	.word	0x00000082


	//----- nvinfo : EIATTR_KPARAM_INFO
	.align		4
.L_1227:
        /*0008*/ 	.byte	0x04, 0x17
        /*000a*/ 	.short	(.L_1229 - .L_1228)
.L_1228:
        /*000c*/ 	.word	0x00000000
        /*0010*/ 	.short	0x0002
        /*0012*/ 	.short	0x0010
        /*0014*/ 	.byte	0x00, 0xf0, 0x21, 0x00


	//----- nvinfo : EIATTR_KPARAM_INFO
	.align		4
.L_1229:
        /*0018*/ 	.byte	0x04, 0x17
        /*001a*/ 	.short	(.L_1231 - .L_1230)
.L_1230:
        /*001c*/ 	.word	0x00000000
        /*0020*/ 	.short	0x0001
        /*0022*/ 	.short	0x0008
        /*0024*/ 	.byte	0x00, 0xf5, 0x21, 0x00


	//----- nvinfo : EIATTR_KPARAM_INFO
	.align		4
.L_1231:
        /*0028*/ 	.byte	0x04, 0x17
        /*002a*/ 	.short	(.L_1233 - .L_1232)
.L_1232:
        /*002c*/ 	.word	0x00000000
        /*0030*/ 	.short	0x0000
        /*0032*/ 	.short	0x0000
        /*0034*/ 	.byte	0x00, 0xf5, 0x21, 0x00


	//----- nvinfo : EIATTR_SPARSE_MMA_MASK
	.align		4
.L_1233:
        /*0038*/ 	.byte	0x03, 0x50
        /*003a*/ 	.short	0x0000


	//----- nvinfo : EIATTR_MAXREG_COUNT
	.align		4
        /*003c*/ 	.byte	0x03, 0x1b
        /*003e*/ 	.short	0x00ff


	//----- nvinfo : EIATTR_NUM_BARRIERS
	.align		4
        /*0040*/ 	.byte	0x02, 0x4c
        /*0042*/ 	.byte	0x01
	.zero		1


	//----- nvinfo : EIATTR_MERCURY_ISA_VERSION
	.align		4
        /*0044*/ 	.byte	0x03, 0x5f
        /*0046*/ 	.short	0x0101


	//----- nvinfo : EIATTR_VRC_CTA_INIT_COUNT
	.align		4
        /*0048*/ 	.byte	0x02, 0x4a
	.zero		1
	.zero		1


	//----- nvinfo : EIATTR_EXIT_INSTR_OFFSETS
	.align		4
        /*004c*/ 	.byte	0x04, 0x1c
        /*004e*/ 	.short	(.L_1235 - .L_1234)


	//   ....[0]....
.L_1234:
        /*0050*/ 	.word	0x000003f0


	//   ....[1]....
        /*0054*/ 	.word	0x000006b0


	//   ....[2]....
        /*0058*/ 	.word	0x00000730


	//----- nvinfo : EIATTR_CRS_STACK_SIZE
	.align		4
.L_1235:
        /*005c*/ 	.byte	0x04, 0x1e
        /*005e*/ 	.short	(.L_1237 - .L_1236)
.L_1236:
        /*0060*/ 	.word	0x00000000


	//----- nvinfo : EIATTR_CBANK_PARAM_SIZE
	.align		4
.L_1237:
        /*0064*/ 	.byte	0x03, 0x19
        /*0066*/ 	.short	0x0018


	//----- nvinfo : EIATTR_PARAM_CBANK
	.align		4
        /*0068*/ 	.byte	0x04, 0x0a
        /*006a*/ 	.short	(.L_1239 - .L_1238)
	.align		4
.L_1238:
        /*006c*/ 	.word	index@(.nv.constant0.contiguous_reduce_u64)
        /*0070*/ 	.short	0x0380
        /*0072*/ 	.short	0x0018


	//----- nvinfo : EIATTR_SW_WAR
	.align		4
.L_1239:
        /*0074*/ 	.byte	0x04, 0x36
        /*0076*/ 	.short	(.L_1241 - .L_1240)
.L_1240:
        /*0078*/ 	.word	0x00000008
.L_1241:


//--------------------- .nv.info.contiguous_reduce33_u32 --------------------------
	.section	.nv.info.contiguous_reduce33_u32,"",@"SHT_CUDA_INFO"
	.sectionflags	@""
	.align	4


	//----- nvinfo : EIATTR_CUDA_API_VERSION
	.align		4
        /*0000*/ 	.byte	0x04, 0x37
        /*0002*/ 	.short	(.L_1243 - .L_1242)
.L_1242:
        /*0004*/ 	.word	0x00000082


	//----- nvinfo : EIATTR_KPARAM_INFO
	.align		4
.L_1243:
        /*0008*/ 	.byte	0x04, 0x17
        /*000a*/ 	.short	(.L_1245 - .L_1244)
.L_1244:
        /*000c*/ 	.word	0x00000000
        /*0010*/ 	.short	0x0004
        /*0012*/ 	.short	0x0020
        /*0014*/ 	.byte	0x00, 0xf0, 0x21, 0x00


	//----- nvinfo : EIATTR_KPARAM_INFO
	.align		4
.L_1245:
        /*0018*/ 	.byte	0x04, 0x17
        /*001a*/ 	.short	(.L_1247 - .L_1246)
.L_1246:
        /*001c*/ 	.word	0x00000000
        /*0020*/ 	.short	0x0003
        /*0022*/ 	.short	0x0018
        /*0024*/ 	.byte	0x00, 0xf0, 0x21, 0x00


	//----- nvinfo : EIATTR_KPARAM_INFO
	.align		4
.L_1247:
        /*0028*/ 	.byte	0x04, 0x17
        /*002a*/ 	.short	(.L_1249 - .L_1248)
.L_1248:
        /*002c*/ 	.word	0x00000000
        /*0030*/ 	.short	0x0002
        /*0032*/ 	.short	0x0010
        /*0034*/ 	.byte	0x00, 0xf0, 0x21, 0x00


	//----- nvinfo : EIATTR_KPARAM_INFO
	.align		4
.L_1249:
        /*0038*/ 	.byte	0x04, 0x17
        /*003a*/ 	.short	(.L_1251 - .L_1250)
.L_1250:
        /*003c*/ 	.word	0x00000000
        /*0040*/ 	.short	0x0001
        /*0042*/ 	.short	0x0008
        /*0044*/ 	.byte	0x00, 0xf5, 0x21, 0x00


	//----- nvinfo : EIATTR_KPARAM_INFO
	.align		4
.L_1251:
        /*0048*/ 	.byte	0x04, 0x17
        /*004a*/ 	.short	(.L_1253 - .L_1252)
.L_1252:
        /*004c*/ 	.word	0x00000000
        /*0050*/ 	.short	0x0000
        /*0052*/ 	.short	0x0000
        /*0054*/ 	.byte	0x00, 0xf5, 0x21, 0x00


	//----- nvinfo : EIATTR_SPARSE_MMA_MASK
	.align		4
.L_1253:
        /*0058*/ 	.byte	0x03, 0x50
        /*005a*/ 	.short	0x0000


	//----- nvinfo : EIATTR_MAXREG_COUNT
	.align		4
        /*005c*/ 	.byte	0x03, 0x1b
        /*005e*/ 	.short	0x00ff


	//----- nvinfo : EIATTR_NUM_BARRIERS
	.align		4
        /*0060*/ 	.byte	0x02, 0x4c
        /*0062*/ 	.byte	0x01
	.zero		1


	//----- nvinfo : EIATTR_MERCURY_ISA_VERSION
	.align		4
        /*0064*/ 	.byte	0x03, 0x5f
        /*0066*/ 	.short	0x0101


	//----- nvinfo : EIATTR_VRC_CTA_INIT_COUNT
	.align		4
        /*0068*/ 	.byte	0x02, 0x4a
	.zero		1
	.zero		1


	//----- nvinfo : EIATTR_EXIT_INSTR_OFFSETS
	.align		4
        /*006c*/ 	.byte	0x04, 0x1c
        /*006e*/ 	.short	(.L_1255 - .L_1254)


	//   ....[0]....
.L_1254:
        /*0070*/ 	.word	0x00000160


	//   ....[1]....
        /*0074*/ 	.word	0x000001f0


	//   ....[2]....
        /*0078*/ 	.word	0x000007b0


	//----- nvinfo : EIATTR_CBANK_PARAM_SIZE
	.align		4
.L_1255:
        /*007c*/ 	.byte	0x03, 0x19
        /*007e*/ 	.short	0x0028


	//----- nvinfo : EIATTR_PARAM_CBANK
	.align		4
        /*0080*/ 	.byte	0x04, 0x0a
        /*0082*/ 	.short	(.L_1257 - .L_1256)
	.align		4
.L_1256:
        /*0084*/ 	.word	index@(.nv.constant0.contiguous_reduce33_u32)
        /*0088*/ 	.short	0x0380
        /*008a*/ 	.short	0x0028


	//----- nvinfo : EIATTR_SW_WAR
	.align		4
.L_1257:
        /*008c*/ 	.byte	0x04, 0x36
        /*008e*/ 	.short	(.L_1259 - .L_1258)
.L_1258:
        /*0090*/ 	.word	0x00000008
.L_1259:


//--------------------- .nv.info.contiguous_reduce3_u32 --------------------------
	.section	.nv.info.contiguous_reduce3_u32,"",@"SHT_CUDA_INFO"
	.sectionflags	@""
	.align	4


	//----- nvinfo : EIATTR_CUDA_API_VERSION
	.align		4
        /*0000*/ 	.byte	0x04, 0x37
        /*0002*/ 	.short	(.L_1261 - .L_1260)
.L_1260:
        /*0004*/ 	.word	0x00000082


	//----- nvinfo : EIATTR_KPARAM_INFO
	.align		4
.L_1261:
        /*0008*/ 	.byte	0x04, 0x17
        /*000a*/ 	.short	(.L_1263 - .L_1262)
.L_1262:
        /*000c*/ 	.word	0x00000000
        /*0010*/ 	.short	0x0006
        /*0012*/ 	.short	0x0030
        /*0014*/ 	.byte	0x00, 0xf0, 0x21, 0x00


	//----- nvinfo : EIATTR_KPARAM_INFO
	.align		4
.L_1263:
        /*0018*/ 	.byte	0x04, 0x17
        /*001a*/ 	.short	(.L_1265 - .L_1264)
.L_1264:
        /*001c*/ 	.word	0x00000000
        /*0020*/ 	.short	0x0005
        /*0022*/ 	.short	0x0028
        /*0024*/ 	.byte	0x00, 0xf0, 0x21, 0x00


	//----- nvinfo : EIATTR_KPARAM_INFO
	.align		4
.L_1265:
        /*0028*/ 	.byte	0x04, 0x17
        /*002a*/ 	.short	(.L_1267 - .L_1266)
.L_1266:
        /*002c*/ 	.word	0x00000000
        /*0030*/ 	.short	0x0004
        /*0032*/ 	.short	0x0020
        /*0034*/ 	.byte	0x00, 0xf0, 0x21, 0x00


	//----- nvinfo : EIATTR_KPARAM_INFO
	.align		4
.L_1267:
        /*0038*/ 	.byte	0x04, 0x17
        /*003a*/ 	.short	(.L_1269 - .L_1268)
.L_1268:
        /*003c*/ 	.word	0x00000000
        /*0040*/ 	.short	0x0003
        /*0042*/ 	.short	0x0018
        /*0044*/ 	.byte	0x00, 0xf5, 0x21, 0x00


	//----- nvinfo : EIATTR_KPARAM_INFO
	.align		4
.L_1269:
        /*0048*/ 	.byte	0x04, 0x17
        /*004a*/ 	.short	(.L_1271 - .L_1270)
.L_1270:
        /*004c*/ 	.word	0x00000000
        /*0050*/ 	.short	0x0002
        /*0052*/ 	.short	0x0010
        /*0054*/ 	.byte	0x00, 0xf5, 0x21, 0x00


	//----- nvinfo : EIATTR_KPARAM_INFO
	.align		4
.L_1271:
        /*0058*/ 	.byte	0x04, 0x17
        /*005a*/ 	.short	(.L_1273 - .L_1272)
.L_1272:
        /*005c*/ 	.word	0x00000000
        /*0060*/ 	.short	0x0001
        /*0062*/ 	.short	0x0008
        /*0064*/ 	.byte	0x00, 0xf5, 0x21, 0x00


	//----- nvinfo : EIATTR_KPARAM_INFO
	.align		4
.L_1273:
        /*0068*/ 	.byte	0x04, 0x17
        /*006a*/ 	.short	(.L_1275 - .L_1274)
.L_1274:
        /*006c*/ 	.word	0x00000000
        /*0070*/ 	.short	0x0000
        /*0072*/ 	.short	0x0000
        /*0074*/ 	.byte	0x00, 0xf5, 0x21, 0x00


	//----- nvinfo : EIATTR_SPARSE_MMA_MASK
	.align		4
.L_1275:
        /*0078*/ 	.byte	0x03, 0x50
        /*007a*/ 	.short	0x0000


	//----- nvinfo : EIATTR_MAXREG_COUNT
	.align		4
        /*007c*/ 	.byte	0x03, 0x1b
        /*007e*/ 	.short	0x00ff


	//----- nvinfo : EIATTR_NUM_BARRIERS
	.align		4
        /*0080*/ 	.byte	0x02, 0x4c
        /*0082*/ 	.byte	0x01
	.zero		1


	//----- nvinfo : EIATTR_MERCURY_ISA_VERSION
	.align		4
        /*0084*/ 	.byte	0x03, 0x5f
        /*0086*/ 	.short	0x0101


	//----- nvinfo : EIATTR_VRC_CTA_INIT_COUNT
	.align		4
        /*0088*/ 	.byte	0x02, 0x4a
	.zero		1
	.zero		1


	//----- nvinfo : EIATTR_EXIT_INSTR_OFFSETS
	.align		4
        /*008c*/ 	.byte	0x04, 0x1c
        /*008e*/ 	.short	(.L_1277 - .L_1276)


	//   ....[0]....
.L_1276:
        /*0090*/ 	.word	0x00000160


	//   ....[1]....
        /*0094*/ 	.word	0x00003130


	//   ....[2]....
        /*0098*/ 	.word	0x00003760


	//----- nvinfo : EIATTR_CRS_STACK_SIZE
	.align		4
.L_1277:
        /*009c*/ 	.byte	0x04, 0x1e
        /*009e*/ 	.short	(.L_1279 - .L_1278)
.L_1278:
        /*00a0*/ 	.word	0x00000000


	//----- nvinfo : EIATTR_CBANK_PARAM_SIZE
	.align		4
.L_1279:
        /*00a4*/ 	.byte	0x03, 0x19
        /*00a6*/ 	.short	0x0038


	//----- nvinfo : EIATTR_PARAM_CBANK
	.align		4
        /*00a8*/ 	.byte	0x04, 0x0a
        /*00aa*/ 	.short	(.L_1281 - .L_1280)
	.align		4
.L_1280:
        /*00ac*/ 	.word	index@(.nv.constant0.contiguous_reduce3_u32)
        /*00b0*/ 	.short	0x0380
        /*00b2*/ 	.short	0x0038


	//----- nvinfo : EIATTR_SW_WAR
	.align		4
.L_1281:
        /*00b4*/ 	.byte	0x04, 0x36
        /*00b6*/ 	.short	(.L_1283 - .L_1282)
.L_1282:
        /*00b8*/ 	.word	0x00000008
.L_1283:


//--------------------- .nv.info.contiguous_reduce22_u32 --------------------------
	.section	.nv.info.contiguous_reduce22_u32,"",@"SHT_CUDA_INFO"
	.sectionflags	@""
	.align	4


	//----- nvinfo : EIATTR_CUDA_API_VERSION
	.align		4
        /*0000*/ 	.byte	0x04, 0x37
        /*0002*/ 	.short	(.L_1285 - .L_1284)
.L_1284:
        /*0004*/ 	.word	0x00000082


	//----- nvinfo : EIATTR_KPARAM_INFO
	.align		4
.L_1285:
        /*0008*/ 	.byte	0x04, 0x17
        /*000a*/ 	.short	(.L_1287 - .L_1286)
.L_1286:
        /*000c*/ 	.word	0x00000000
        /*0010*/ 	.short	0x0003
        /*0012*/ 	.short	0x0018
        /*0014*/ 	.byte	0x00, 0xf0, 0x21, 0x00


	//----- nvinfo : EIATTR_KPARAM_INFO
	.align		4
.L_1287:
        /*0018*/ 	.byte	0x04, 0x17
        /*001a*/ 	.short	(.L_1289 - .L_1288)
.L_1288:
        /*001c*/ 	.word	0x00000000
        /*0020*/ 	.short	0x0002
        /*0022*/ 	.short	0x0010
        /*0024*/ 	.byte	0x00, 0xf0, 0x21, 0x00


	//----- nvinfo : EIATTR_KPARAM_INFO
	.align		4
.L_1289:
        /*0028*/ 	.byte	0x04, 0x17
        /*002a*/ 	.short	(.L_1291 - .L_1290)
.L_1290:
        /*002c*/ 	.word	0x00000000
        /*0030*/ 	.short	0x0001
        /*0032*/ 	.short	0x0008
        /*0034*/ 	.byte	0x00, 0xf5, 0x21, 0x00


	//----- nvinfo : EIATTR_KPARAM_INFO
	.align		4
.L_1291:
        /*0038*/ 	.byte	0x04, 0x17
        /*003a*/ 	.short	(.L_1293 - .L_1292)
.L_1292:
        /*003c*/ 	.word	0x00000000
        /*0040*/ 	.short	0x0000
        /*0042*/ 	.short	0x0000
        /*0044*/ 	.byte	0x00, 0xf5, 0x21, 0x00


	//----- nvinfo : EIATTR_SPARSE_MMA_MASK
	.align		4
.L_1293:
        /*0048*/ 	.byte	0x03, 0x50
        /*004a*/ 	.short	0x0000


	//----- nvinfo : EIATTR_MAXREG_COUNT
	.align		4
        /*004c*/ 	.byte	0x03, 0x1b
        /*004e*/ 	.short	0x00ff


	//----- nvinfo : EIATTR_NUM_BARRIERS
	.align		4
        /*0050*/ 	.byte	0x02, 0x4c
        /*0052*/ 	.byte	0x01
	.zero		1


	//----- nvinfo : EIATTR_MERCURY_ISA_VERSION
	.align		4
        /*0054*/ 	.byte	0x03, 0x5f
        /*0056*/ 	.short	0x0101


	//----- nvinfo : EIATTR_VRC_CTA_INIT_COUNT
	.align		4
        /*0058*/ 	.byte	0x02, 0x4a
	.zero		1
	.zero		1


	//----- nvinfo : EIATTR_EXIT_INSTR_OFFSETS
	.align		4
        /*005c*/ 	.byte	0x04, 0x1c
        /*005e*/ 	.short	(.L_1295 - .L_1294)


	//   ....[0]....
.L_1294:
        /*0060*/ 	.word	0x00000400


	//   ....[1]....
        /*0064*/ 	.word	0x000005a0


	//   ....[2]....
        /*0068*/ 	.word	0x000006b0


	//----- nvinfo : EIATTR_CRS_STACK_SIZE
	.align		4
.L_1295:
        /*006c*/ 	.byte	0x04, 0x1e
        /*006e*/ 	.short	(.L_1297 - .L_1296)
.L_1296:
        /*0070*/ 	.word	0x00000000


	//----- nvinfo : EIATTR_CBANK_PARAM_SIZE
	.align		4
.L_1297:
        /*0074*/ 	.byte	0x03, 0x19
        /*0076*/ 	.short	0x0020


	//----- nvinfo : EIATTR_PARAM_CBANK
	.align		4
        /*0078*/ 	.byte	0x04, 0x0a
        /*007a*/ 	.short	(.L_1299 - .L_1298)
	.align		4
.L_1298:
        /*007c*/ 	.word	index@(.nv.constant0.contiguous_reduce22_u32)
        /*0080*/ 	.short	0x0380
        /*0082*/ 	.short	0x0020


	//----- nvinfo : EIATTR_SW_WAR
	.align		4
.L_1299:
        /*0084*/ 	.byte	0x04, 0x36
        /*0086*/ 	.short	(.L_1301 - .L_1300)
.L_1300:
        /*0088*/ 	.word	0x00000008
.L_1301:


//--------------------- .nv.info.contiguous_reduce2_u32 --------------------------
	.section	.nv.info.contiguous_reduce2_u32,"",@"SHT_CUDA_INFO"
	.sectionflags	@""
	.align	4


	//----- nvinfo : EIATTR_CUDA_API_VERSION
	.align		4
        /*0000*/ 	.byte	0x04, 0x37
        /*0002*/ 	.short	(.L_1303 - .L_1302)
.L_1302:
        /*0004*/ 	.word	0x00000082


	//----- nvinfo : EIATTR_KPARAM_INFO
	.align		4
.L_1303:
        /*0008*/ 	.byte	0x04, 0x17
        /*000a*/ 	.short	(.L_1305 - .L_1304)
.L_1304:
        /*000c*/ 	.word	0x00000000
        /*0010*/ 	.short	0x0006
        /*0012*/ 	.short	0x0030
        /*0014*/ 	.byte	0x00, 0xf0, 0x21, 0x00


	//----- nvinfo : EIATTR_KPARAM_INFO
	.align		4
.L_1305:
        /*0018*/ 	.byte	0x04, 0x17
        /*001a*/ 	.short	(.L_1307 - .L_1306)
.L_1306:
        /*001c*/ 	.word	0x00000000
        /*0020*/ 	.short	0x0005
        /*0022*/ 	.short	0x0028
        /*0024*/ 	.byte	0x00, 0xf0, 0x21, 0x00


	//----- nvinfo : EIATTR_KPARAM_INFO
	.align		4
.L_1307:
        /*0028*/ 	.byte	0x04, 0x17
        /*002a*/ 	.short	(.L_1309 - .L_1308)
.L_1308:
        /*002c*/ 	.word	0x00000000
        /*0030*/ 	.short	0x0004
        /*0032*/ 	.short	0x0020
        /*0034*/ 	.byte	0x00, 0xf0, 0x21, 0x00


	//----- nvinfo : EIATTR_KPARAM_INFO
	.align		4
.L_1309:
        /*0038*/ 	.byte	0x04, 0x17
        /*003a*/ 	.short	(.L_1311 - .L_1310)
.L_1310:
        /*003c*/ 	.word	0x00000000
        /*0040*/ 	.short	0x0003
        /*0042*/ 	.short	0x0018
        /*0044*/ 	.byte	0x00, 0xf5, 0x21, 0x00


	//----- nvinfo : EIATTR_KPARAM_INFO
	.align		4
.L_1311:
        /*0048*/ 	.byte	0x04, 0x17
        /*004a*/ 	.short	(.L_1313 - .L_1312)
.L_1312:
        /*004c*/ 	.word	0x00000000
        /*0050*/ 	.short	0x0002
        /*0052*/ 	.short	0x0010
        /*0054*/ 	.byte	0x00, 0xf5, 0x21, 0x00


	//----- nvinfo : EIATTR_KPARAM_INFO
	.align		4
.L_1313:
        /*0058*/ 	.byte	0x04, 0x17
        /*005a*/ 	.short	(.L_1315 - .L_1314)
.L_1314:
        /*005c*/ 	.word	0x00000000
        /*0060*/ 	.short	0x0001
        /*0062*/ 	.short	0x0008
        /*0064*/ 	.byte	0x00, 0xf5, 0x21, 0x00


	//----- nvinfo : EIATTR_KPARAM_INFO
	.align		4
.L_1315:
        /*0068*/ 	.byte	0x04, 0x17
        /*006a*/ 	.short	(.L_1317 - .L_1316)
.L_1316:
        /*006c*/ 	.word	0x00000000
        /*0070*/ 	.short	0x0000
        /*0072*/ 	.short	0x0000
        /*0074*/ 	.byte	0x00, 0xf5, 0x21, 0x00


	//----- nvinfo : EIATTR_SPARSE_MMA_MASK
	.align		4
.L_1317:
        /*0078*/ 	.byte	0x03, 0x50
        /*007a*/ 	.short	0x0000


	//----- nvinfo : EIATTR_MAXREG_COUNT
	.align		4
        /*007c*/ 	.byte	0x03, 0x1b
        /*007e*/ 	.short	0x00ff


	//----- nvinfo : EIATTR_NUM_BARRIERS
	.align		4
        /*0080*/ 	.byte	0x02, 0x4c
        /*0082*/ 	.byte	0x01
	.zero		1


	//----- nvinfo : EIATTR_MERCURY_ISA_VERSION
	.align		4
        /*0084*/ 	.byte	0x03, 0x5f
        /*0086*/ 	.short	0x0101


	//----- nvinfo : EIATTR_VRC_CTA_INIT_COUNT
	.align		4
        /*0088*/ 	.byte	0x02, 0x4a
	.zero		1
	.zero		1


	//----- nvinfo : EIATTR_EXIT_INSTR_OFFSETS
	.align		4
        /*008c*/ 	.byte	0x04, 0x1c
        /*008e*/ 	.short	(.L_1319 - .L_1318)


	//   ....[0]....
.L_1318:
        /*0090*/ 	.word	0x000067f0


	//   ....[1]....
        /*0094*/ 	.word	0x00006990


	//   ....[2]....
        /*0098*/ 	.word	0x00006aa0


	//----- nvinfo : EIATTR_CRS_STACK_SIZE
	.align		4
.L_1319:
        /*009c*/ 	.byte	0x04, 0x1e
        /*009e*/ 	.short	(.L_1321 - .L_1320)
.L_1320:
        /*00a0*/ 	.word	0x00000000


	//----- nvinfo : EIATTR_CBANK_PARAM_SIZE
	.align		4
.L_1321:
        /*00a4*/ 	.byte	0x03, 0x19
        /*00a6*/ 	.short	0x0038


	//----- nvinfo : EIATTR_PARAM_CBANK
	.align		4
        /*00a8*/ 	.byte	0x04, 0x0a
        /*00aa*/ 	.short	(.L_1323 - .L_1322)
	.align		4
.L_1322:
        /*00ac*/ 	.word	index@(.nv.constant0.contiguous_reduce2_u32)
        /*00b0*/ 	.short	0x0380
        /*00b2*/ 	.short	0x0038


	//----- nvinfo : EIATTR_SW_WAR
	.align		4
.L_1323:
        /*00b4*/ 	.byte	0x04, 0x36
        /*00b6*/ 	.short	(.L_1325 - .L_1324)
.L_1324:
        /*00b8*/ 	.word	0x00000008
.L_1325:


//--------------------- .nv.info.uncontiguous_reduce_u32 --------------------------
	.section	.nv.info.uncontiguous_reduce_u32,"",@"SHT_CUDA_INFO"
	.sectionflags	@""
	.align	4


	//----- nvinfo : EIATTR_CUDA_API_VERSION
	.align		4
        /*0000*/ 	.byte	0x04, 0x37
        /*0002*/ 	.short	(.L_1327 - .L_1326)
.L_1326:
        /*0004*/ 	.word	0x00000082


	//----- nvinfo : EIATTR_KPARAM_INFO
	.align		4
.L_1327:
        /*0008*/ 	.byte	0x04, 0x17
        /*000a*/ 	.short	(.L_1329 - .L_1328)
.L_1328:
        /*000c*/ 	.word	0x00000000
        /*0010*/ 	.short	0x0005
        /*0012*/ 	.short	0x0028
        /*0014*/ 	.byte	0x00, 0xf0, 0x21, 0x00


	//----- nvinfo : EIATTR_KPARAM_INFO
	.align		4
.L_1329:
        /*0018*/ 	.byte	0x04, 0x17
        /*001a*/ 	.short	(.L_1331 - .L_1330)
.L_1330:
        /*001c*/ 	.word	0x00000000
        /*0020*/ 	.short	0x0004
        /*0022*/ 	.short	0x0020
        /*0024*/ 	.byte	0x00, 0xf0, 0x21, 0x00


	//----- nvinfo : EIATTR_KPARAM_INFO
	.align		4
.L_1331:
        /*0028*/ 	.byte	0x04, 0x17
        /*002a*/ 	.short	(.L_1333 - .L_1332)
.L_1332:
        /*002c*/ 	.word	0x00000000
        /*0030*/ 	.short	0x0003
        /*0032*/ 	.short	0x0018
        /*0034*/ 	.byte	0x00, 0xf5, 0x21, 0x00


	//----- nvinfo : EIATTR_KPARAM_INFO
	.align		4
.L_1333:
        /*0038*/ 	.byte	0x04, 0x17
        /*003a*/ 	.short	(.L_1335 - .L_1334)
.L_1334:
        /*003c*/ 	.word	0x00000000
        /*0040*/ 	.short	0x0002
        /*0042*/ 	.short	0x0010
        /*0044*/ 	.byte	0x00, 0xf5, 0x21, 0x00


	//----- nvinfo : EIATTR_KPARAM_INFO
	.align		4
.L_1335:
        /*0048*/ 	.byte	0x04, 0x17
        /*004a*/ 	.short	(.L_1337 - .L_1336)
.L_1336:
        /*004c*/ 	.word	0x00000000
        /*0050*/ 	.short	0x0001
        /*0052*/ 	.short	0x0008
        /*0054*/ 	.byte	0x00, 0xf5, 0x21, 0x00


	//----- nvinfo : EIATTR_KPARAM_INFO
	.align		4
.L_1337:
        /*0058*/ 	.byte	0x04, 0x17
        /*005a*/ 	.short	(.L_1339 - .L_1338)
.L_1338:
        /*005c*/ 	.word	0x00000000
        /*0060*/ 	.short	0x0000
        /*0062*/ 	.short	0x0000
        /*0064*/ 	.byte	0x00, 0xf5, 0x21, 0x00


	//----- nvinfo : EIATTR_SPARSE_MMA_MASK
	.align		4
.L_1339:
        /*0068*/ 	.byte	0x03, 0x50
        /*006a*/ 	.short	0x0000


	//----- nvinfo : EIATTR_MAXREG_COUNT
	.align		4
        /*006c*/ 	.byte	0x03, 0x1b
        /*006e*/ 	.short	0x00ff


	//----- nvinfo : EIATTR_NUM_BARRIERS
	.align		4
        /*0070*/ 	.byte	0x02, 0x4c
        /*0072*/ 	.byte	0x01
	.zero		1


	//----- nvinfo : EIATTR_MERCURY_ISA_VERSION
	.align		4
        /*0074*/ 	.byte	0x03, 0x5f
        /*0076*/ 	.short	0x0101


	//----- nvinfo : EIATTR_VRC_CTA_INIT_COUNT
	.align		4
        /*0078*/ 	.byte	0x02, 0x4a
	.zero		1
	.zero		1


	//----- nvinfo : EIATTR_EXIT_INSTR_OFFSETS
	.align		4
        /*007c*/ 	.byte	0x04, 0x1c
        /*007e*/ 	.short	(.L_1341 - .L_1340)


	//   ....[0]....
.L_1340:
        /*0080*/ 	.word	0x00006a20


	//   ....[1]....
        /*0084*/ 	.word	0x00006bc0


	//   ....[2]....
        /*0088*/ 	.word	0x00006c40


	//----- nvinfo : EIATTR_CRS_STACK_SIZE
	.align		4
.L_1341:
        /*008c*/ 	.byte	0x04, 0x1e
        /*008e*/ 	.short	(.L_1343 - .L_1342)
.L_1342:
        /*0090*/ 	.word	0x00000000


	//----- nvinfo : EIATTR_CBANK_PARAM_SIZE
	.align		4
.L_1343:
        /*0094*/ 	.byte	0x03, 0x19
        /*0096*/ 	.short	0x0030


	//----- nvinfo : EIATTR_PARAM_CBANK
	.align		4
        /*0098*/ 	.byte	0x04, 0x0a
        /*009a*/ 	.short	(.L_1345 - .L_1344)
	.align		4
.L_1344:
        /*009c*/ 	.word	index@(.nv.constant0.uncontiguous_reduce_u32)
        /*00a0*/ 	.short	0x0380
        /*00a2*/ 	.short	0x0030


	//----- nvinfo : EIATTR_SW_WAR
	.align		4
.L_1345:
        /*00a4*/ 	.byte	0x04, 0x36
        /*00a6*/ 	.short	(.L_1347 - .L_1346)
.L_1346:
        /*00a8*/ 	.word	0x00000008
.L_1347:


//--------------------- .nv.info.contiguous_reduce_u32 --------------------------
	.section	.nv.info.contiguous_reduce_u32,"",@"SHT_CUDA_INFO"
	.sectionflags	@""
	.align	4


	//----- nvinfo : EIATTR_CUDA_API_VERSION
	.align		4
        /*0000*/ 	.byte	0x04, 0x37
        /*0002*/ 	.short	(.L_1349 - .L_1348)
.L_1348:
        /*0004*/ 	.word	0x00000082


	//----- nvinfo : EIATTR_KPARAM_INFO
	.align		4
.L_1349:
        /*0008*/ 	.byte	0x04, 0x17
        /*000a*/ 	.short	(.L_1351 - .L_1350)
.L_1350:
        /*000c*/ 	.word	0x00000000
        /*0010*/ 	.short	0x0002
        /*0012*/ 	.short	0x0010
        /*0014*/ 	.byte	0x00, 0xf0, 0x21, 0x00


	//----- nvinfo : EIATTR_KPARAM_INFO
	.align		4
.L_1351:
        /*0018*/ 	.byte	0x04, 0x17
        /*001a*/ 	.short	(.L_1353 - .L_1352)
.L_1352:
        /*001c*/ 	.word	0x00000000
        /*0020*/ 	.short	0x0001
        /*0022*/ 	.short	0x0008
        /*0024*/ 	.byte	0x00, 0xf5, 0x21, 0x00


	//----- nvinfo : EIATTR_KPARAM_INFO
	.align		4
.L_1353:
        /*0028*/ 	.byte	0x04, 0x17
        /*002a*/ 	.short	(.L_1355 - .L_1354)
.L_1354:
        /*002c*/ 	.word	0x00000000
        /*0030*/ 	.short	0x0000
        /*0032*/ 	.short	0x0000
        /*0034*/ 	.byte	0x00, 0xf5, 0x21, 0x00


	//----- nvinfo : EIATTR_SPARSE_MMA_MASK
	.align		4
.L_1355:
        /*0038*/ 	.byte	0x03, 0x50
        /*003a*/ 	.short	0x0000


	//----- nvinfo : EIATTR_MAXREG_COUNT
	.align		4
        /*003c*/ 	.byte	0x03, 0x1b
        /*003e*/ 	.short	0x00ff


	//----- nvinfo : EIATTR_NUM_BARRIERS
	.align		4
        /*0040*/ 	.byte	0x02, 0x4c
        /*0042*/ 	.byte	0x01
	.zero		1


	//----- nvinfo : EIATTR_MERCURY_ISA_VERSION
	.align		4
        /*0044*/ 	.byte	0x03, 0x5f
        /*0046*/ 	.short	0x0101


	//----- nvinfo : EIATTR_VRC_CTA_INIT_COUNT
	.align		4
        /*0048*/ 	.byte	0x02, 0x4a
	.zero		1
	.zero		1


	//----- nvinfo : EIATTR_EXIT_INSTR_OFFSETS
	.align		4
        /*004c*/ 	.byte	0x04, 0x1c
        /*004e*/ 	.short	(.L_1357 - .L_1356)


	//   ....[0]....
.L_1356:
        /*0050*/ 	.word	0x00000350


	//   ....[1]....
        /*0054*/ 	.word	0x000004f0


	//   ....[2]....
        /*0058*/ 	.word	0x00000570


	//----- nvinfo : EIATTR_CRS_STACK_SIZE
	.align		4
.L_1357:
        /*005c*/ 	.byte	0x04, 0x1e
        /*005e*/ 	.short	(.L_1359 - .L_1358)
.L_1358:
        /*0060*/ 	.word	0x00000000


	//----- nvinfo : EIATTR_CBANK_PARAM_SIZE
	.align		4
.L_1359:
        /*0064*/ 	.byte	0x03, 0x19
        /*0066*/ 	.short	0x0018


	//----- nvinfo : EIATTR_PARAM_CBANK
	.align		4
        /*0068*/ 	.byte	0x04, 0x0a
        /*006a*/ 	.short	(.L_1361 - .L_1360)
	.align		4
.L_1360:
        /*006c*/ 	.word	index@(.nv.constant0.contiguous_reduce_u32)
        /*0070*/ 	.short	0x0380
        /*0072*/ 	.short	0x0018


	//----- nvinfo : EIATTR_SW_WAR
	.align		4
.L_1361:
        /*0074*/ 	.byte	0x04, 0x36
        /*0076*/ 	.short	(.L_1363 - .L_1362)
.L_1362:
        /*0078*/ 	.word	0x00000008
.L_1363:


//--------------------- .nv.info.contiguous_reduce33_u16 --------------------------
	.section	.nv.info.contiguous_reduce33_u16,"",@"SHT_CUDA_INFO"
	.sectionflags	@""
	.align	4


	//----- nvinfo : EIATTR_CUDA_API_VERSION
	.align		4
        /*0000*/ 	.byte	0x04, 0x37
        /*0002*/ 	.short	(.L_1365 - .L_1364)
.L_1364:
        /*0004*/ 	.word	0x00000082


	//----- nvinfo : EIATTR_KPARAM_INFO
	.align		4
.L_1365:
        /*0008*/ 	.byte	0x04, 0x17
        /*000a*/ 	.short	(.L_1367 - .L_1366)
.L_1366:
        /*000c*/ 	.word	0x00000000
        /*0010*/ 	.short	0x0004
        /*0012*/ 	.short	0x0020
        /*0014*/ 	.byte	0x00, 0xf0, 0x21, 0x00


	//----- nvinfo : EIATTR_KPARAM_INFO
	.align		4
.L_1367:
        /*0018*/ 	.byte	0x04, 0x17
        /*001a*/ 	.short	(.L_1369 - .L_1368)
.L_1368:
        /*001c*/ 	.word	0x00000000
        /*0020*/ 	.short	0x0003
        /*0022*/ 	.short	0x0018
        /*0024*/ 	.byte	0x00, 0xf0, 0x21, 0x00


	//----- nvinfo : EIATTR_KPARAM_INFO
	.align		4
.L_1369:
        /*0028*/ 	.byte	0x04, 0x17
        /*002a*/ 	.short	(.L_1371 - .L_1370)
.L_1370:
        /*002c*/ 	.word	0x00000000
        /*0030*/ 	.short	0x0002
        /*0032*/ 	.short	0x0010
        /*0034*/ 	.byte	0x00, 0xf0, 0x21, 0x00


	//----- nvinfo : EIATTR_KPARAM_INFO
	.align		4
.L_1371:
        /*0038*/ 	.byte	0x04, 0x17
        /*003a*/ 	.short	(.L_1373 - .L_1372)
.L_1372:
        /*003c*/ 	.word	0x00000000
        /*0040*/ 	.short	0x0001
        /*0042*/ 	.short	0x0008
        /*0044*/ 	.byte	0x00, 0xf5, 0x21, 0x00


	//----- nvinfo : EIATTR_KPARAM_INFO
	.align		4
.L_1373:
        /*0048*/ 	.byte	0x04, 0x17
        /*004a*/ 	.short	(.L_1375 - .L_1374)
.L_1374:
        /*004c*/ 	.word	0x00000000
        /*0050*/ 	.short	0x0000
        /*0052*/ 	.short	0x0000
        /*0054*/ 	.byte	0x00, 0xf5, 0x21, 0x00


	//----- nvinfo : EIATTR_SPARSE_MMA_MASK
	.align		4
.L_1375:
        /*0058*/ 	.byte	0x03, 0x50
        /*005a*/ 	.short	0x0000


	//----- nvinfo : EIATTR_MAXREG_COUNT
	.align		4
        /*005c*/ 	.byte	0x03, 0x1b
        /*005e*/ 	.short	0x00ff


	//----- nvinfo : EIATTR_NUM_BARRIERS
	.align		4
        /*0060*/ 	.byte	0x02, 0x4c
        /*0062*/ 	.byte	0x01
	.zero		1


	//----- nvinfo : EIATTR_MERCURY_ISA_VERSION
	.align		4
        /*0064*/ 	.byte	0x03, 0x5f
        /*0066*/ 	.short	0x0101


	//----- nvinfo : EIATTR_VRC_CTA_INIT_COUNT
	.align		4
        /*0068*/ 	.byte	0x02, 0x4a
	.zero		1
	.zero		1


	//----- nvinfo : EIATTR_EXIT_INSTR_OFFSETS
	.align		4
        /*006c*/ 	.byte	0x04, 0x1c
        /*006e*/ 	.short	(.L_1377 - .L_1376)


	//   ....[0]....
.L_1376:
        /*0070*/ 	.word	0x00000160


	//   ....[1]....
        /*0074*/ 	.word	0x000001f0


	//   ....[2]....
        /*0078*/ 	.word	0x000007c0


	//----- nvinfo : EIATTR_CBANK_PARAM_SIZE
	.align		4
.L_1377:
        /*007c*/ 	.byte	0x03, 0x19
        /*007e*/ 	.short	0x0028


	//----- nvinfo : EIATTR_PARAM_CBANK
	.align		4
        /*0080*/ 	.byte	0x04, 0x0a
        /*0082*/ 	.short	(.L_1379 - .L_1378)
	.align		4
.L_1378:
        /*0084*/ 	.word	index@(.nv.constant0.contiguous_reduce33_u16)
        /*0088*/ 	.short	0x0380
        /*008a*/ 	.short	0x0028


	//----- nvinfo : EIATTR_SW_WAR
	.align		4
.L_1379:
        /*008c*/ 	.byte	0x04, 0x36
        /*008e*/ 	.short	(.L_1381 - .L_1380)
.L_1380:
        /*0090*/ 	.word	0x00000008
.L_1381:


//--------------------- .nv.info.contiguous_reduce3_u16 --------------------------
	.section	.nv.info.contiguous_reduce3_u16,"",@"SHT_CUDA_INFO"
	.sectionflags	@""
	.align	4


	//----- nvinfo : EIATTR_CUDA_API_VERSION
	.align		4
        /*0000*/ 	.byte	0x04, 0x37
        /*0002*/ 	.short	(.L_1383 - .L_1382)
.L_1382:
        /*0004*/ 	.word	0x00000082


	//----- nvinfo : EIATTR_KPARAM_INFO
	.align		4
.L_1383:
        /*0008*/ 	.byte	0x04, 0x17
        /*000a*/ 	.short	(.L_1385 - .L_1384)
.L_1384:
        /*000c*/ 	.word	0x00000000
        /*0010*/ 	.short	0x0006
        /*0012*/ 	.short	0x0030
        /*0014*/ 	.byte	0x00, 0xf0, 0x21, 0x00


	//----- nvinfo : EIATTR_KPARAM_INFO
	.align		4
.L_1385:
        /*0018*/ 	.byte	0x04, 0x17
        /*001a*/ 	.short	(.L_1387 - .L_1386)
.L_1386:
        /*001c*/ 	.word	0x00000000
        /*0020*/ 	.short	0x0005
        /*0022*/ 	.short	0x0028
        /*0024*/ 	.byte	0x00, 0xf0, 0x21, 0x00


	//----- nvinfo : EIATTR_KPARAM_INFO
	.align		4
.L_1387:
        /*0028*/ 	.byte	0x04, 0x17
        /*002a*/ 	.short	(.L_1389 - .L_1388)
.L_1388:
        /*002c*/ 	.word	0x00000000
        /*0030*/ 	.short	0x0004
        /*0032*/ 	.short	0x0020
        /*0034*/ 	.byte	0x00, 0xf0, 0x21, 0x00


	//----- nvinfo : EIATTR_KPARAM_INFO
	.align		4
.L_1389:
        /*0038*/ 	.byte	0x04, 0x17
        /*003a*/ 	.short	(.L_1391 - .L_1390)
.L_1390:
        /*003c*/ 	.word	0x00000000
        /*0040*/ 	.short	0x0003
        /*0042*/ 	.short	0x0018
        /*0044*/ 	.byte	0x00, 0xf5, 0x21, 0x00


	//----- nvinfo : EIATTR_KPARAM_INFO
	.align		4
.L_1391:
        /*0048*/ 	.byte	0x04, 0x17
        /*004a*/ 	.short	(.L_1393 - .L_1392)
.L_1392:
        /*004c*/ 	.word	0x00000000
        /*0050*/ 	.short	0x0002
        /*0052*/ 	.short	0x0010
        /*0054*/ 	.byte	0x00, 0xf5, 0x21, 0x00


	//----- nvinfo : EIATTR_KPARAM_INFO
	.align		4
.L_1393:
        /*0058*/ 	.byte	0x04, 0x17
        /*005a*/ 	.short	(.L_1395 - .L_1394)
.L_1394:
        /*005c*/ 	.word	0x00000000
        /*0060*/ 	.short	0x0001
        /*0062*/ 	.short	0x0008
        /*0064*/ 	.byte	0x00, 0xf5, 0x21, 0x00


	//----- nvinfo : EIATTR_KPARAM_INFO
	.align		4
.L_1395:
        /*0068*/ 	.byte	0x04, 0x17
        /*006a*/ 	.short	(.L_1397 - .L_1396)
.L_1396:
        /*006c*/ 	.word	0x00000000
        /*0070*/ 	.short	0x0000
        /*0072*/ 	.short	0x0000
        /*0074*/ 	.byte	0x00, 0xf5, 0x21, 0x00


	//----- nvinfo : EIATTR_SPARSE_MMA_MASK
	.align		4
.L_1397:
        /*0078*/ 	.byte	0x03, 0x50
        /*007a*/ 	.short	0x0000


	//----- nvinfo : EIATTR_MAXREG_COUNT
	.align		4
        /*007c*/ 	.byte	0x03, 0x1b
        /*007e*/ 	.short	0x00ff


	//----- nvinfo : EIATTR_NUM_BARRIERS
	.align		4
        /*0080*/ 	.byte	0x02, 0x4c
        /*0082*/ 	.byte	0x01
	.zero		1


	//----- nvinfo : EIATTR_MERCURY_ISA_VERSION
	.align		4
        /*0084*/ 	.byte	0x03, 0x5f
        /*0086*/ 	.short	0x0101


	//----- nvinfo : EIATTR_VRC_CTA_INIT_COUNT
	.align		4
        /*0088*/ 	.byte	0x02, 0x4a
	.zero		1
	.zero		1


	//----- nvinfo : EIATTR_EXIT_INSTR_OFFSETS
	.align		4
        /*008c*/ 	.byte	0x04, 0x1c
        /*008e*/ 	.short	(.L_1399 - .L_1398)


	//   ....[0]....
.L_1398:
        /*0090*/ 	.word	0x00000160


	//   ....[1]....
        /*0094*/ 	.word	0x00003130


	//   ....[2]....
        /*0098*/ 	.word	0x00003770


	//----- nvinfo : EIATTR_CRS_STACK_SIZE
	.align		4
.L_1399:
        /*009c*/ 	.byte	0x04, 0x1e
        /*009e*/ 	.short	(.L_1401 - .L_1400)
.L_1400:
        /*00a0*/ 	.word	0x00000000


	//----- nvinfo : EIATTR_CBANK_PARAM_SIZE
	.align		4
.L_1401:
        /*00a4*/ 	.byte	0x03, 0x19
        /*00a6*/ 	.short	0x0038


	//----- nvinfo : EIATTR_PARAM_CBANK
	.align		4
        /*00a8*/ 	.byte	0x04, 0x0a
        /*00aa*/ 	.short	(.L_1403 - .L_1402)
	.align		4
.L_1402:
        /*00ac*/ 	.word	index@(.nv.constant0.contiguous_reduce3_u16)
        /*00b0*/ 	.short	0x0380
        /*00b2*/ 	.short	0x0038


	//----- nvinfo : EIATTR_SW_WAR
	.align		4
.L_1403:
        /*00b4*/ 	.byte	0x04, 0x36
        /*00b6*/ 	.short	(.L_1405 - .L_1404)
.L_1404:
        /*00b8*/ 	.word	0x00000008
.L_1405:


//--------------------- .nv.info.contiguous_reduce22_u16 --------------------------
	.section	.nv.info.contiguous_reduce22_u16,"",@"SHT_CUDA_INFO"
	.sectionflags	@""
	.align	4


	//----- nvinfo : EIATTR_CUDA_API_VERSION
	.align		4
        /*0000*/ 	.byte	0x04, 0x37
        /*0002*/ 	.short	(.L_1407 - .L_1406)
.L_1406:
        /*0004*/ 	.word	0x00000082


	//----- nvinfo : EIATTR_KPARAM_INFO
	.align		4
.L_1407:
        /*0008*/ 	.byte	0x04, 0x17
        /*000a*/ 	.short	(.L_1409 - .L_1408)
.L_1408:
        /*000c*/ 	.word	0x00000000
        /*0010*/ 	.short	0x0003
        /*0012*/ 	.short	0x0018
        /*0014*/ 	.byte	0x00, 0xf0, 0x21, 0x00


	//----- nvinfo : EIATTR_KPARAM_INFO
	.align		4
.L_1409:
        /*0018*/ 	.byte	0x04, 0x17
        /*001a*/ 	.short	(.L_1411 - .L_1410)
.L_1410:
        /*001c*/ 	.word	0x00000000
        /*0020*/ 	.short	0x0002
        /*0022*/ 	.short	0x0010
        /*0024*/ 	.byte	0x00, 0xf0, 0x21, 0x00


	//----- nvinfo : EIATTR_KPARAM_INFO
	.align		4
.L_1411:
        /*0028*/ 	.byte	0x04, 0x17
        /*002a*/ 	.short	(.L_1413 - .L_1412)
.L_1412:
        /*002c*/ 	.word	0x00000000
        /*0030*/ 	.short	0x0001
        /*0032*/ 	.short	0x0008
        /*0034*/ 	.byte	0x00, 0xf5, 0x21, 0x00


	//----- nvinfo : EIATTR_KPARAM_INFO
	.align		4
.L_1413:
        /*0038*/ 	.byte	0x04, 0x17
        /*003a*/ 	.short	(.L_1415 - .L_1414)
.L_1414:
        /*003c*/ 	.word	0x00000000
        /*0040*/ 	.short	0x0000
        /*0042*/ 	.short	0x0000
        /*0044*/ 	.byte	0x00, 0xf5, 0x21, 0x00


	//----- nvinfo : EIATTR_SPARSE_MMA_MASK
	.align		4
.L_1415:
        /*0048*/ 	.byte	0x03, 0x50
        /*004a*/ 	.short	0x0000


	//----- nvinfo : EIATTR_MAXREG_COUNT
	.align		4
        /*004c*/ 	.byte	0x03, 0x1b
        /*004e*/ 	.short	0x00ff


	//----- nvinfo : EIATTR_NUM_BARRIERS
	.align		4
        /*0050*/ 	.byte	0x02, 0x4c
        /*0052*/ 	.byte	0x01
	.zero		1


	//----- nvinfo : EIATTR_MERCURY_ISA_VERSION
	.align		4
        /*0054*/ 	.byte	0x03, 0x5f
        /*0056*/ 	.short	0x0101


	//----- nvinfo : EIATTR_VRC_CTA_INIT_COUNT
	.align		4
        /*0058*/ 	.byte	0x02, 0x4a
	.zero		1
	.zero		1


	//----- nvinfo : EIATTR_EXIT_INSTR_OFFSETS
	.align		4
        /*005c*/ 	.byte	0x04, 0x1c
        /*005e*/ 	.short	(.L_1417 - .L_1416)


	//   ....[0]....
.L_1416:
        /*0060*/ 	.word	0x00000410


	//   ....[1]....
        /*0064*/ 	.word	0x00000600


	//   ....[2]....
        /*0068*/ 	.word	0x00000710


	//----- nvinfo : EIATTR_CRS_STACK_SIZE
	.align		4
.L_1417:
        /*006c*/ 	.byte	0x04, 0x1e
        /*006e*/ 	.short	(.L_1419 - .L_1418)
.L_1418:
        /*0070*/ 	.word	0x00000000


	//----- nvinfo : EIATTR_CBANK_PARAM_SIZE
	.align		4
.L_1419:
        /*0074*/ 	.byte	0x03, 0x19
        /*0076*/ 	.short	0x0020


	//----- nvinfo : EIATTR_PARAM_CBANK
	.align		4
        /*0078*/ 	.byte	0x04, 0x0a
        /*007a*/ 	.short	(.L_1421 - .L_1420)
	.align		4
.L_1420:
        /*007c*/ 	.word	index@(.nv.constant0.contiguous_reduce22_u16)
        /*0080*/ 	.short	0x0380
        /*0082*/ 	.short	0x0020


	//----- nvinfo : EIATTR_SW_WAR
	.align		4
.L_1421:
        /*0084*/ 	.byte	0x04, 0x36
        /*0086*/ 	.short	(.L_1423 - .L_1422)
.L_1422:
        /*0088*/ 	.word	0x00000008
.L_1423:


//--------------------- .nv.info.contiguous_reduce2_u16 --------------------------
	.section	.nv.info.contiguous_reduce2_u16,"",@"SHT_CUDA_INFO"
	.sectionflags	@""
	.align	4


	//----- nvinfo : EIATTR_CUDA_API_VERSION
	.align		4
        /*0000*/ 	.byte	0x04, 0x37
        /*0002*/ 	.short	(.L_1425 - .L_1424)
.L_1424:
        /*0004*/ 	.word	0x00000082


	//----- nvinfo : EIATTR_KPARAM_INFO
	.align		4
.L_1425:
        /*0008*/ 	.byte	0x04, 0x17
        /*000a*/ 	.short	(.L_1427 - .L_1426)
.L_1426:
        /*000c*/ 	.word	0x00000000
        /*0010*/ 	.short	0x0006
        /*0012*/ 	.short	0x0030
        /*0014*/ 	.byte	0x00, 0xf0, 0x21, 0x00


	//----- nvinfo : EIATTR_KPARAM_INFO
	.align		4
.L_1427:
        /*0018*/ 	.byte	0x04, 0x17
        /*001a*/ 	.short	(.L_1429 - .L_1428)
.L_1428:
        /*001c*/ 	.word	0x00000000
        /*0020*/ 	.short	0x0005
        /*0022*/ 	.short	0x0028
        /*0024*/ 	.byte	0x00, 0xf0, 0x21, 0x00


	//----- nvinfo : EIATTR_KPARAM_INFO
	.align		4
.L_1429:
        /*0028*/ 	.byte	0x04, 0x17
        /*002a*/ 	.short	(.L_1431 - .L_1430)
.L_1430:
        /*002c*/ 	.word	0x00000000
        /*0030*/ 	.short	0x0004
        /*0032*/ 	.short	0x0020
        /*0034*/ 	.byte	0x00, 0xf0, 0x21, 0x00


	//----- nvinfo : EIATTR_KPARAM_INFO
	.align		4
.L_1431:
        /*0038*/ 	.byte	0x04, 0x17
        /*003a*/ 	.short	(.L_1433 - .L_1432)
.L_1432:
        /*003c*/ 	.word	0x00000000
        /*0040*/ 	.short	0x0003
        /*0042*/ 	.short	0x0018
        /*0044*/ 	.byte	0x00, 0xf5, 0x21, 0x00


	//----- nvinfo : EIATTR_KPARAM_INFO
	.align		4
.L_1433:
        /*0048*/ 	.byte	0x04, 0x17
        /*004a*/ 	.short	(.L_1435 - .L_1434)
.L_1434:
        /*004c*/ 	.word	0x00000000
        /*0050*/ 	.short	0x0002
        /*0052*/ 	.short	0x0010
        /*0054*/ 	.byte	0x00, 0xf5, 0x21, 0x00


	//----- nvinfo : EIATTR_KPARAM_INFO
	.align		4
.L_1435:
        /*0058*/ 	.byte	0x04, 0x17
        /*005a*/ 	.short	(.L_1437 - .L_1436)
.L_1436:
        /*005c*/ 	.word	0x00000000
        /*0060*/ 	.short	0x0001
        /*0062*/ 	.short	0x0008
        /*0064*/ 	.byte	0x00, 0xf5, 0x21, 0x00


	//----- nvinfo : EIATTR_KPARAM_INFO
	.align		4
.L_1437:
        /*0068*/ 	.byte	0x04, 0x17
        /*006a*/ 	.short	(.L_1439 - .L_1438)
.L_1438:
        /*006c*/ 	.word	0x00000000
        /*0070*/ 	.short	0x0000
        /*0072*/ 	.short	0x0000
        /*0074*/ 	.byte	0x00, 0xf5, 0x21, 0x00


	//----- nvinfo : EIATTR_SPARSE_MMA_MASK
	.align		4
.L_1439:
        /*0078*/ 	.byte	0x03, 0x50
        /*007a*/ 	.short	0x0000


	//----- nvinfo : EIATTR_MAXREG_COUNT
	.align		4
        /*007c*/ 	.byte	0x03, 0x1b
        /*007e*/ 	.short	0x00ff


	//----- nvinfo : EIATTR_NUM_BARRIERS
	.align		4
        /*0080*/ 	.byte	0x02, 0x4c
        /*0082*/ 	.byte	0x01
	.zero		1


	//----- nvinfo : EIATTR_MERCURY_ISA_VERSION
	.align		4
        /*0084*/ 	.byte	0x03, 0x5f
        /*0086*/ 	.short	0x0101


	//----- nvinfo : EIATTR_VRC_CTA_INIT_COUNT
	.align		4
        /*0088*/ 	.byte	0x02, 0x4a
	.zero		1
	.zero		1


	//----- nvinfo : EIATTR_EXIT_INSTR_OFFSETS
	.align		4
        /*008c*/ 	.byte	0x04, 0x1c
        /*008e*/ 	.short	(.L_1441 - .L_1440)


	//   ....[0]....
.L_1440:
        /*0090*/ 	.word	0x00006800


	//   ....[1]....
        /*0094*/ 	.word	0x000069f0


	//   ....[2]....
        /*0098*/ 	.word	0x00006b00


	//----- nvinfo : EIATTR_CRS_STACK_SIZE
	.align		4
.L_1441:
        /*009c*/ 	.byte	0x04, 0x1e
        /*009e*/ 	.short	(.L_1443 - .L_1442)
.L_1442:
        /*00a0*/ 	.word	0x00000000


	//----- nvinfo : EIATTR_CBANK_PARAM_SIZE
	.align		4
.L_1443:
        /*00a4*/ 	.byte	0x03, 0x19
        /*00a6*/ 	.short	0x0038


	//----- nvinfo : EIATTR_PARAM_CBANK
	.align		4
        /*00a8*/ 	.byte	0x04, 0x0a
        /*00aa*/ 	.short	(.L_1445 - .L_1444)
	.align		4
.L_1444:
        /*00ac*/ 	.word	index@(.nv.constant0.contiguous_reduce2_u16)
        /*00b0*/ 	.short	0x0380
        /*00b2*/ 	.short	0x0038


	//----- nvinfo : EIATTR_SW_WAR
	.align		4
.L_1445:
        /*00b4*/ 	.byte	0x04, 0x36
        /*00b6*/ 	.short	(.L_1447 - .L_1446)
.L_1446:
        /*00b8*/ 	.word	0x00000008
.L_1447:


//--------------------- .nv.info.uncontiguous_reduce_u16 --------------------------
	.section	.nv.info.uncontiguous_reduce_u16,"",@"SHT_CUDA_INFO"
	.sectionflags	@""
	.align	4


	//----- nvinfo : EIATTR_CUDA_API_VERSION
	.align		4
        /*0000*/ 	.byte	0x04, 0x37
        /*0002*/ 	.short	(.L_1449 - .L_1448)
.L_1448:
        /*0004*/ 	.word	0x00000082


	//----- nvinfo : EIATTR_KPARAM_INFO
	.align		4
.L_1449:
        /*0008*/ 	.byte	0x04, 0x17
        /*000a*/ 	.short	(.L_1451 - .L_1450)
.L_1450:
        /*000c*/ 	.word	0x00000000
        /*0010*/ 	.short	0x0005
        /*0012*/ 	.short	0x0028
        /*0014*/ 	.byte	0x00, 0xf0, 0x21, 0x00


	//----- nvinfo : EIATTR_KPARAM_INFO
	.align		4
.L_1451:
        /*0018*/ 	.byte	0x04, 0x17
        /*001a*/ 	.short	(.L_1453 - .L_1452)
.L_1452:
        /*001c*/ 	.word	0x00000000
        /*0020*/ 	.short	0x0004
        /*0022*/ 	.short	0x0020
        /*0024*/ 	.byte	0x00, 0xf0, 0x21, 0x00


	//----- nvinfo : EIATTR_KPARAM_INFO
	.align		4
.L_1453:
        /*0028*/ 	.byte	0x04, 0x17
        /*002a*/ 	.short	(.L_1455 - .L_1454)
.L_1454:
        /*002c*/ 	.word	0x00000000
        /*0030*/ 	.short	0x0003
        /*0032*/ 	.short	0x0018
        /*0034*/ 	.byte	0x00, 0xf5, 0x21, 0x00


	//----- nvinfo : EIATTR_KPARAM_INFO
	.align		4
.L_1455:
        /*0038*/ 	.byte	0x04, 0x17
        /*003a*/ 	.short	(.L_1457 - .L_1456)
.L_1456:
        /*003c*/ 	.word	0x00000000
        /*0040*/ 	.short	0x0002
        /*0042*/ 	.short	0x0010
        /*0044*/ 	.byte	0x00, 0xf5, 0x21, 0x00


	//----- nvinfo : EIATTR_KPARAM_INFO
	.align		4
.L_1457:
        /*0048*/ 	.byte	0x04, 0x17
        /*004a*/ 	.short	(.L_1459 - .L_1458)
.L_1458:
        /*004c*/ 	.word	0x00000000
        /*0050*/ 	.short	0x0001
        /*0052*/ 	.short	0x0008
        /*0054*/ 	.byte	0x00, 0xf5, 0x21, 0x00


	//----- nvinfo : EIATTR_KPARAM_INFO
	.align		4
.L_1459:
        /*0058*/ 	.byte	0x04, 0x17
        /*005a*/ 	.short	(.L_1461 - .L_1460)
.L_1460:
        /*005c*/ 	.word	0x00000000
        /*0060*/ 	.short	0x0000
        /*0062*/ 	.short	0x0000
        /*0064*/ 	.byte	0x00, 0xf5, 0x21, 0x00


	//----- nvinfo : EIATTR_SPARSE_MMA_MASK
	.align		4
.L_1461:
        /*0068*/ 	.byte	0x03, 0x50
        /*006a*/ 	.short	0x0000


	//----- nvinfo : EIATTR_MAXREG_COUNT
	.align		4
        /*006c*/ 	.byte	0x03, 0x1b
        /*006e*/ 	.short	0x00ff


	//----- nvinfo : EIATTR_NUM_BARRIERS
	.align		4
        /*0070*/ 	.byte	0x02, 0x4c
        /*0072*/ 	.byte	0x01
	.zero		1


	//----- nvinfo : EIATTR_MERCURY_ISA_VERSION
	.align		4
        /*0074*/ 	.byte	0x03, 0x5f
        /*0076*/ 	.short	0x0101


	//----- nvinfo : EIATTR_INT_WARP_WIDE_INSTR_OFFSETS
	.align		4
        /*0078*/ 	.byte	0x04, 0x31
        /*007a*/ 	.short	(.L_1463 - .L_1462)


	//   ....[0]....
.L_1462:
        /*007c*/ 	.word	0x00006650


	//----- nvinfo : EIATTR_VRC_CTA_INIT_COUNT
	.align		4
.L_1463:
        /*0080*/ 	.byte	0x02, 0x4a
	.zero		1
	.zero		1


	//----- nvinfo : EIATTR_EXIT_INSTR_OFFSETS
	.align		4
        /*0084*/ 	.byte	0x04, 0x1c
        /*0086*/ 	.short	(.L_1465 - .L_1464)


	//   ....[0]....
.L_1464:
        /*0088*/ 	.word	0x000066f0


	//   ....[1]....
        /*008c*/ 	.word	0x000068e0


	//   ....[2]....
        /*0090*/ 	.word	0x00006960


	//----- nvinfo : EIATTR_CRS_STACK_SIZE
	.align		4
.L_1465:
        /*0094*/ 	.byte	0x04, 0x1e
        /*0096*/ 	.short	(.L_1467 - .L_1466)
.L_1466:
        /*0098*/ 	.word	0x00000000


	//----- nvinfo : EIATTR_CBANK_PARAM_SIZE
	.align		4
.L_1467:
        /*009c*/ 	.byte	0x03, 0x19
        /*009e*/ 	.short	0x0030


	//----- nvinfo : EIATTR_PARAM_CBANK
	.align		4
        /*00a0*/ 	.byte	0x04, 0x0a
        /*00a2*/ 	.short	(.L_1469 - .L_1468)
	.align		4
.L_1468:
        /*00a4*/ 	.word	index@(.nv.constant0.uncontiguous_reduce_u16)
        /*00a8*/ 	.short	0x0380
        /*00aa*/ 	.short	0x0030


	//----- nvinfo : EIATTR_SW_WAR
	.align		4
.L_1469:
        /*00ac*/ 	.byte	0x04, 0x36
        /*00ae*/ 	.short	(.L_1471 - .L_1470)
.L_1470:
        /*00b0*/ 	.word	0x00000008
.L_1471:


//--------------------- .nv.info.contiguous_reduce_u16 --------------------------
	.section	.nv.info.contiguous_reduce_u16,"",@"SHT_CUDA_INFO"
	.sectionflags	@""
	.align	4


	//----- nvinfo : EIATTR_CUDA_API_VERSION
	.align		4
        /*0000*/ 	.byte	0x04, 0x37
        /*0002*/ 	.short	(.L_1473 - .L_1472)
.L_1472:
        /*0004*/ 	.word	0x00000082


	//----- nvinfo : EIATTR_KPARAM_INFO
	.align		4
.L_1473:
        /*0008*/ 	.byte	0x04, 0x17
        /*000a*/ 	.short	(.L_1475 - .L_1474)
.L_1474:
        /*000c*/ 	.word	0x00000000
        /*0010*/ 	.short	0x0002
        /*0012*/ 	.short	0x0010
        /*0014*/ 	.byte	0x00, 0xf0, 0x21, 0x00


	//----- nvinfo : EIATTR_KPARAM_INFO
	.align		4
.L_1475:
        /*0018*/ 	.byte	0x04, 0x17
        /*001a*/ 	.short	(.L_1477 - .L_1476)
.L_1476:
        /*001c*/ 	.word	0x00000000
        /*0020*/ 	.short	0x0001
        /*0022*/ 	.short	0x0008
        /*0024*/ 	.byte	0x00, 0xf5, 0x21, 0x00


	//----- nvinfo : EIATTR_KPARAM_INFO
	.align		4
.L_1477:
        /*0028*/ 	.byte	0x04, 0x17
        /*002a*/ 	.short	(.L_1479 - .L_1478)
.L_1478:
        /*002c*/ 	.word	0x00000000
        /*0030*/ 	.short	0x0000
        /*0032*/ 	.short	0x0000
        /*0034*/ 	.byte	0x00, 0xf5, 0x21, 0x00


	//----- nvinfo : EIATTR_SPARSE_MMA_MASK
	.align		4
.L_1479:
        /*0038*/ 	.byte	0x03, 0x50
        /*003a*/ 	.short	0x0000


	//----- nvinfo : EIATTR_MAXREG_COUNT
	.align		4
        /*003c*/ 	.byte	0x03, 0x1b
        /*003e*/ 	.short	0x00ff


	//----- nvinfo : EIATTR_NUM_BARRIERS
	.align		4
        /*0040*/ 	.byte	0x02, 0x4c
        /*0042*/ 	.byte	0x01
	.zero		1


	//----- nvinfo : EIATTR_MERCURY_ISA_VERSION
	.align		4
        /*0044*/ 	.byte	0x03, 0x5f
        /*0046*/ 	.short	0x0101


	//----- nvinfo : EIATTR_INT_WARP_WIDE_INSTR_OFFSETS
	.align		4
        /*0048*/ 	.byte	0x04, 0x31
        /*004a*/ 	.short	(.L_1481 - .L_1480)


	//   ....[0]....
.L_1480:
        /*004c*/ 	.word	0x000002c0


	//----- nvinfo : EIATTR_VRC_CTA_INIT_COUNT
	.align		4
.L_1481:
        /*0050*/ 	.byte	0x02, 0x4a
	.zero		1
	.zero		1


	//----- nvinfo : EIATTR_EXIT_INSTR_OFFSETS
	.align		4
        /*0054*/ 	.byte	0x04, 0x1c
        /*0056*/ 	.short	(.L_1483 - .L_1482)


	//   ....[0]....
.L_1482:
        /*0058*/ 	.word	0x00000360


	//   ....[1]....
        /*005c*/ 	.word	0x00000550


	//   ....[2]....
        /*0060*/ 	.word	0x000005d0


	//----- nvinfo : EIATTR_CRS_STACK_SIZE
	.align		4
.L_1483:
        /*0064*/ 	.byte	0x04, 0x1e
        /*0066*/ 	.short	(.L_1485 - .L_1484)
.L_1484:
        /*0068*/ 	.word	0x00000000


	//----- nvinfo : EIATTR_CBANK_PARAM_SIZE
	.align		4
.L_1485:
        /*006c*/ 	.byte	0x03, 0x19
        /*006e*/ 	.short	0x0018


	//----- nvinfo : EIATTR_PARAM_CBANK
	.align		4
        /*0070*/ 	.byte	0x04, 0x0a
        /*0072*/ 	.short	(.L_1487 - .L_1486)
	.align		4
.L_1486:
        /*0074*/ 	.word	index@(.nv.constant0.contiguous_reduce_u16)
        /*0078*/ 	.short	0x0380
        /*007a*/ 	.short	0x0018


	//----- nvinfo : EIATTR_SW_WAR
	.align		4
.L_1487:
        /*007c*/ 	.byte	0x04, 0x36
        /*007e*/ 	.short	(.L_1489 - .L_1488)
.L_1488:
        /*0080*/ 	.word	0x00000008
.L_1489:


//--------------------- .nv.info.contiguous_reduce33_u8 --------------------------
	.section	.nv.info.contiguous_reduce33_u8,"",@"SHT_CUDA_INFO"
	.sectionflags	@""
	.align	4


	//----- nvinfo : EIATTR_CUDA_API_VERSION
	.align		4
        /*0000*/ 	.byte	0x04, 0x37
        /*0002*/ 	.short	(.L_1491 - .L_1490)
.L_1490:
        /*0004*/ 	.word	0x00000082


	//----- nvinfo : EIATTR_KPARAM_INFO
	.align		4
.L_1491:
        /*0008*/ 	.byte	0x04, 0x17
        /*000a*/ 	.short	(.L_1493 - .L_1492)
.L_1492:
        /*000c*/ 	.word	0x00000000
        /*0010*/ 	.short	0x0004
        /*0012*/ 	.short	0x0020
        /*0014*/ 	.byte	0x00, 0xf0, 0x21, 0x00


	//----- nvinfo : EIATTR_KPARAM_INFO
	.align		4
.L_1493:
        /*0018*/ 	.byte	0x04, 0x17
        /*001a*/ 	.short	(.L_1495 - .L_1494)
.L_1494:
        /*001c*/ 	.word	0x00000000
        /*0020*/ 	.short	0x0003
        /*0022*/ 	.short	0x0018
        /*0024*/ 	.byte	0x00, 0xf0, 0x21, 0x00


	//----- nvinfo : EIATTR_KPARAM_INFO
	.align		4
.L_1495:
        /*0028*/ 	.byte	0x04, 0x17
        /*002a*/ 	.short	(.L_1497 - .L_1496)
.L_1496:
        /*002c*/ 	.word	0x00000000
        /*0030*/ 	.short	0x0002
        /*0032*/ 	.short	0x0010
        /*0034*/ 	.byte	0x00, 0xf0, 0x21, 0x00


	//----- nvinfo : EIATTR_KPARAM_INFO
	.align		4
.L_1497:
        /*0038*/ 	.byte	0x04, 0x17
        /*003a*/ 	.short	(.L_1499 - .L_1498)
.L_1498:
        /*003c*/ 	.word	0x00000000
        /*0040*/ 	.short	0x0001
        /*0042*/ 	.short	0x0008
        /*0044*/ 	.byte	0x00, 0xf5, 0x21, 0x00


	//----- nvinfo : EIATTR_KPARAM_INFO
	.align		4
.L_1499:
        /*0048*/ 	.byte	0x04, 0x17
        /*004a*/ 	.short	(.L_1501 - .L_1500)
.L_1500:
        /*004c*/ 	.word	0x00000000
        /*0050*/ 	.short	0x0000
        /*0052*/ 	.short	0x0000
        /*0054*/ 	.byte	0x00, 0xf5, 0x21, 0x00


	//----- nvinfo : EIATTR_SPARSE_MMA_MASK
	.align		4
.L_1501:
        /*0058*/ 	.byte	0x03, 0x50
        /*005a*/ 	.short	0x0000


	//----- nvinfo : EIATTR_MAXREG_COUNT
	.align		4
        /*005c*/ 	.byte	0x03, 0x1b
        /*005e*/ 	.short	0x00ff


	//----- nvinfo : EIATTR_NUM_BARRIERS
	.align		4
        /*0060*/ 	.byte	0x02, 0x4c
        /*0062*/ 	.byte	0x01
	.zero		1


	//----- nvinfo : EIATTR_MERCURY_ISA_VERSION
	.align		4
        /*0064*/ 	.byte	0x03, 0x5f
        /*0066*/ 	.short	0x0101


	//----- nvinfo : EIATTR_VRC_CTA_INIT_COUNT
	.align		4
        /*0068*/ 	.byte	0x02, 0x4a
	.zero		1
	.zero		1


	//----- nvinfo : EIATTR_EXIT_INSTR_OFFSETS
	.align		4
        /*006c*/ 	.byte	0x04, 0x1c
        /*006e*/ 	.short	(.L_1503 - .L_1502)


	//   ....[0]....
.L_1502:
        /*0070*/ 	.word	0x00000150


	//   ....[1]....
        /*0074*/ 	.word	0x000001f0


	//   ....[2]....
        /*0078*/ 	.word	0x00000740


	//----- nvinfo : EIATTR_CBANK_PARAM_SIZE
	.align		4
.L_1503:
        /*007c*/ 	.byte	0x03, 0x19
        /*007e*/ 	.short	0x0028


	//----- nvinfo : EIATTR_PARAM_CBANK
	.align		4
        /*0080*/ 	.byte	0x04, 0x0a
        /*0082*/ 	.short	(.L_1505 - .L_1504)
	.align		4
.L_1504:
        /*0084*/ 	.word	index@(.nv.constant0.contiguous_reduce33_u8)
        /*0088*/ 	.short	0x0380
        /*008a*/ 	.short	0x0028


	//----- nvinfo : EIATTR_SW_WAR
	.align		4
.L_1505:
        /*008c*/ 	.byte	0x04, 0x36
        /*008e*/ 	.short	(.L_1507 - .L_1506)
.L_1506:
        /*0090*/ 	.word	0x00000008
.L_1507:


//--------------------- .nv.info.contiguous_reduce3_u8 --------------------------
	.section	.nv.info.contiguous_reduce3_u8,"",@"SHT_CUDA_INFO"
	.sectionflags	@""
	.align	4


	//----- nvinfo : EIATTR_CUDA_API_VERSION
	.align		4
        /*0000*/ 	.byte	0x04, 0x37
        /*0002*/ 	.short	(.L_1509 - .L_1508)
.L_1508:
        /*0004*/ 	.word	0x00000082


	//----- nvinfo : EIATTR_KPARAM_INFO
	.align		4
.L_1509:
        /*0008*/ 	.byte	0x04, 0x17
        /*000a*/ 	.short	(.L_1511 - .L_1510)
.L_1510:
        /*000c*/ 	.word	0x00000000
        /*0010*/ 	.short	0x0006
        /*0012*/ 	.short	0x0030
        /*0014*/ 	.byte	0x00, 0xf0, 0x21, 0x00


	//----- nvinfo : EIATTR_KPARAM_INFO
	.align		4
.L_1511:
        /*0018*/ 	.byte	0x04, 0x17
        /*001a*/ 	.short	(.L_1513 - .L_1512)
.L_1512:
        /*001c*/ 	.word	0x00000000
        /*0020*/ 	.short	0x0005
        /*0022*/ 	.short	0x0028
        /*0024*/ 	.byte	0x00, 0xf0, 0x21, 0x00


	//----- nvinfo : EIATTR_KPARAM_INFO
	.align		4
.L_1513:
        /*0028*/ 	.byte	0x04, 0x17
        /*002a*/ 	.short	(.L_1515 - .L_1514)
.L_1514:
        /*002c*/ 	.word	0x00000000
        /*0030*/ 	.short	0x0004
        /*0032*/ 	.short	0x0020
        /*0034*/ 	.byte	0x00, 0xf0, 0x21, 0x00


	//----- nvinfo : EIATTR_KPARAM_INFO
	.align		4
.L_1515:
        /*0038*/ 	.byte	0x04, 0x17
        /*003a*/ 	.short	(.L_1517 - .L_1516)
.L_1516:
        /*003c*/ 	.word	0x00000000
        /*0040*/ 	.short	0x0003
        /*0042*/ 	.short	0x0018
        /*0044*/ 	.byte	0x00, 0xf5, 0x21, 0x00


	//----- nvinfo : EIATTR_KPARAM_INFO
	.align		4
.L_1517:
        /*0048*/ 	.byte	0x04, 0x17
        /*004a*/ 	.short	(.L_1519 - .L_1518)
.L_1518:
        /*004c*/ 	.word	0x00000000
        /*0050*/ 	.short	0x0002
        /*0052*/ 	.short	0x0010
        /*0054*/ 	.byte	0x00, 0xf5, 0x21, 0x00


	//----- nvinfo : EIATTR_KPARAM_INFO
	.align		4
.L_1519:
        /*0058*/ 	.byte	0x04, 0x17
        /*005a*/ 	.short	(.L_1521 - .L_1520)
.L_1520:
        /*005c*/ 	.word	0x00000000
        /*0060*/ 	.short	0x0001
        /*0062*/ 	.short	0x0008
        /*0064*/ 	.byte	0x00, 0xf5, 0x21, 0x00


	//----- nvinfo : EIATTR_KPARAM_INFO
	.align		4
.L_1521:
        /*0068*/ 	.byte	0x04, 0x17
        /*006a*/ 	.short	(.L_1523 - .L_1522)
.L_1522:
        /*006c*/ 	.word	0x00000000
        /*0070*/ 	.short	0x0000
        /*0072*/ 	.short	0x0000
        /*0074*/ 	.byte	0x00, 0xf5, 0x21, 0x00


	//----- nvinfo : EIATTR_SPARSE_MMA_MASK
	.align		4
.L_1523:
        /*0078*/ 	.byte	0x03, 0x50
        /*007a*/ 	.short	0x0000


	//----- nvinfo : EIATTR_MAXREG_COUNT
	.align		4
        /*007c*/ 	.byte	0x03, 0x1b
        /*007e*/ 	.short	0x00ff


	//----- nvinfo : EIATTR_NUM_BARRIERS
	.align		4
        /*0080*/ 	.byte	0x02, 0x4c
        /*0082*/ 	.byte	0x01
	.zero		1


	//----- nvinfo : EIATTR_MERCURY_ISA_VERSION
	.align		4
        /*0084*/ 	.byte	0x03, 0x5f
        /*0086*/ 	.short	0x0101


	//----- nvinfo : EIATTR_VRC_CTA_INIT_COUNT
	.align		4
        /*0088*/ 	.byte	0x02, 0x4a
	.zero		1
	.zero		1


	//----- nvinfo : EIATTR_EXIT_INSTR_OFFSETS
	.align		4
        /*008c*/ 	.byte	0x04, 0x1c
        /*008e*/ 	.short	(.L_1525 - .L_1524)


	//   ....[0]....
.L_1524:
        /*0090*/ 	.word	0x00000150


	//   ....[1]....
        /*0094*/ 	.word	0x00003120


	//   ....[2]....
        /*0098*/ 	.word	0x00003710


	//----- nvinfo : EIATTR_CRS_STACK_SIZE
	.align		4
.L_1525:
        /*009c*/ 	.byte	0x04, 0x1e
        /*009e*/ 	.short	(.L_1527 - .L_1526)
.L_1526:
        /*00a0*/ 	.word	0x00000000


	//----- nvinfo : EIATTR_CBANK_PARAM_SIZE
	.align		4
.L_1527:
        /*00a4*/ 	.byte	0x03, 0x19
        /*00a6*/ 	.short	0x0038


	//----- nvinfo : EIATTR_PARAM_CBANK
	.align		4
        /*00a8*/ 	.byte	0x04, 0x0a
        /*00aa*/ 	.short	(.L_1529 - .L_1528)
	.align		4
.L_1528:
        /*00ac*/ 	.word	index@(.nv.constant0.contiguous_reduce3_u8)
        /*00b0*/ 	.short	0x0380
        /*00b2*/ 	.short	0x0038


	//----- nvinfo : EIATTR_SW_WAR
	.align		4
.L_1529:
        /*00b4*/ 	.byte	0x04, 0x36
        /*00b6*/ 	.short	(.L_1531 - .L_1530)
.L_1530:
        /*00b8*/ 	.word	0x00000008
.L_1531:


//--------------------- .nv.info.contiguous_reduce22_u8 --------------------------
	.section	.nv.info.contiguous_reduce22_u8,"",@"SHT_CUDA_INFO"
	.sectionflags	@""
	.align	4


	//----- nvinfo : EIATTR_CUDA_API_VERSION
	.align		4
        /*0000*/ 	.byte	0x04, 0x37
        /*0002*/ 	.short	(.L_1533 - .L_1532)
.L_1532:
        /*0004*/ 	.word	0x00000082


	//----- nvinfo : EIATTR_KPARAM_INFO
	.align		4
.L_1533:
        /*0008*/ 	.byte	0x04, 0x17
        /*000a*/ 	.short	(.L_1535 - .L_1534)
.L_1534:
        /*000c*/ 	.word	0x00000000
        /*0010*/ 	.short	0x0003
        /*0012*/ 	.short	0x0018
        /*0014*/ 	.byte	0x00, 0xf0, 0x21, 0x00


	//----- nvinfo : EIATTR_KPARAM_INFO
	.align		4
.L_1535:
        /*0018*/ 	.byte	0x04, 0x17
        /*001a*/ 	.short	(.L_1537 - .L_1536)
.L_1536:
        /*001c*/ 	.word	0x00000000
        /*0020*/ 	.short	0x0002
        /*0022*/ 	.short	0x0010
        /*0024*/ 	.byte	0x00, 0xf0, 0x21, 0x00


	//----- nvinfo : EIATTR_KPARAM_INFO
	.align		4
.L_1537:
        /*0028*/ 	.byte	0x04, 0x17
        /*002a*/ 	.short	(.L_1539 - .L_1538)
.L_1538:
        /*002c*/ 	.word	0x00000000
        /*0030*/ 	.short	0x0001
        /*0032*/ 	.short	0x0008
        /*0034*/ 	.byte	0x00, 0xf5, 0x21, 0x00


	//----- nvinfo : EIATTR_KPARAM_INFO
	.align		4
.L_1539:
        /*0038*/ 	.byte	0x04, 0x17
        /*003a*/ 	.short	(.L_1541 - .L_1540)
.L_1540:
        /*003c*/ 	.word	0x00000000
        /*0040*/ 	.short	0x0000
        /*0042*/ 	.short	0x0000
        /*0044*/ 	.byte	0x00, 0xf5, 0x21, 0x00


	//----- nvinfo : EIATTR_SPARSE_MMA_MASK
	.align		4
.L_1541:
        /*0048*/ 	.byte	0x03, 0x50
        /*004a*/ 	.short	0x0000


	//----- nvinfo : EIATTR_MAXREG_COUNT
	.align		4
        /*004c*/ 	.byte	0x03, 0x1b
        /*004e*/ 	.short	0x00ff


	//----- nvinfo : EIATTR_NUM_BARRIERS
	.align		4
        /*0050*/ 	.byte	0x02, 0x4c
        /*0052*/ 	.byte	0x01
	.zero		1


	//----- nvinfo : EIATTR_MERCURY_ISA_VERSION
	.align		4
        /*0054*/ 	.byte	0x03, 0x5f
        /*0056*/ 	.short	0x0101


	//----- nvinfo : EIATTR_VRC_CTA_INIT_COUNT
	.align		4
        /*0058*/ 	.byte	0x02, 0x4a
	.zero		1
	.zero		1


	//----- nvinfo : EIATTR_EXIT_INSTR_OFFSETS
	.align		4
        /*005c*/ 	.byte	0x04, 0x1c
        /*005e*/ 	.short	(.L_1543 - .L_1542)


	//   ....[0]....
.L_1542:
        /*0060*/ 	.word	0x000003f0


	//   ....[1]....
        /*0064*/ 	.word	0x000005e0


	//   ....[2]....
        /*0068*/ 	.word	0x000006f0


	//----- nvinfo : EIATTR_CRS_STACK_SIZE
	.align		4
.L_1543:
        /*006c*/ 	.byte	0x04, 0x1e
        /*006e*/ 	.short	(.L_1545 - .L_1544)
.L_1544:
        /*0070*/ 	.word	0x00000000


	//----- nvinfo : EIATTR_CBANK_PARAM_SIZE
	.align		4
.L_1545:
        /*0074*/ 	.byte	0x03, 0x19
        /*0076*/ 	.short	0x0020


	//----- nvinfo : EIATTR_PARAM_CBANK
	.align		4
        /*0078*/ 	.byte	0x04, 0x0a
        /*007a*/ 	.short	(.L_1547 - .L_1546)
	.align		4
.L_1546:
        /*007c*/ 	.word	index@(.nv.constant0.contiguous_reduce22_u8)
        /*0080*/ 	.short	0x0380
        /*0082*/ 	.short	0x0020


	//----- nvinfo : EIATTR_SW_WAR
	.align		4
.L_1547:
        /*0084*/ 	.byte	0x04, 0x36
        /*0086*/ 	.short	(.L_1549 - .L_1548)
.L_1548:
        /*0088*/ 	.word	0x00000008
.L_1549:


//--------------------- .nv.info.contiguous_reduce2_u8 --------------------------
	.section	.nv.info.contiguous_reduce2_u8,"",@"SHT_CUDA_INFO"
	.sectionflags	@""
	.align	4


	//----- nvinfo : EIATTR_CUDA_API_VERSION
	.align		4
        /*0000*/ 	.byte	0x04, 0x37
        /*0002*/ 	.short	(.L_1551 - .L_1550)
.L_1550:
        /*0004*/ 	.word	0x00000082


	//----- nvinfo : EIATTR_KPARAM_INFO
	.align		4
.L_1551:
        /*0008*/ 	.byte	0x04, 0x17
        /*000a*/ 	.short	(.L_1553 - .L_1552)
.L_1552:
        /*000c*/ 	.word	0x00000000
        /*0010*/ 	.short	0x0006
        /*0012*/ 	.short	0x0030
        /*0014*/ 	.byte	0x00, 0xf0, 0x21, 0x00


	//----- nvinfo : EIATTR_KPARAM_INFO
	.align		4
.L_1553:
        /*0018*/ 	.byte	0x04, 0x17
        /*001a*/ 	.short	(.L_1555 - .L_1554)
.L_1554:
        /*001c*/ 	.word	0x00000000
        /*0020*/ 	.short	0x0005
        /*0022*/ 	.short	0x0028
        /*0024*/ 	.byte	0x00, 0xf0, 0x21, 0x00


	//----- nvinfo : EIATTR_KPARAM_INFO
	.align		4
.L_1555:
        /*0028*/ 	.byte	0x04, 0x17
        /*002a*/ 	.short	(.L_1557 - .L_1556)
.L_1556:
        /*002c*/ 	.word	0x00000000
        /*0030*/ 	.short	0x0004
        /*0032*/ 	.short	0x0020
        /*0034*/ 	.byte	0x00, 0xf0, 0x21, 0x00


	//----- nvinfo : EIATTR_KPARAM_INFO
	.align		4
.L_1557:
        /*0038*/ 	.byte	0x04, 0x17
        /*003a*/ 	.short	(.L_1559 - .L_1558)
.L_1558:
        /*003c*/ 	.word	0x00000000
        /*0040*/ 	.short	0x0003
        /*0042*/ 	.short	0x0018
        /*0044*/ 	.byte	0x00, 0xf5, 0x21, 0x00


	//----- nvinfo : EIATTR_KPARAM_INFO
	.align		4
.L_1559:
        /*0048*/ 	.byte	0x04, 0x17
        /*004a*/ 	.short	(.L_1561 - .L_1560)
.L_1560:
        /*004c*/ 	.word	0x00000000
        /*0050*/ 	.short	0x0002
        /*0052*/ 	.short	0x0010
        /*0054*/ 	.byte	0x00, 0xf5, 0x21, 0x00


	//----- nvinfo : EIATTR_KPARAM_INFO
	.align		4
.L_1561:
        /*0058*/ 	.byte	0x04, 0x17
        /*005a*/ 	.short	(.L_1563 - .L_1562)
.L_1562:
        /*005c*/ 	.word	0x00000000
        /*0060*/ 	.short	0x0001
        /*0062*/ 	.short	0x0008
        /*0064*/ 	.byte	0x00, 0xf5, 0x21, 0x00


	//----- nvinfo : EIATTR_KPARAM_INFO
	.align		4
.L_1563:
        /*0068*/ 	.byte	0x04, 0x17
        /*006a*/ 	.short	(.L_1565 - .L_1564)
.L_1564:
        /*006c*/ 	.word	0x00000000
        /*0070*/ 	.short	0x0000
        /*0072*/ 	.short	0x0000
        /*0074*/ 	.byte	0x00, 0xf5, 0x21, 0x00


	//----- nvinfo : EIATTR_SPARSE_MMA_MASK
	.align		4
.L_1565:
        /*0078*/ 	.byte	0x03, 0x50
        /*007a*/ 	.short	0x0000


	//----- nvinfo : EIATTR_MAXREG_COUNT
	.align		4
        /*007c*/ 	.byte	0x03, 0x1b
        /*007e*/ 	.short	0x00ff


	//----- nvinfo : EIATTR_NUM_BARRIERS
	.align		4
        /*0080*/ 	.byte	0x02, 0x4c
        /*0082*/ 	.byte	0x01
	.zero		1


	//----- nvinfo : EIATTR_MERCURY_ISA_VERSION
	.align		4
        /*0084*/ 	.byte	0x03, 0x5f
        /*0086*/ 	.short	0x0101


	//----- nvinfo : EIATTR_VRC_CTA_INIT_COUNT
	.align		4
        /*0088*/ 	.byte	0x02, 0x4a
	.zero		1
	.zero		1


	//----- nvinfo : EIATTR_EXIT_INSTR_OFFSETS
	.align		4
        /*008c*/ 	.byte	0x04, 0x1c
        /*008e*/ 	.short	(.L_1567 - .L_1566)


	//   ....[0]....
.L_1566:
        /*0090*/ 	.word	0x00006760


	//   ....[1]....
        /*0094*/ 	.word	0x00006950


	//   ....[2]....
        /*0098*/ 	.word	0x00006a60


	//----- nvinfo : EIATTR_CRS_STACK_SIZE
	.align		4
.L_1567:
        /*009c*/ 	.byte	0x04, 0x1e
        /*009e*/ 	.short	(.L_1569 - .L_1568)
.L_1568:
        /*00a0*/ 	.word	0x00000000


	//----- nvinfo : EIATTR_CBANK_PARAM_SIZE
	.align		4
.L_1569:
        /*00a4*/ 	.byte	0x03, 0x19
        /*00a6*/ 	.short	0x0038


	//----- nvinfo : EIATTR_PARAM_CBANK
	.align		4
        /*00a8*/ 	.byte	0x04, 0x0a
        /*00aa*/ 	.short	(.L_1571 - .L_1570)
	.align		4
.L_1570:
        /*00ac*/ 	.word	index@(.nv.constant0.contiguous_reduce2_u8)
        /*00b0*/ 	.short	0x0380
        /*00b2*/ 	.short	0x0038


	//----- nvinfo : EIATTR_SW_WAR
	.align		4
.L_1571:
        /*00b4*/ 	.byte	0x04, 0x36
        /*00b6*/ 	.short	(.L_1573 - .L_1572)
.L_1572:
        /*00b8*/ 	.word	0x00000008
.L_1573:


//--------------------- .nv.info.uncontiguous_reduce_u8 --------------------------
	.section	.nv.info.uncontiguous_reduce_u8,"",@"SHT_CUDA_INFO"
	.sectionflags	@""
	.align	4


	//----- nvinfo : EIATTR_CUDA_API_VERSION
	.align		4
        /*0000*/ 	.byte	0x04, 0x37
        /*0002*/ 	.short	(.L_1575 - .L_1574)
.L_1574:
        /*0004*/ 	.word	0x00000082


	//----- nvinfo : EIATTR_KPARAM_INFO
	.align		4
.L_1575:
        /*0008*/ 	.byte	0x04, 0x17
        /*000a*/ 	.short	(.L_1577 - .L_1576)
.L_1576:
        /*000c*/ 	.word	0x00000000
        /*0010*/ 	.short	0x0005
        /*0012*/ 	.short	0x0028
        /*0014*/ 	.byte	0x00, 0xf0, 0x21, 0x00


	//----- nvinfo : EIATTR_KPARAM_INFO
	.align		4
.L_1577:
        /*0018*/ 	.byte	0x04, 0x17
        /*001a*/ 	.short	(.L_1579 - .L_1578)
.L_1578:
        /*001c*/ 	.word	0x00000000
        /*0020*/ 	.short	0x0004
        /*0022*/ 	.short	0x0020
        /*0024*/ 	.byte	0x00, 0xf0, 0x21, 0x00


	//----- nvinfo : EIATTR_KPARAM_INFO
	.align		4
.L_1579:
        /*0028*/ 	.byte	0x04, 0x17
        /*002a*/ 	.short	(.L_1581 - .L_1580)
.L_1580:
        /*002c*/ 	.word	0x00000000
        /*0030*/ 	.short	0x0003
        /*0032*/ 	.short	0x0018
        /*0034*/ 	.byte	0x00, 0xf5, 0x21, 0x00


	//----- nvinfo : EIATTR_KPARAM_INFO
	.align		4
.L_1581:
        /*0038*/ 	.byte	0x04, 0x17
        /*003a*/ 	.short	(.L_1583 - .L_1582)
.L_1582:
        /*003c*/ 	.word	0x00000000
        /*0040*/ 	.short	0x0002
        /*0042*/ 	.short	0x0010
        /*0044*/ 	.byte	0x00, 0xf5, 0x21, 0x00


	//----- nvinfo : EIATTR_KPARAM_INFO
	.align		4
.L_1583:
        /*0048*/ 	.byte	0x04, 0x17
        /*004a*/ 	.short	(.L_1585 - .L_1584)
.L_1584:
        /*004c*/ 	.word	0x00000000
        /*0050*/ 	.short	0x0001
        /*0052*/ 	.short	0x0008
        /*0054*/ 	.byte	0x00, 0xf5, 0x21, 0x00


	//----- nvinfo : EIATTR_KPARAM_INFO
	.align		4
.L_1585:
        /*0058*/ 	.byte	0x04, 0x17
        /*005a*/ 	.short	(.L_1587 - .L_1586)
.L_1586:
        /*005c*/ 	.word	0x00000000
        /*0060*/ 	.short	0x0000
        /*0062*/ 	.short	0x0000
        /*0064*/ 	.byte	0x00, 0xf5, 0x21, 0x00


	//----- nvinfo : EIATTR_SPARSE_MMA_MASK
	.align		4
.L_1587:
        /*0068*/ 	.byte	0x03, 0x50
        /*006a*/ 	.short	0x0000


	//----- nvinfo : EIATTR_MAXREG_COUNT
	.align		4
        /*006c*/ 	.byte	0x03, 0x1b
        /*006e*/ 	.short	0x00ff


	//----- nvinfo : EIATTR_NUM_BARRIERS
	.align		4
        /*0070*/ 	.byte	0x02, 0x4c
        /*0072*/ 	.byte	0x01
	.zero		1


	//----- nvinfo : EIATTR_MERCURY_ISA_VERSION
	.align		4
        /*0074*/ 	.byte	0x03, 0x5f
        /*0076*/ 	.short	0x0101


	//----- nvinfo : EIATTR_VRC_CTA_INIT_COUNT
	.align		4
        /*0078*/ 	.byte	0x02, 0x4a
	.zero		1
	.zero		1


	//----- nvinfo : EIATTR_EXIT_INSTR_OFFSETS
	.align		4
        /*007c*/ 	.byte	0x04, 0x1c
        /*007e*/ 	.short	(.L_1589 - .L_1588)


	//   ....[0]....
.L_1588:
        /*0080*/ 	.word	0x00006720


	//   ....[1]....
        /*0084*/ 	.word	0x00006910


	//   ....[2]....
        /*0088*/ 	.word	0x000069c0


	//----- nvinfo : EIATTR_CRS_STACK_SIZE
	.align		4
.L_1589:
        /*008c*/ 	.byte	0x04, 0x1e
        /*008e*/ 	.short	(.L_1591 - .L_1590)
.L_1590:
        /*0090*/ 	.word	0x00000000


	//----- nvinfo : EIATTR_CBANK_PARAM_SIZE
	.align		4
.L_1591:
        /*0094*/ 	.byte	0x03, 0x19
        /*0096*/ 	.short	0x0030


	//----- nvinfo : EIATTR_PARAM_CBANK
	.align		4
        /*0098*/ 	.byte	0x04, 0x0a
        /*009a*/ 	.short	(.L_1593 - .L_1592)
	.align		4
.L_1592:
        /*009c*/ 	.word	index@(.nv.constant0.uncontiguous_reduce_u8)
        /*00a0*/ 	.short	0x0380
        /*00a2*/ 	.short	0x0030


	//----- nvinfo : EIATTR_SW_WAR
	.align		4
.L_1593:
        /*00a4*/ 	.byte	0x04, 0x36
        /*00a6*/ 	.short	(.L_1595 - .L_1594)
.L_1594:
        /*00a8*/ 	.word	0x00000008
.L_1595:


//--------------------- .nv.info.contiguous_reduce_u8 --------------------------
	.section	.nv.info.contiguous_reduce_u8,"",@"SHT_CUDA_INFO"
	.sectionflags	@""
	.align	4


	//----- nvinfo : EIATTR_CUDA_API_VERSION
	.align		4
        /*0000*/ 	.byte	0x04, 0x37
        /*0002*/ 	.short	(.L_1597 - .L_1596)
.L_1596:
        /*0004*/ 	.word	0x00000082


	//----- nvinfo : EIATTR_KPARAM_INFO
	.align		4
.L_1597:
        /*0008*/ 	.byte	0x04, 0x17
        /*000a*/ 	.short	(.L_1599 - .L_1598)
.L_1598:
        /*000c*/ 	.word	0x00000000
        /*0010*/ 	.short	0x0002
        /*0012*/ 	.short	0x0010
        /*0014*/ 	.byte	0x00, 0xf0, 0x21, 0x00


	//----- nvinfo : EIATTR_KPARAM_INFO
	.align		4
.L_1599:
        /*0018*/ 	.byte	0x04, 0x17
        /*001a*/ 	.short	(.L_1601 - .L_1600)
.L_1600:
        /*001c*/ 	.word	0x00000000
        /*0020*/ 	.short	0x0001
        /*0022*/ 	.short	0x0008
        /*0024*/ 	.byte	0x00, 0xf5, 0x21, 0x00


	//----- nvinfo : EIATTR_KPARAM_INFO
	.align		4
.L_1601:
        /*0028*/ 	.byte	0x04, 0x17
        /*002a*/ 	.short	(.L_1603 - .L_1602)
.L_1602:
        /*002c*/ 	.word	0x00000000
        /*0030*/ 	.short	0x0000
        /*0032*/ 	.short	0x0000
        /*0034*/ 	.byte	0x00, 0xf5, 0x21, 0x00


	//----- nvinfo : EIATTR_SPARSE_MMA_MASK
	.align		4
.L_1603:
        /*0038*/ 	.byte	0x03, 0x50
        /*003a*/ 	.short	0x0000


	//----- nvinfo : EIATTR_MAXREG_COUNT
	.align		4
        /*003c*/ 	.byte	0x03, 0x1b
        /*003e*/ 	.short	0x00ff


	//----- nvinfo : EIATTR_NUM_BARRIERS
	.align		4
        /*0040*/ 	.byte	0x02, 0x4c
        /*0042*/ 	.byte	0x01
	.zero		1


	//----- nvinfo : EIATTR_MERCURY_ISA_VERSION
	.align		4
        /*0044*/ 	.byte	0x03, 0x5f
        /*0046*/ 	.short	0x0101


	//----- nvinfo : EIATTR_VRC_CTA_INIT_COUNT
	.align		4
        /*0048*/ 	.byte	0x02, 0x4a
	.zero		1
	.zero		1


	//----- nvinfo : EIATTR_EXIT_INSTR_OFFSETS
	.align		4
        /*004c*/ 	.byte	0x04, 0x1c
        /*004e*/ 	.short	(.L_1605 - .L_1604)


	//   ....[0]....
.L_1604:
        /*0050*/ 	.word	0x00000350


	//   ....[1]....
        /*0054*/ 	.word	0x00000540


	//   ....[2]....
        /*0058*/ 	.word	0x000005f0


	//----- nvinfo : EIATTR_CRS_STACK_SIZE
	.align		4
.L_1605:
        /*005c*/ 	.byte	0x04, 0x1e
        /*005e*/ 	.short	(.L_1607 - .L_1606)
.L_1606:
        /*0060*/ 	.word	0x00000000


	//----- nvinfo : EIATTR_CBANK_PARAM_SIZE
	.align		4
.L_1607:
        /*0064*/ 	.byte	0x03, 0x19
        /*0066*/ 	.short	0x0018


	//----- nvinfo : EIATTR_PARAM_CBANK
	.align		4
        /*0068*/ 	.byte	0x04, 0x0a
        /*006a*/ 	.short	(.L_1609 - .L_1608)
	.align		4
.L_1608:
        /*006c*/ 	.word	index@(.nv.constant0.contiguous_reduce_u8)
        /*0070*/ 	.short	0x0380
        /*0072*/ 	.short	0x0018


	//----- nvinfo : EIATTR_SW_WAR
	.align		4
.L_1609:
        /*0074*/ 	.byte	0x04, 0x36
        /*0076*/ 	.short	(.L_1611 - .L_1610)
.L_1610:
        /*0078*/ 	.word	0x00000008
.L_1611:


//--------------------- .nv.info.contiguous_reduce33_i64 --------------------------
	.section	.nv.info.contiguous_reduce33_i64,"",@"SHT_CUDA_INFO"
	.sectionflags	@""
	.align	4


	//----- nvinfo : EIATTR_CUDA_API_VERSION
	.align		4
        /*0000*/ 	.byte	0x04, 0x37
        /*0002*/ 	.short	(.L_1613 - .L_1612)
.L_1612:
        /*0004*/ 	.word	0x00000082


	//----- nvinfo : EIATTR_KPARAM_INFO
	.align		4
.L_1613:
        /*0008*/ 	.byte	0x04, 0x17
        /*000a*/ 	.short	(.L_1615 - .L_1614)
.L_1614:
        /*000c*/ 	.word	0x00000000
        /*0010*/ 	.short	0x0004
        /*0012*/ 	.short	0x0020
        /*0014*/ 	.byte	0x00, 0xf0, 0x21, 0x00


	//----- nvinfo : EIATTR_KPARAM_INFO
	.align		4
.L_1615:
        /*0018*/ 	.byte	0x04, 0x17
        /*001a*/ 	.short	(.L_1617 - .L_1616)
.L_1616:
        /*001c*/ 	.word	0x00000000
        /*0020*/ 	.short	0x0003
        /*0022*/ 	.short	0x0018
        /*0024*/ 	.byte	0x00, 0xf0, 0x21, 0x00


	//----- nvinfo : EIATTR_KPARAM_INFO
	.align		4
.L_1617:
        /*0028*/ 	.byte	0x04, 0x17
        /*002a*/ 	.short	(.L_1619 - .L_1618)
.L_1618:
        /*002c*/ 	.word	0x00000000
        /*0030*/ 	.short	0x0002
        /*0032*/ 	.short	0x0010
        /*0034*/ 	.byte	0x00, 0xf0, 0x21, 0x00


	//----- nvinfo : EIATTR_KPARAM_INFO
	.align		4
.L_1619:
        /*0038*/ 	.byte	0x04, 0x17
        /*003a*/ 	.short	(.L_1621 - .L_1620)
.L_1620:
        /*003c*/ 	.word	0x00000000
        /*0040*/ 	.short	0x0001
        /*0042*/ 	.short	0x0008
        /*0044*/ 	.byte	0x00, 0xf5, 0x21, 0x00


	//----- nvinfo : EIATTR_KPARAM_INFO
	.align		4
.L_1621:
        /*0048*/ 	.byte	0x04, 0x17
        /*004a*/ 	.short	(.L_1623 - .L_1622)
.L_1622:
        /*004c*/ 	.word	0x00000000
        /*0050*/ 	.short	0x0000
        /*0052*/ 	.short	0x0000
        /*0054*/ 	.byte	0x00, 0xf5, 0x21, 0x00


	//----- nvinfo : EIATTR_SPARSE_MMA_MASK
	.align		4
.L_1623:
        /*0058*/ 	.byte	0x03, 0x50
        /*005a*/ 	.short	0x0000


	//----- nvinfo : EIATTR_MAXREG_COUNT
	.align		4
        /*005c*/ 	.byte	0x03, 0x1b
        /*005e*/ 	.short	0x00ff


	//----- nvinfo : EIATTR_NUM_BARRIERS
	.align		4
        /*0060*/ 	.byte	0x02, 0x4c
        /*0062*/ 	.byte	0x01
	.zero		1


	//----- nvinfo : EIATTR_MERCURY_ISA_VERSION
	.align		4
        /*0064*/ 	.byte	0x03, 0x5f
        /*0066*/ 	.short	0x0101


	//----- nvinfo : EIATTR_VRC_CTA_INIT_COUNT
	.align		4
        /*0068*/ 	.byte	0x02, 0x4a
	.zero		1
	.zero		1


	//----- nvinfo : EIATTR_EXIT_INSTR_OFFSETS
	.align		4
        /*006c*/ 	.byte	0x04, 0x1c
        /*006e*/ 	.short	(.L_1625 - .L_1624)


	//   ....[0]....
.L_1624:
        /*0070*/ 	.word	0x00000170


	//   ....[1]....
        /*0074*/ 	.word	0x00000200


	//   ....[2]....
        /*0078*/ 	.word	0x00000b10


	//----- nvinfo : EIATTR_CBANK_PARAM_SIZE
	.align		4
.L_1625:
        /*007c*/ 	.byte	0x03, 0x19
        /*007e*/ 	.short	0x0028


	//----- nvinfo : EIATTR_PARAM_CBANK
	.align		4
        /*0080*/ 	.byte	0x04, 0x0a
        /*0082*/ 	.short	(.L_1627 - .L_1626)
	.align		4
.L_1626:
        /*0084*/ 	.word	index@(.nv.constant0.contiguous_reduce33_i64)
        /*0088*/ 	.short	0x0380
        /*008a*/ 	.short	0x0028


	//----- nvinfo : EIATTR_SW_WAR
	.align		4
.L_1627:
        /*008c*/ 	.byte	0x04, 0x36
        /*008e*/ 	.short	(.L_1629 - .L_1628)
.L_1628:
        /*0090*/ 	.word	0x00000008
.L_1629:


//--------------------- .nv.info.contiguous_reduce3_i64 --------------------------
	.section	.nv.info.contiguous_reduce3_i64,"",@"SHT_CUDA_INFO"
	.sectionflags	@""
	.align	4


	//----- nvinfo : EIATTR_CUDA_API_VERSION
	.align		4
        /*0000*/ 	.byte	0x04, 0x37
        /*0002*/ 	.short	(.L_1631 - .L_1630)
.L_1630:
        /*0004*/ 	.word	0x00000082


	//----- nvinfo : EIATTR_KPARAM_INFO
	.align		4
.L_1631:
        /*0008*/ 	.byte	0x04, 0x17
        /*000a*/ 	.short	(.L_1633 - .L_1632)
.L_1632:
        /*000c*/ 	.word	0x00000000
        /*0010*/ 	.short	0x0006
        /*0012*/ 	.short	0x0030
        /*0014*/ 	.byte	0x00, 0xf0, 0x21, 0x00


	//----- nvinfo : EIATTR_KPARAM_INFO
	.align		4
.L_1633:
        /*0018*/ 	.byte	0x04, 0x17
        /*001a*/ 	.short	(.L_1635 - .L_1634)
.L_1634:
        /*001c*/ 	.word	0x00000000
        /*0020*/ 	.short	0x0005
        /*0022*/ 	.short	0x0028
        /*0024*/ 	.byte	0x00, 0xf0, 0x21, 0x00


	//----- nvinfo : EIATTR_KPARAM_INFO
	.align		4
.L_1635:
        /*0028*/ 	.byte	0x04, 0x17
        /*002a*/ 	.short	(.L_1637 - .L_1636)
.L_1636:
        /*002c*/ 	.word	0x00000000
        /*0030*/ 	.short	0x0004
        /*0032*/ 	.short	0x0020
        /*0034*/ 	.byte	0x00, 0xf0, 0x21, 0x00


	//----- nvinfo : EIATTR_KPARAM_INFO
	.align		4
.L_1637:
        /*0038*/ 	.byte	0x04, 0x17
        /*003a*/ 	.short	(.L_1639 - .L_1638)
.L_1638:
        /*003c*/ 	.word	0x00000000
        /*0040*/ 	.short	0x0003
        /*0042*/ 	.short	0x0018
        /*0044*/ 	.byte	0x00, 0xf5, 0x21, 0x00


	//----- nvinfo : EIATTR_KPARAM_INFO
	.align		4
.L_1639:
        /*0048*/ 	.byte	0x04, 0x17
        /*004a*/ 	.short	(.L_1641 - .L_1640)
.L_1640:
        /*004c*/ 	.word	0x00000000
        /*0050*/ 	.short	0x0002
        /*0052*/ 	.short	0x0010
        /*0054*/ 	.byte	0x00, 0xf5, 0x21, 0x00


	//----- nvinfo : EIATTR_KPARAM_INFO
	.align		4
.L_1641:
        /*0058*/ 	.byte	0x04, 0x17
        /*005a*/ 	.short	(.L_1643 - .L_1642)
.L_1642:
        /*005c*/ 	.word	0x00000000
        /*0060*/ 	.short	0x0001
        /*0062*/ 	.short	0x0008
        /*0064*/ 	.byte	0x00, 0xf5, 0x21, 0x00


	//----- nvinfo : EIATTR_KPARAM_INFO
	.align		4
.L_1643:
        /*0068*/ 	.byte	0x04, 0x17
        /*006a*/ 	.short	(.L_1645 - .L_1644)
.L_1644:
        /*006c*/ 	.word	0x00000000
        /*0070*/ 	.short	0x0000
        /*0072*/ 	.short	0x0000
        /*0074*/ 	.byte	0x00, 0xf5, 0x21, 0x00


	//----- nvinfo : EIATTR_SPARSE_MMA_MASK
	.align		4
.L_1645:
        /*0078*/ 	.byte	0x03, 0x50
        /*007a*/ 	.short	0x0000


	//----- nvinfo : EIATTR_MAXREG_COUNT
	.align		4
        /*007c*/ 	.byte	0x03, 0x1b
        /*007e*/ 	.short	0x00ff


	//----- nvinfo : EIATTR_NUM_BARRIERS
	.align		4
        /*0080*/ 	.byte	0x02, 0x4c
        /*0082*/ 	.byte	0x01
	.zero		1


	//----- nvinfo : EIATTR_MERCURY_ISA_VERSION
	.align		4
        /*0084*/ 	.byte	0x03, 0x5f
        /*0086*/ 	.short	0x0101


	//----- nvinfo : EIATTR_VRC_CTA_INIT_COUNT
	.align		4
        /*0088*/ 	.byte	0x02, 0x4a
	.zero		1
	.zero		1


	//----- nvinfo : EIATTR_EXIT_INSTR_OFFSETS
	.align		4
        /*008c*/ 	.byte	0x04, 0x1c
        /*008e*/ 	.short	(.L_1647 - .L_1646)


	//   ....[0]....
.L_1646:
        /*0090*/ 	.word	0x00000170


	//   ....[1]....
        /*0094*/ 	.word	0x00003140


	//   ....[2]....
        /*0098*/ 	.word	0x00003ac0


	//----- nvinfo : EIATTR_CRS_STACK_SIZE
	.align		4
.L_1647:
        /*009c*/ 	.byte	0x04, 0x1e
        /*009e*/ 	.short	(.L_1649 - .L_1648)
.L_1648:
        /*00a0*/ 	.word	0x00000000


	//----- nvinfo : EIATTR_CBANK_PARAM_SIZE
	.align		4
.L_1649:
        /*00a4*/ 	.byte	0x03, 0x19
        /*00a6*/ 	.short	0x0038


	//----- nvinfo : EIATTR_PARAM_CBANK
	.align		4
        /*00a8*/ 	.byte	0x04, 0x0a
        /*00aa*/ 	.short	(.L_1651 - .L_1650)
	.align		4
.L_1650:
        /*00ac*/ 	.word	index@(.nv.constant0.contiguous_reduce3_i64)
        /*00b0*/ 	.short	0x0380
        /*00b2*/ 	.short	0x0038


	//----- nvinfo : EIATTR_SW_WAR
	.align		4
.L_1651:
        /*00b4*/ 	.byte	0x04, 0x36
        /*00b6*/ 	.short	(.L_1653 - .L_1652)
.L_1652:
        /*00b8*/ 	.word	0x00000008
.L_1653:


//--------------------- .nv.info.contiguous_reduce22_i64 --------------------------
	.section	.nv.info.contiguous_reduce22_i64,"",@"SHT_CUDA_INFO"
	.sectionflags	@""
	.align	4


	//----- nvinfo : EIATTR_CUDA_API_VERSION
	.align		4
        /*0000*/ 	.byte	0x04, 0x37
        /*0002*/ 	.short	(.L_1655 - .L_1654)
.L_1654:
        /*0004*/ 	.word	0x00000082


	//----- nvinfo : EIATTR_KPARAM_INFO
	.align		4
.L_1655:
        /*0008*/ 	.byte	0x04, 0x17
        /*000a*/ 	.short	(.L_1657 - .L_1656)
.L_1656:
        /*000c*/ 	.word	0x00000000
        /*0010*/ 	.short	0x0003
        /*0012*/ 	.short	0x0018
        /*0014*/ 	.byte	0x00, 0xf0, 0x21, 0x00


	//----- nvinfo : EIATTR_KPARAM_INFO
	.align		4
.L_1657:
        /*0018*/ 	.byte	0x04, 0x17
        /*001a*/ 	.short	(.L_1659 - .L_1658)
.L_1658:
        /*001c*/ 	.word	0x00000000
        /*0020*/ 	.short	0x0002
        /*0022*/ 	.short	0x0010
        /*0024*/ 	.byte	0x00, 0xf0, 0x21, 0x00


	//----- nvinfo : EIATTR_KPARAM_INFO
	.align		4
.L_1659:
        /*0028*/ 	.byte	0x04, 0x17
        /*002a*/ 	.short	(.L_1661 - .L_1660)
.L_1660:
        /*002c*/ 	.word	0x00000000
        /*0030*/ 	.short	0x0001
        /*0032*/ 	.short	0x0008
        /*0034*/ 	.byte	0x00, 0xf5, 0x21, 0x00


	//----- nvinfo : EIATTR_KPARAM_INFO
	.align		4
.L_1661:
        /*0038*/ 	.byte	0x04, 0x17
        /*003a*/ 	.short	(.L_1663 - .L_1662)
.L_1662:
        /*003c*/ 	.word	0x00000000
        /*0040*/ 	.short	0x0000
        /*0042*/ 	.short	0x0000
        /*0044*/ 	.byte	0x00, 0xf5, 0x21, 0x00


	//----- nvinfo : EIATTR_SPARSE_MMA_MASK
	.align		4
.L_1663:
        /*0048*/ 	.byte	0x03, 0x50
        /*004a*/ 	.short	0x0000


	//----- nvinfo : EIATTR_MAXREG_COUNT
	.align		4
        /*004c*/ 	.byte	0x03, 0x1b
        /*004e*/ 	.short	0x00ff


	//----- nvinfo : EIATTR_NUM_BARRIERS
	.align		4
        /*0050*/ 	.byte	0x02, 0x4c
        /*0052*/ 	.byte	0x01
	.zero		1


	//----- nvinfo : EIATTR_MERCURY_ISA_VERSION
	.align		4
        /*0054*/ 	.byte	0x03, 0x5f
        /*0056*/ 	.short	0x0101


	//----- nvinfo : EIATTR_VRC_CTA_INIT_COUNT
	.align		4
        /*0058*/ 	.byte	0x02, 0x4a
	.zero		1
	.zero		1


	//----- nvinfo : EIATTR_EXIT_INSTR_OFFSETS
	.align		4
        /*005c*/ 	.byte	0x04, 0x1c
        /*005e*/ 	.short	(.L_1665 - .L_1664)


	//   ....[0]....
.L_1664:
        /*0060*/ 	.word	0x000004b0


	//   ....[1]....
        /*0064*/ 	.word	0x00000770


	//   ....[2]....
        /*0068*/ 	.word	0x00000880


	//----- nvinfo : EIATTR_CRS_STACK_SIZE
	.align		4
.L_1665:
        /*006c*/ 	.byte	0x04, 0x1e
        /*006e*/ 	.short	(.L_1667 - .L_1666)
.L_1666:
        /*0070*/ 	.word	0x00000000


	//----- nvinfo : EIATTR_CBANK_PARAM_SIZE
	.align		4
.L_1667:
        /*0074*/ 	.byte	0x03, 0x19
        /*0076*/ 	.short	0x0020


	//----- nvinfo : EIATTR_PARAM_CBANK
	.align		4
        /*0078*/ 	.byte	0x04, 0x0a
        /*007a*/ 	.short	(.L_1669 - .L_1668)
	.align		4
.L_1668:
        /*007c*/ 	.word	index@(.nv.constant0.contiguous_reduce22_i64)
        /*0080*/ 	.short	0x0380
        /*0082*/ 	.short	0x0020


	//----- nvinfo : EIATTR_SW_WAR
	.align		4
.L_1669:
        /*0084*/ 	.byte	0x04, 0x36
        /*0086*/ 	.short	(.L_1671 - .L_1670)
.L_1670:
        /*0088*/ 	.word	0x00000008
.L_1671:


//--------------------- .nv.info.contiguous_reduce2_i64 --------------------------
	.section	.nv.info.contiguous_reduce2_i64,"",@"SHT_CUDA_INFO"
	.sectionflags	@""
	.align	4


	//----- nvinfo : EIATTR_CUDA_API_VERSION
	.align		4
        /*0000*/ 	.byte	0x04, 0x37
        /*0002*/ 	.short	(.L_1673 - .L_1672)
.L_1672:
        /*0004*/ 	.word	0x00000082


	//----- nvinfo : EIATTR_KPARAM_INFO
	.align		4
.L_1673:
        /*0008*/ 	.byte	0x04, 0x17
        /*000a*/ 	.short	(.L_1675 - .L_1674)
.L_1674:
        /*000c*/ 	.word	0x00000000
        /*0010*/ 	.short	0x0006
        /*0012*/ 	.short	0x0030
        /*0014*/ 	.byte	0x00, 0xf0, 0x21, 0x00


	//----- nvinfo : EIATTR_KPARAM_INFO
	.align		4
.L_1675:
        /*0018*/ 	.byte	0x04, 0x17
        /*001a*/ 	.short	(.L_1677 - .L_1676)
.L_1676:
        /*001c*/ 	.word	0x00000000
        /*0020*/ 	.short	0x0005
        /*0022*/ 	.short	0x0028
        /*0024*/ 	.byte	0x00, 0xf0, 0x21, 0x00


	//----- nvinfo : EIATTR_KPARAM_INFO
	.align		4
.L_1677:
        /*0028*/ 	.byte	0x04, 0x17
        /*002a*/ 	.short	(.L_1679 - .L_1678)
.L_1678:
        /*002c*/ 	.word	0x00000000
        /*0030*/ 	.short	0x0004
        /*0032*/ 	.short	0x0020
        /*0034*/ 	.byte	0x00, 0xf0, 0x21, 0x00


	//----- nvinfo : EIATTR_KPARAM_INFO
	.align		4
.L_1679:
        /*0038*/ 	.byte	0x04, 0x17
        /*003a*/ 	.short	(.L_1681 - .L_1680)
.L_1680:
        /*003c*/ 	.word	0x00000000
        /*0040*/ 	.short	0x0003
        /*0042*/ 	.short	0x0018
        /*0044*/ 	.byte	0x00, 0xf5, 0x21, 0x00


	//----- nvinfo : EIATTR_KPARAM_INFO
	.align		4
.L_1681:
        /*0048*/ 	.byte	0x04, 0x17
        /*004a*/ 	.short	(.L_1683 - .L_1682)
.L_1682:
        /*004c*/ 	.word	0x00000000
        /*0050*/ 	.short	0x0002
        /*0052*/ 	.short	0x0010
        /*0054*/ 	.byte	0x00, 0xf5, 0x21, 0x00


	//----- nvinfo : EIATTR_KPARAM_INFO
	.align		4
.L_1683:
        /*0058*/ 	.byte	0x04, 0x17
        /*005a*/ 	.short	(.L_1685 - .L_1684)
.L_1684:
        /*005c*/ 	.word	0x00000000
        /*0060*/ 	.short	0x0001
        /*0062*/ 	.short	0x0008
        /*0064*/ 	.byte	0x00, 0xf5, 0x21, 0x00


	//----- nvinfo : EIATTR_KPARAM_INFO
	.align		4
.L_1685:
        /*0068*/ 	.byte	0x04, 0x17
        /*006a*/ 	.short	(.L_1687 - .L_1686)
.L_1686:
        /*006c*/ 	.word	0x00000000
        /*0070*/ 	.short	0x0000
        /*0072*/ 	.short	0x0000
        /*0074*/ 	.byte	0x00, 0xf5, 0x21, 0x00


	//----- nvinfo : EIATTR_SPARSE_MMA_MASK
	.align		4
.L_1687:
        /*0078*/ 	.byte	0x03, 0x50
        /*007a*/ 	.short	0x0000


	//----- nvinfo : EIATTR_MAXREG_COUNT
	.align		4
        /*007c*/ 	.byte	0x03, 0x1b
        /*007e*/ 	.short	0x00ff


	//----- nvinfo : EIATTR_NUM_BARRIERS
	.align		4
        /*0080*/ 	.byte	0x02, 0x4c
        /*0082*/ 	.byte	0x01
	.zero		1


	//----- nvinfo : EIATTR_MERCURY_ISA_VERSION
	.align		4
        /*0084*/ 	.byte	0x03, 0x5f
        /*0086*/ 	.short	0x0101


	//----- nvinfo : EIATTR_VRC_CTA_INIT_COUNT
	.align		4
        /*0088*/ 	.byte	0x02, 0x4a
	.zero		1
	.zero		1


	//----- nvinfo : EIATTR_EXIT_INSTR_OFFSETS
	.align		4
        /*008c*/ 	.byte	0x04, 0x1c
        /*008e*/ 	.short	(.L_1689 - .L_1688)


	//   ....[0]....
.L_1688:
        /*0090*/ 	.word	0x00006890


	//   ....[1]....
        /*0094*/ 	.word	0x00006b50


	//   ....[2]....
        /*0098*/ 	.word	0x00006c60


	//----- nvinfo : EIATTR_CRS_STACK_SIZE
	.align		4
.L_1689:
        /*009c*/ 	.byte	0x04, 0x1e
        /*009e*/ 	.short	(.L_1691 - .L_1690)
.L_1690:
        /*00a0*/ 	.word	0x00000000


	//----- nvinfo : EIATTR_CBANK_PARAM_SIZE
	.align		4
.L_1691:
        /*00a4*/ 	.byte	0x03, 0x19
        /*00a6*/ 	.short	0x0038


	//----- nvinfo : EIATTR_PARAM_CBANK
	.align		4
        /*00a8*/ 	.byte	0x04, 0x0a
        /*00aa*/ 	.short	(.L_1693 - .L_1692)
	.align		4
.L_1692:
        /*00ac*/ 	.word	index@(.nv.constant0.contiguous_reduce2_i64)
        /*00b0*/ 	.short	0x0380
        /*00b2*/ 	.short	0x0038


	//----- nvinfo : EIATTR_SW_WAR
	.align		4
.L_1693:
        /*00b4*/ 	.byte	0x04, 0x36
        /*00b6*/ 	.short	(.L_1695 - .L_1694)
.L_1694:
        /*00b8*/ 	.word	0x00000008
.L_1695:


//--------------------- .nv.info.uncontiguous_reduce_i64 --------------------------
	.section	.nv.info.uncontiguous_reduce_i64,"",@"SHT_CUDA_INFO"
	.sectionflags	@""
	.align	4


	//----- nvinfo : EIATTR_CUDA_API_VERSION
	.align		4
        /*0000*/ 	.byte	0x04, 0x37
        /*0002*/ 	.short	(.L_1697 - .L_1696)
.L_1696:
        /*0004*/ 	.word	0x00000082


	//----- nvinfo : EIATTR_KPARAM_INFO
	.align		4
.L_1697:
        /*0008*/ 	.byte	0x04, 0x17
        /*000a*/ 	.short	(.L_1699 - .L_1698)
.L_1698:
        /*000c*/ 	.word	0x00000000
        /*0010*/ 	.short	0x0005
        /*0012*/ 	.short	0x0028
        /*0014*/ 	.byte	0x00, 0xf0, 0x21, 0x00


	//----- nvinfo : EIATTR_KPARAM_INFO
	.align		4
.L_1699:
        /*0018*/ 	.byte	0x04, 0x17
        /*001a*/ 	.short	(.L_1701 - .L_1700)
.L_1700:
        /*001c*/ 	.word	0x00000000
        /*0020*/ 	.short	0x0004
        /*0022*/ 	.short	0x0020
        /*0024*/ 	.byte	0x00, 0xf0, 0x21, 0x00


	//----- nvinfo : EIATTR_KPARAM_INFO
	.align		4
.L_1701:
        /*0028*/ 	.byte	0x04, 0x17
        /*002a*/ 	.short	(.L_1703 - .L_1702)
.L_1702:
        /*002c*/ 	.word	0x00000000
        /*0030*/ 	.short	0x0003
        /*0032*/ 	.short	0x0018
        /*0034*/ 	.byte	0x00, 0xf5, 0x21, 0x00


	//----- nvinfo : EIATTR_KPARAM_INFO
	.align		4
.L_1703:
        /*0038*/ 	.byte	0x04, 0x17
        /*003a*/ 	.short	(.L_1705 - .L_1704)
.L_1704:
        /*003c*/ 	.word	0x00000000
        /*0040*/ 	.short	0x0002
        /*0042*/ 	.short	0x0010
        /*0044*/ 	.byte	0x00, 0xf5, 0x21, 0x00


	//----- nvinfo : EIATTR_KPARAM_INFO
	.align		4
.L_1705:
        /*0048*/ 	.byte	0x04, 0x17
        /*004a*/ 	.short	(.L_1707 - .L_1706)
.L_1706:
        /*004c*/ 	.word	0x00000000
        /*0050*/ 	.short	0x0001
        /*0052*/ 	.short	0x0008
        /*0054*/ 	.byte	0x00, 0xf5, 0x21, 0x00


	//----- nvinfo : EIATTR_KPARAM_INFO
	.align		4
.L_1707:
        /*0058*/ 	.byte	0x04, 0x17
        /*005a*/ 	.short	(.L_1709 - .L_1708)
.L_1708:
        /*005c*/ 	.word	0x00000000
        /*0060*/ 	.short	0x0000
        /*0062*/ 	.short	0x0000
        /*0064*/ 	.byte	0x00, 0xf5, 0x21, 0x00


	//----- nvinfo : EIATTR_SPARSE_MMA_MASK
	.align		4
.L_1709:
        /*0068*/ 	.byte	0x03, 0x50
        /*006a*/ 	.short	0x0000


	//----- nvinfo : EIATTR_MAXREG_COUNT
	.align		4
        /*006c*/ 	.byte	0x03, 0x1b
        /*006e*/ 	.short	0x00ff


	//----- nvinfo : EIATTR_NUM_BARRIERS
	.align		4
        /*0070*/ 	.byte	0x02, 0x4c
        /*0072*/ 	.byte	0x01
	.zero		1


	//----- nvinfo : EIATTR_MERCURY_ISA_VERSION
	.align		4
        /*0074*/ 	.byte	0x03, 0x5f
        /*0076*/ 	.short	0x0101


	//----- nvinfo : EIATTR_VRC_CTA_INIT_COUNT
	.align		4
        /*0078*/ 	.byte	0x02, 0x4a
	.zero		1
	.zero		1


	//----- nvinfo : EIATTR_EXIT_INSTR_OFFSETS
	.align		4
        /*007c*/ 	.byte	0x04, 0x1c
        /*007e*/ 	.short	(.L_1711 - .L_1710)


	//   ....[0]....
.L_1710:
        /*0080*/ 	.word	0x00006ad0


	//   ....[1]....
        /*0084*/ 	.word	0x00006d90


	//   ....[2]....
        /*0088*/ 	.word	0x00006e10


	//----- nvinfo : EIATTR_CRS_STACK_SIZE
	.align		4
.L_1711:
        /*008c*/ 	.byte	0x04, 0x1e
        /*008e*/ 	.short	(.L_1713 - .L_1712)
.L_1712:
        /*0090*/ 	.word	0x00000000


	//----- nvinfo : EIATTR_CBANK_PARAM_SIZE
	.align		4
.L_1713:
        /*0094*/ 	.byte	0x03, 0x19
        /*0096*/ 	.short	0x0030


	//----- nvinfo : EIATTR_PARAM_CBANK
	.align		4
        /*0098*/ 	.byte	0x04, 0x0a
        /*009a*/ 	.short	(.L_1715 - .L_1714)
	.align		4
.L_1714:
        /*009c*/ 	.word	index@(.nv.constant0.uncontiguous_reduce_i64)
        /*00a0*/ 	.short	0x0380
        /*00a2*/ 	.short	0x0030


	//----- nvinfo : EIATTR_SW_WAR
	.align		4
.L_1715:
        /*00a4*/ 	.byte	0x04, 0x36
        /*00a6*/ 	.short	(.L_1717 - .L_1716)
.L_1716:
        /*00a8*/ 	.word	0x00000008
.L_1717:


//--------------------- .nv.info.contiguous_reduce_i64 --------------------------
	.section	.nv.info.contiguous_reduce_i64,"",@"SHT_CUDA_INFO"
	.sectionflags	@""
	.align	4


	//----- nvinfo : EIATTR_CUDA_API_VERSION
	.align		4
        /*0000*/ 	.byte	0x04, 0x37
        /*0002*/ 	.short	(.L_1719 - .L_1718)
.L_1718:
        /*0004*/ 	.word	0x00000082


	//----- nvinfo : EIATTR_KPARAM_INFO
	.align		4
.L_1719:
        /*0008*/ 	.byte	0x04, 0x17
        /*000a*/ 	.short	(.L_1721 - .L_1720)
.L_1720:
        /*000c*/ 	.word	0x00000000
        /*0010*/ 	.short	0x0002
        /*0012*/ 	.short	0x0010
        /*0014*/ 	.byte	0x00, 0xf0, 0x21, 0x00


	//----- nvinfo : EIATTR_KPARAM_INFO
	.align		4
.L_1721:
        /*0018*/ 	.byte	0x04, 0x17
        /*001a*/ 	.short	(.L_1723 - .L_1722)
.L_1722:
        /*001c*/ 	.word	0x00000000
        /*0020*/ 	.short	0x0001
        /*0022*/ 	.short	0x0008
        /*0024*/ 	.byte	0x00, 0xf5, 0x21, 0x00


	//----- nvinfo : EIATTR_KPARAM_INFO
	.align		4
.L_1723:
        /*0028*/ 	.byte	0x04, 0x17
        /*002a*/ 	.short	(.L_1725 - .L_1724)
.L_1724:
        /*002c*/ 	.word	0x00000000
        /*0030*/ 	.short	0x0000
        /*0032*/ 	.short	0x0000
        /*0034*/ 	.byte	0x00, 0xf5, 0x21, 0x00


	//----- nvinfo : EIATTR_SPARSE_MMA_MASK
	.align		4
.L_1725:
        /*0038*/ 	.byte	0x03, 0x50
        /*003a*/ 	.short	0x0000


	//----- nvinfo : EIATTR_MAXREG_COUNT
	.align		4
        /*003c*/ 	.byte	0x03, 0x1b
        /*003e*/ 	.short	0x00ff


	//----- nvinfo : EIATTR_NUM_BARRIERS
	.align		4
        /*0040*/ 	.byte	0x02, 0x4c
        /*0042*/ 	.byte	0x01
	.zero		1


	//----- nvinfo : EIATTR_MERCURY_ISA_VERSION
	.align		4
        /*0044*/ 	.byte	0x03, 0x5f
        /*0046*/ 	.short	0x0101


	//----- nvinfo : EIATTR_VRC_CTA_INIT_COUNT
	.align		4
        /*0048*/ 	.byte	0x02, 0x4a
	.zero		1
	.zero		1


	//----- nvinfo : EIATTR_EXIT_INSTR_OFFSETS
	.align		4
        /*004c*/ 	.byte	0x04, 0x1c
        /*004e*/ 	.short	(.L_1727 - .L_1726)


	//   ....[0]....
.L_1726:
        /*0050*/ 	.word	0x000003f0


	//   ....[1]....
        /*0054*/ 	.word	0x000006b0


	//   ....[2]....
        /*0058*/ 	.word	0x00000730


	//----- nvinfo : EIATTR_CRS_STACK_SIZE
	.align		4
.L_1727:
        /*005c*/ 	.byte	0x04, 0x1e
        /*005e*/ 	.short	(.L_1729 - .L_1728)
.L_1728:
        /*0060*/ 	.word	0x00000000


	//----- nvinfo : EIATTR_CBANK_PARAM_SIZE
	.align		4
.L_1729:
        /*0064*/ 	.byte	0x03, 0x19
        /*0066*/ 	.short	0x0018


	//----- nvinfo : EIATTR_PARAM_CBANK
	.align		4
        /*0068*/ 	.byte	0x04, 0x0a
        /*006a*/ 	.short	(.L_1731 - .L_1730)
	.align		4
.L_1730:
        /*006c*/ 	.word	index@(.nv.constant0.contiguous_reduce_i64)
        /*0070*/ 	.short	0x0380
        /*0072*/ 	.short	0x0018


	//----- nvinfo : EIATTR_SW_WAR
	.align		4
.L_1731:
        /*0074*/ 	.byte	0x04, 0x36
        /*0076*/ 	.short	(.L_1733 - .L_1732)
.L_1732:
        /*0078*/ 	.word	0x00000008
.L_1733:


//--------------------- .nv.info.contiguous_reduce33_i32 --------------------------
	.section	.nv.info.contiguous_reduce33_i32,"",@"SHT_CUDA_INFO"
	.sectionflags	@""
	.align	4


	//----- nvinfo : EIATTR_CUDA_API_VERSION
	.align		4
        /*0000*/ 	.byte	0x04, 0x37
        /*0002*/ 	.short	(.L_1735 - .L_1734)
.L_1734:
        /*0004*/ 	.word	0x00000082


	//----- nvinfo : EIATTR_KPARAM_INFO
	.align		4
.L_1735:
        /*0008*/ 	.byte	0x04, 0x17
        /*000a*/ 	.short	(.L_1737 - .L_1736)
.L_1736:
        /*000c*/ 	.word	0x00000000
        /*0010*/ 	.short	0x0004
        /*0012*/ 	.short	0x0020
        /*0014*/ 	.byte	0x00, 0xf0, 0x21, 0x00


	//----- nvinfo : EIATTR_KPARAM_INFO
	.align		4
.L_1737:
        /*0018*/ 	.byte	0x04, 0x17
        /*001a*/ 	.short	(.L_1739 - .L_1738)
.L_1738:
        /*001c*/ 	.word	0x00000000
        /*0020*/ 	.short	0x0003
        /*0022*/ 	.short	0x0018
        /*0024*/ 	.byte	0x00, 0xf0, 0x21, 0x00


	//----- nvinfo : EIATTR_KPARAM_INFO
	.align		4
.L_1739:
        /*0028*/ 	.byte	0x04, 0x17
        /*002a*/ 	.short	(.L_1741 - .L_1740)
.L_1740:
        /*002c*/ 	.word	0x00000000
        /*0030*/ 	.short	0x0002
        /*0032*/ 	.short	0x0010
        /*0034*/ 	.byte	0x00, 0xf0, 0x21, 0x00


	//----- nvinfo : EIATTR_KPARAM_INFO
	.align		4
.L_1741:
        /*0038*/ 	.byte	0x04, 0x17
        /*003a*/ 	.short	(.L_1743 - .L_1742)
.L_1742:
        /*003c*/ 	.word	0x00000000
        /*0040*/ 	.short	0x0001
        /*0042*/ 	.short	0x0008
        /*0044*/ 	.byte	0x00, 0xf5, 0x21, 0x00


	//----- nvinfo : EIATTR_KPARAM_INFO
	.align		4
.L_1743:
        /*0048*/ 	.byte	0x04, 0x17
        /*004a*/ 	.short	(.L_1745 - .L_1744)
.L_1744:
        /*004c*/ 	.word	0x00000000
        /*0050*/ 	.short	0x0000
        /*0052*/ 	.short	0x0000
        /*0054*/ 	.byte	0x00, 0xf5, 0x21, 0x00


	//----- nvinfo : EIATTR_SPARSE_MMA_MASK
	.align		4
.L_1745:
        /*0058*/ 	.byte	0x03, 0x50
        /*005a*/ 	.short	0x0000


	//----- nvinfo : EIATTR_MAXREG_COUNT
	.align		4
        /*005c*/ 	.byte	0x03, 0x1b
        /*005e*/ 	.short	0x00ff


	//----- nvinfo : EIATTR_NUM_BARRIERS
	.align		4
        /*0060*/ 	.byte	0x02, 0x4c
        /*0062*/ 	.byte	0x01
	.zero		1


	//----- nvinfo : EIATTR_MERCURY_ISA_VERSION
	.align		4
        /*0064*/ 	.byte	0x03, 0x5f
        /*0066*/ 	.short	0x0101


	//----- nvinfo : EIATTR_VRC_CTA_INIT_COUNT
	.align		4
        /*0068*/ 	.byte	0x02, 0x4a
	.zero		1
	.zero		1


	//----- nvinfo : EIATTR_EXIT_INSTR_OFFSETS
	.align		4
        /*006c*/ 	.byte	0x04, 0x1c
        /*006e*/ 	.short	(.L_1747 - .L_1746)


	//   ....[0]....
.L_1746:
        /*0070*/ 	.word	0x00000160


	//   ....[1]....
        /*0074*/ 	.word	0x000001f0


	//   ....[2]....
        /*0078*/ 	.word	0x000007b0


	//----- nvinfo : EIATTR_CBANK_PARAM_SIZE
	.align		4
.L_1747:
        /*007c*/ 	.byte	0x03, 0x19
        /*007e*/ 	.short	0x0028


	//----- nvinfo : EIATTR_PARAM_CBANK
	.align		4
        /*0080*/ 	.byte	0x04, 0x0a
        /*0082*/ 	.short	(.L_1749 - .L_1748)
	.align		4
.L_1748:
        /*0084*/ 	.word	index@(.nv.constant0.contiguous_reduce33_i32)
        /*0088*/ 	.short	0x0380
        /*008a*/ 	.short	0x0028


	//----- nvinfo : EIATTR_SW_WAR
	.align		4
.L_1749:
        /*008c*/ 	.byte	0x04, 0x36
        /*008e*/ 	.short	(.L_1751 - .L_1750)
.L_1750:
        /*0090*/ 	.word	0x00000008
.L_1751:


//--------------------- .nv.info.contiguous_reduce3_i32 --------------------------
	.section	.nv.info.contiguous_reduce3_i32,"",@"SHT_CUDA_INFO"
	.sectionflags	@""
	.align	4


	//----- nvinfo : EIATTR_CUDA_API_VERSION
	.align		4
        /*0000*/ 	.byte	0x04, 0x37
        /*0002*/ 	.short	(.L_1753 - .L_1752)
.L_1752:
        /*0004*/ 	.word	0x00000082


	//----- nvinfo : EIATTR_KPARAM_INFO
	.align		4
.L_1753:
        /*0008*/ 	.byte	0x04, 0x17
        /*000a*/ 	.short	(.L_1755 - .L_1754)
.L_1754:
        /*000c*/ 	.word	0x00000000
        /*0010*/ 	.short	0x0006
        /*0012*/ 	.short	0x0030
        /*0014*/ 	.byte	0x00, 0xf0, 0x21, 0x00


	//----- nvinfo : EIATTR_KPARAM_INFO
	.align		4
.L_1755:
        /*0018*/ 	.byte	0x04, 0x17
        /*001a*/ 	.short	(.L_1757 - .L_1756)
.L_1756:
        /*001c*/ 	.word	0x00000000
        /*0020*/ 	.short	0x0005
        /*0022*/ 	.short	0x0028
        /*0024*/ 	.byte	0x00, 0xf0, 0x21, 0x00


	//----- nvinfo : EIATTR_KPARAM_INFO
	.align		4
.L_1757:
        /*0028*/ 	.byte	0x04, 0x17
        /*002a*/ 	.short	(.L_1759 - .L_1758)
.L_1758:
        /*002c*/ 	.word	0x00000000
        /*0030*/ 	.short	0x0004
        /*0032*/ 	.short	0x0020
        /*0034*/ 	.byte	0x00, 0xf0, 0x21, 0x00


	//----- nvinfo : EIATTR_KPARAM_INFO
	.align		4
.L_1759:
        /*0038*/ 	.byte	0x04, 0x17
        /*003a*/ 	.short	(.L_1761 - .L_1760)
.L_1760:
        /*003c*/ 	.word	0x00000000
        /*0040*/ 	.short	0x0003
        /*0042*/ 	.short	0x0018
        /*0044*/ 	.byte	0x00, 0xf5, 0x21, 0x00


	//----- nvinfo : EIATTR_KPARAM_INFO
	.align		4
.L_1761:
        /*0048*/ 	.byte	0x04, 0x17
        /*004a*/ 	.short	(.L_1763 - .L_1762)
.L_1762:
        /*004c*/ 	.word	0x00000000
        /*0050*/ 	.short	0x0002
        /*0052*/ 	.short	0x0010
        /*0054*/ 	.byte	0x00, 0xf5, 0x21, 0x00


	//----- nvinfo : EIATTR_KPARAM_INFO
	.align		4
.L_1763:
        /*0058*/ 	.byte	0x04, 0x17
        /*005a*/ 	.short	(.L_1765 - .L_1764)
.L_1764:
        /*005c*/ 	.word	0x00000000
        /*0060*/ 	.short	0x0001
        /*0062*/ 	.short	0x0008
        /*0064*/ 	.byte	0x00, 0xf5, 0x21, 0x00


	//----- nvinfo : EIATTR_KPARAM_INFO
	.align		4
.L_1765:
        /*0068*/ 	.byte	0x04, 0x17
        /*006a*/ 	.short	(.L_1767 - .L_1766)
.L_1766:
        /*006c*/ 	.word	0x00000000
        /*0070*/ 	.short	0x0000
        /*0072*/ 	.short	0x0000
        /*0074*/ 	.byte	0x00, 0xf5, 0x21, 0x00


	//----- nvinfo : EIATTR_SPARSE_MMA_MASK
	.align		4
.L_1767:
        /*0078*/ 	.byte	0x03, 0x50
        /*007a*/ 	.short	0x0000


	//----- nvinfo : EIATTR_MAXREG_COUNT
	.align		4
        /*007c*/ 	.byte	0x03, 0x1b
        /*007e*/ 	.short	0x00ff


	//----- nvinfo : EIATTR_NUM_BARRIERS
	.align		4
        /*0080*/ 	.byte	0x02, 0x4c
        /*0082*/ 	.byte	0x01
	.zero		1


	//----- nvinfo : EIATTR_MERCURY_ISA_VERSION
	.align		4
        /*0084*/ 	.byte	0x03, 0x5f
        /*0086*/ 	.short	0x0101


	//----- nvinfo : EIATTR_VRC_CTA_INIT_COUNT
	.align		4
        /*0088*/ 	.byte	0x02, 0x4a
	.zero		1
	.zero		1


	//----- nvinfo : EIATTR_EXIT_INSTR_OFFSETS
	.align		4
        /*008c*/ 	.byte	0x04, 0x1c
        /*008e*/ 	.short	(.L_1769 - .L_1768)


	//   ....[0]....
.L_1768:
        /*0090*/ 	.word	0x00000160


	//   ....[1]....
        /*0094*/ 	.word	0x00003130


	//   ....[2]....
        /*0098*/ 	.word	0x00003760


	//----- nvinfo : EIATTR_CRS_STACK_SIZE
	.align		4
.L_1769:
        /*009c*/ 	.byte	0x04, 0x1e
        /*009e*/ 	.short	(.L_1771 - .L_1770)
.L_1770:
        /*00a0*/ 	.word	0x00000000


	//----- nvinfo : EIATTR_CBANK_PARAM_SIZE
	.align		4
.L_1771:
        /*00a4*/ 	.byte	0x03, 0x19
        /*00a6*/ 	.short	0x0038


	//----- nvinfo : EIATTR_PARAM_CBANK
	.align		4
        /*00a8*/ 	.byte	0x04, 0x0a
        /*00aa*/ 	.short	(.L_1773 - .L_1772)
	.align		4
.L_1772:
        /*00ac*/ 	.word	index@(.nv.constant0.contiguous_reduce3_i32)
        /*00b0*/ 	.short	0x0380
        /*00b2*/ 	.short	0x0038


	//----- nvinfo : EIATTR_SW_WAR
	.align		4
.L_1773:
        /*00b4*/ 	.byte	0x04, 0x36
        /*00b6*/ 	.short	(.L_1775 - .L_1774)
.L_1774:
        /*00b8*/ 	.word	0x00000008
.L_1775:


//--------------------- .nv.info.contiguous_reduce22_i32 --------------------------
	.section	.nv.info.contiguous_reduce22_i32,"",@"SHT_CUDA_INFO"
	.sectionflags	@""
	.align	4


	//----- nvinfo : EIATTR_CUDA_API_VERSION
	.align		4
        /*0000*/ 	.byte	0x04, 0x37
        /*0002*/ 	.short	(.L_1777 - .L_1776)
.L_1776:
        /*0004*/ 	.word	0x00000082


	//----- nvinfo : EIATTR_KPARAM_INFO
	.align		4
.L_1777:
        /*0008*/ 	.byte	0x04, 0x17
        /*000a*/ 	.short	(.L_1779 - .L_1778)
.L_1778:
        /*000c*/ 	.word	0x00000000
        /*0010*/ 	.short	0x0003
        /*0012*/ 	.short	0x0018
        /*0014*/ 	.byte	0x00, 0xf0, 0x21, 0x00


	//----- nvinfo : EIATTR_KPARAM_INFO
	.align		4
.L_1779:
        /*0018*/ 	.byte	0x04, 0x17
        /*001a*/ 	.short	(.L_1781 - .L_1780)
.L_1780:
        /*001c*/ 	.word	0x00000000
        /*0020*/ 	.short	0x0002
        /*0022*/ 	.short	0x0010
        /*0024*/ 	.byte	0x00, 0xf0, 0x21, 0x00


	//----- nvinfo : EIATTR_KPARAM_INFO
	.align		4
.L_1781:
        /*0028*/ 	.byte	0x04, 0x17
        /*002a*/ 	.short	(.L_1783 - .L_1782)
.L_1782:
        /*002c*/ 	.word	0x00000000
        /*0030*/ 	.short	0x0001
        /*0032*/ 	.short	0x0008
        /*0034*/ 	.byte	0x00, 0xf5, 0x21, 0x00


	//----- nvinfo : EIATTR_KPARAM_INFO
	.align		4
.L_1783:
        /*0038*/ 	.byte	0x04, 0x17
        /*003a*/ 	.short	(.L_1785 - .L_1784)
.L_1784:
        /*003c*/ 	.word	0x00000000
        /*0040*/ 	.short	0x0000
        /*0042*/ 	.short	0x0000
        /*0044*/ 	.byte	0x00, 0xf5, 0x21, 0x00


	//----- nvinfo : EIATTR_SPARSE_MMA_MASK
	.align		4
.L_1785:
        /*0048*/ 	.byte	0x03, 0x50
        /*004a*/ 	.short	0x0000


	//----- nvinfo : EIATTR_MAXREG_COUNT
	.align		4
        /*004c*/ 	.byte	0x03, 0x1b
        /*004e*/ 	.short	0x00ff


	//----- nvinfo : EIATTR_NUM_BARRIERS
	.align		4
        /*0050*/ 	.byte	0x02, 0x4c
        /*0052*/ 	.byte	0x01
	.zero		1


	//----- nvinfo : EIATTR_MERCURY_ISA_VERSION
	.align		4
        /*0054*/ 	.byte	0x03, 0x5f
        /*0056*/ 	.short	0x0101


	//----- nvinfo : EIATTR_VRC_CTA_INIT_COUNT
	.align		4
        /*0058*/ 	.byte	0x02, 0x4a
	.zero		1
	.zero		1


	//----- nvinfo : EIATTR_EXIT_INSTR_OFFSETS
	.align		4
        /*005c*/ 	.byte	0x04, 0x1c
        /*005e*/ 	.short	(.L_1787 - .L_1786)


	//   ....[0]....
.L_1786:
        /*0060*/ 	.word	0x00000400


	//   ....[1]....
        /*0064*/ 	.word	0x000005a0


	//   ....[2]....
        /*0068*/ 	.word	0x000006b0


	//----- nvinfo : EIATTR_CRS_STACK_SIZE
	.align		4
.L_1787:
        /*006c*/ 	.byte	0x04, 0x1e
        /*006e*/ 	.short	(.L_1789 - .L_1788)
.L_1788:
        /*0070*/ 	.word	0x00000000


	//----- nvinfo : EIATTR_CBANK_PARAM_SIZE
	.align		4
.L_1789:
        /*0074*/ 	.byte	0x03, 0x19
        /*0076*/ 	.short	0x0020


	//----- nvinfo : EIATTR_PARAM_CBANK
	.align		4
        /*0078*/ 	.byte	0x04, 0x0a
        /*007a*/ 	.short	(.L_1791 - .L_1790)
	.align		4
.L_1790:
        /*007c*/ 	.word	index@(.nv.constant0.contiguous_reduce22_i32)
        /*0080*/ 	.short	0x0380
        /*0082*/ 	.short	0x0020


	//----- nvinfo : EIATTR_SW_WAR
	.align		4
.L_1791:
        /*0084*/ 	.byte	0x04, 0x36
        /*0086*/ 	.short	(.L_1793 - .L_1792)
.L_1792:
        /*0088*/ 	.word	0x00000008
.L_1793:


//--------------------- .nv.info.contiguous_reduce2_i32 --------------------------
	.section	.nv.info.contiguous_reduce2_i32,"",@"SHT_CUDA_INFO"
	.sectionflags	@""
	.align	4


	//----- nvinfo : EIATTR_CUDA_API_VERSION
	.align		4
        /*0000*/ 	.byte	0x04, 0x37
        /*0002*/ 	.short	(.L_1795 - .L_1794)
.L_1794:
        /*0004*/ 	.word	0x00000082


	//----- nvinfo : EIATTR_KPARAM_INFO
	.align		4
.L_1795:
        /*0008*/ 	.byte	0x04, 0x17
        /*000a*/ 	.short	(.L_1797 - .L_1796)
.L_1796:
        /*000c*/ 	.word	0x00000000
        /*0010*/ 	.short	0x0006
        /*0012*/ 	.short	0x0030
        /*0014*/ 	.byte	0x00, 0xf0, 0x21, 0x00


	//----- nvinfo : EIATTR_KPARAM_INFO
	.align		4
.L_1797:
        /*0018*/ 	.byte	0x04, 0x17
        /*001a*/ 	.short	(.L_1799 - .L_1798)
.L_1798:
        /*001c*/ 	.word	0x00000000
        /*0020*/ 	.short	0x0005
        /*0022*/ 	.short	0x0028
        /*0024*/ 	.byte	0x00, 0xf0, 0x21, 0x00


	//----- nvinfo : EIATTR_KPARAM_INFO
	.align		4
.L_1799:
        /*0028*/ 	.byte	0x04, 0x17
        /*002a*/ 	.short	(.L_1801 - .L_1800)
.L_1800:
        /*002c*/ 	.word	0x00000000
        /*0030*/ 	.short	0x0004
        /*0032*/ 	.short	0x0020
        /*0034*/ 	.byte	0x00, 0xf0, 0x21, 0x00


	//----- nvinfo : EIATTR_KPARAM_INFO
	.align		4
.L_1801:
        /*0038*/ 	.byte	0x04, 0x17
        /*003a*/ 	.short	(.L_1803 - .L_1802)
.L_1802:
        /*003c*/ 	.word	0x00000000
        /*0040*/ 	.short	0x0003
        /*0042*/ 	.short	0x0018
        /*0044*/ 	.byte	0x00, 0xf5, 0x21, 0x00


	//----- nvinfo : EIATTR_KPARAM_INFO
	.align		4
.L_1803:
        /*0048*/ 	.byte	0x04, 0x17
        /*004a*/ 	.short	(.L_1805 - .L_1804)
.L_1804:
        /*004c*/ 	.word	0x00000000
        /*0050*/ 	.short	0x0002
        /*0052*/ 	.short	0x0010
        /*0054*/ 	.byte	0x00, 0xf5, 0x21, 0x00


	//----- nvinfo : EIATTR_KPARAM_INFO
	.align		4
.L_1805:
        /*0058*/ 	.byte	0x04, 0x17
        /*005a*/ 	.short	(.L_1807 - .L_1806)
.L_1806:
        /*005c*/ 	.word	0x00000000
        /*0060*/ 	.short	0x0001
        /*0062*/ 	.short	0x0008
        /*0064*/ 	.byte	0x00, 0xf5, 0x21, 0x00


	//----- nvinfo : EIATTR_KPARAM_INFO
	.align		4
.L_1807:
        /*0068*/ 	.byte	0x04, 0x17
        /*006a*/ 	.short	(.L_1809 - .L_1808)
.L_1808:
        /*006c*/ 	.word	0x00000000
        /*0070*/ 	.short	0x0000
        /*0072*/ 	.short	0x0000
        /*0074*/ 	.byte	0x00, 0xf5, 0x21, 0x00


	//----- nvinfo : EIATTR_SPARSE_MMA_MASK
	.align		4
.L_1809:
        /*0078*/ 	.byte	0x03, 0x50
        /*007a*/ 	.short	0x0000


	//----- nvinfo : EIATTR_MAXREG_COUNT
	.align		4
        /*007c*/ 	.byte	0x03, 0x1b
        /*007e*/ 	.short	0x00ff


	//----- nvinfo : EIATTR_NUM_BARRIERS
	.align		4
        /*0080*/ 	.byte	0x02, 0x4c
        /*0082*/ 	.byte	0x01
	.zero		1


	//----- nvinfo : EIATTR_MERCURY_ISA_VERSION
	.align		4
        /*0084*/ 	.byte	0x03, 0x5f
        /*0086*/ 	.short	0x0101


	//----- nvinfo : EIATTR_VRC_CTA_INIT_COUNT
	.align		4
        /*0088*/ 	.byte	0x02, 0x4a
	.zero		1
	.zero		1


	//----- nvinfo : EIATTR_EXIT_INSTR_OFFSETS
	.align		4
        /*008c*/ 	.byte	0x04, 0x1c
        /*008e*/ 	.short	(.L_1811 - .L_1810)


	//   ....[0]....
.L_1810:
        /*0090*/ 	.word	0x000067f0


	//   ....[1]....
        /*0094*/ 	.word	0x00006990


	//   ....[2]....
        /*0098*/ 	.word	0x00006aa0


	//----- nvinfo : EIATTR_CRS_STACK_SIZE
	.align		4
.L_1811:
        /*009c*/ 	.byte	0x04, 0x1e
        /*009e*/ 	.short	(.L_1813 - .L_1812)
.L_1812:
        /*00a0*/ 	.word	0x00000000


	//----- nvinfo : EIATTR_CBANK_PARAM_SIZE
	.align		4
.L_1813:
        /*00a4*/ 	.byte	0x03, 0x19
        /*00a6*/ 	.short	0x0038


	//----- nvinfo : EIATTR_PARAM_CBANK
	.align		4
        /*00a8*/ 	.byte	0x04, 0x0a
        /*00aa*/ 	.short	(.L_1815 - .L_1814)
	.align		4
.L_1814:
        /*00ac*/ 	.word	index@(.nv.constant0.contiguous_reduce2_i32)
        /*00b0*/ 	.short	0x0380
        /*00b2*/ 	.short	0x0038


	//----- nvinfo : EIATTR_SW_WAR
	.align		4
.L_1815:
        /*00b4*/ 	.byte	0x04, 0x36
        /*00b6*/ 	.short	(.L_1817 - .L_1816)
.L_1816:
        /*00b8*/ 	.word	0x00000008
.L_1817:


//--------------------- .nv.info.uncontiguous_reduce_i32 --------------------------
	.section	.nv.info.uncontiguous_reduce_i32,"",@"SHT_CUDA_INFO"
	.sectionflags	@""
	.align	4


	//----- nvinfo : EIATTR_CUDA_API_VERSION
	.align		4
        /*0000*/ 	.byte	0x04, 0x37
        /*0002*/ 	.short	(.L_1819 - .L_1818)
.L_1818:
        /*0004*/ 	.word	0x00000082


	//----- nvinfo : EIATTR_KPARAM_INFO
	.align		4
.L_1819:
        /*0008*/ 	.byte	0x04, 0x17
        /*000a*/ 	.short	(.L_1821 - .L_1820)
.L_1820:
        /*000c*/ 	.word	0x00000000
        /*0010*/ 	.short	0x0005
        /*0012*/ 	.short	0x0028
        /*0014*/ 	.byte	0x00, 0xf0, 0x21, 0x00


	//----- nvinfo : EIATTR_KPARAM_INFO
	.align		4
.L_1821:
        /*0018*/ 	.byte	0x04, 0x17
        /*001a*/ 	.short	(.L_1823 - .L_1822)
.L_1822:
        /*001c*/ 	.word	0x00000000
        /*0020*/ 	.short	0x0004
        /*0022*/ 	.short	0x0020
        /*0024*/ 	.byte	0x00, 0xf0, 0x21, 0x00


	//----- nvinfo : EIATTR_KPARAM_INFO
	.align		4
.L_1823:
        /*0028*/ 	.byte	0x04, 0x17
        /*002a*/ 	.short	(.L_1825 - .L_1824)
.L_1824:
        /*002c*/ 	.word	0x00000000
        /*0030*/ 	.short	0x0003
        /*0032*/ 	.short	0x0018
        /*0034*/ 	.byte	0x00, 0xf5, 0x21, 0x00


	//----- nvinfo : EIATTR_KPARAM_INFO
	.align		4
.L_1825:
        /*0038*/ 	.byte	0x04, 0x17
        /*003a*/ 	.short	(.L_1827 - .L_1826)
.L_1826:
        /*003c*/ 	.word	0x00000000
        /*0040*/ 	.short	0x0002
        /*0042*/ 	.short	0x0010
        /*0044*/ 	.byte	0x00, 0xf5, 0x21, 0x00


	//----- nvinfo : EIATTR_KPARAM_INFO
	.align		4
.L_1827:
        /*0048*/ 	.byte	0x04, 0x17
        /*004a*/ 	.short	(.L_1829 - .L_1828)
.L_1828:
        /*004c*/ 	.word	0x00000000
        /*0050*/ 	.short	0x0001
        /*0052*/ 	.short	0x0008
        /*0054*/ 	.byte	0x00, 0xf5, 0x21, 0x00


	//----- nvinfo : EIATTR_KPARAM_INFO
	.align		4
.L_1829:
        /*0058*/ 	.byte	0x04, 0x17
        /*005a*/ 	.short	(.L_1831 - .L_1830)
.L_1830:
        /*005c*/ 	.word	0x00000000
        /*0060*/ 	.short	0x0000
        /*0062*/ 	.short	0x0000
        /*0064*/ 	.byte	0x00, 0xf5, 0x21, 0x00


	//----- nvinfo : EIATTR_SPARSE_MMA_MASK
	.align		4
.L_1831:
        /*0068*/ 	.byte	0x03, 0x50
        /*006a*/ 	.short	0x0000


	//----- nvinfo : EIATTR_MAXREG_COUNT
	.align		4
        /*006c*/ 	.byte	0x03, 0x1b
        /*006e*/ 	.short	0x00ff


	//----- nvinfo : EIATTR_NUM_BARRIERS
	.align		4
        /*0070*/ 	.byte	0x02, 0x4c
        /*0072*/ 	.byte	0x01
	.zero		1


	//----- nvinfo : EIATTR_MERCURY_ISA_VERSION
	.align		4
        /*0074*/ 	.byte	0x03, 0x5f
        /*0076*/ 	.short	0x0101


	//----- nvinfo : EIATTR_VRC_CTA_INIT_COUNT
	.align		4
        /*0078*/ 	.byte	0x02, 0x4a
	.zero		1
	.zero		1


	//----- nvinfo : EIATTR_EXIT_INSTR_OFFSETS
	.align		4
        /*007c*/ 	.byte	0x04, 0x1c
        /*007e*/ 	.short	(.L_1833 - .L_1832)


	//   ....[0]....
.L_1832:
        /*0080*/ 	.word	0x00006a20


	//   ....[1]....
        /*0084*/ 	.word	0x00006bc0


	//   ....[2]....
        /*0088*/ 	.word	0x00006c40


	//----- nvinfo : EIATTR_CRS_STACK_SIZE
	.align		4
.L_1833:
        /*008c*/ 	.byte	0x04, 0x1e
        /*008e*/ 	.short	(.L_1835 - .L_1834)
.L_1834:
        /*0090*/ 	.word	0x00000000


	//----- nvinfo : EIATTR_CBANK_PARAM_SIZE
	.align		4
.L_1835:
        /*0094*/ 	.byte	0x03, 0x19
        /*0096*/ 	.short	0x0030


	//----- nvinfo : EIATTR_PARAM_CBANK
	.align		4
        /*0098*/ 	.byte	0x04, 0x0a
        /*009a*/ 	.short	(.L_1837 - .L_1836)
	.align		4
.L_1836:
        /*009c*/ 	.word	index@(.nv.constant0.uncontiguous_reduce_i32)
        /*00a0*/ 	.short	0x0380
        /*00a2*/ 	.short	0x0030


	//----- nvinfo : EIATTR_SW_WAR
	.align		4
.L_1837:
        /*00a4*/ 	.byte	0x04, 0x36
        /*00a6*/ 	.short	(.L_1839 - .L_1838)
.L_1838:
        /*00a8*/ 	.word	0x00000008
.L_1839:


//--------------------- .nv.info.contiguous_reduce_i32 --------------------------
	.section	.nv.info.contiguous_reduce_i32,"",@"SHT_CUDA_INFO"
	.sectionflags	@""
	.align	4


	//----- nvinfo : EIATTR_CUDA_API_VERSION
	.align		4
        /*0000*/ 	.byte	0x04, 0x37
        /*0002*/ 	.short	(.L_1841 - .L_1840)
.L_1840:
        /*0004*/ 	.word	0x00000082


	//----- nvinfo : EIATTR_KPARAM_INFO
	.align		4
.L_1841:
        /*0008*/ 	.byte	0x04, 0x17
        /*000a*/ 	.short	(.L_1843 - .L_1842)
.L_1842:
        /*000c*/ 	.word	0x00000000
        /*0010*/ 	.short	0x0002
        /*0012*/ 	.short	0x0010
        /*0014*/ 	.byte	0x00, 0xf0, 0x21, 0x00


	//----- nvinfo : EIATTR_KPARAM_INFO
	.align		4
.L_1843:
        /*0018*/ 	.byte	0x04, 0x17
        /*001a*/ 	.short	(.L_1845 - .L_1844)
.L_1844:
        /*001c*/ 	.word	0x00000000
        /*0020*/ 	.short	0x0001
        /*0022*/ 	.short	0x0008
        /*0024*/ 	.byte	0x00, 0xf5, 0x21, 0x00


	//----- nvinfo : EIATTR_KPARAM_INFO
	.align		4
.L_1845:
        /*0028*/ 	.byte	0x04, 0x17
        /*002a*/ 	.short	(.L_1847 - .L_1846)
.L_1846:
        /*002c*/ 	.word	0x00000000
        /*0030*/ 	.short	0x0000
        /*0032*/ 	.short	0x0000
        /*0034*/ 	.byte	0x00, 0xf5, 0x21, 0x00


	//----- nvinfo : EIATTR_SPARSE_MMA_MASK
	.align		4
.L_1847:
        /*0038*/ 	.byte	0x03, 0x50
        /*003a*/ 	.short	0x0000


	//----- nvinfo : EIATTR_MAXREG_COUNT
	.align		4
        /*003c*/ 	.byte	0x03, 0x1b
        /*003e*/ 	.short	0x00ff


	//----- nvinfo : EIATTR_NUM_BARRIERS
	.align		4
        /*0040*/ 	.byte	0x02, 0x4c
        /*0042*/ 	.byte	0x01
	.zero		1


	//----- nvinfo : EIATTR_MERCURY_ISA_VERSION
	.align		4
        /*0044*/ 	.byte	0x03, 0x5f
        /*0046*/ 	.short	0x0101


	//----- nvinfo : EIATTR_VRC_CTA_INIT_COUNT
	.align		4
        /*0048*/ 	.byte	0x02, 0x4a
	.zero		1
	.zero		1


	//----- nvinfo : EIATTR_EXIT_INSTR_OFFSETS
	.align		4
        /*004c*/ 	.byte	0x04, 0x1c
        /*004e*/ 	.short	(.L_1849 - .L_1848)


	//   ....[0]....
.L_1848:
        /*0050*/ 	.word	0x00000350


	//   ....[1]....
        /*0054*/ 	.word	0x000004f0


	//   ....[2]....
        /*0058*/ 	.word	0x00000570


	//----- nvinfo : EIATTR_CRS_STACK_SIZE
	.align		4
.L_1849:
        /*005c*/ 	.byte	0x04, 0x1e
        /*005e*/ 	.short	(.L_1851 - .L_1850)
.L_1850:
        /*0060*/ 	.word	0x00000000


	//----- nvinfo : EIATTR_CBANK_PARAM_SIZE
	.align		4
.L_1851:
        /*0064*/ 	.byte	0x03, 0x19
        /*0066*/ 	.short	0x0018


	//----- nvinfo : EIATTR_PARAM_CBANK
	.align		4
        /*0068*/ 	.byte	0x04, 0x0a
        /*006a*/ 	.short	(.L_1853 - .L_1852)
	.align		4
.L_1852:
        /*006c*/ 	.word	index@(.nv.constant0.contiguous_reduce_i32)
        /*0070*/ 	.short	0x0380
        /*0072*/ 	.short	0x0018


	//----- nvinfo : EIATTR_SW_WAR
	.align		4
.L_1853:
        /*0074*/ 	.byte	0x04, 0x36
        /*0076*/ 	.short	(.L_1855 - .L_1854)
.L_1854:
        /*0078*/ 	.word	0x00000008
.L_1855:


//--------------------- .nv.info.contiguous_reduce33_i16 --------------------------
	.section	.nv.info.contiguous_reduce33_i16,"",@"SHT_CUDA_INFO"
	.sectionflags	@""
	.align	4


	//----- nvinfo : EIATTR_CUDA_API_VERSION
	.align		4
        /*0000*/ 	.byte	0x04, 0x37
        /*0002*/ 	.short	(.L_1857 - .L_1856)
.L_1856:
        /*0004*/ 	.word	0x00000082


	//----- nvinfo : EIATTR_KPARAM_INFO
	.align		4
.L_1857:
        /*0008*/ 	.byte	0x04, 0x17
        /*000a*/ 	.short	(.L_1859 - .L_1858)
.L_1858:
        /*000c*/ 	.word	0x00000000
        /*0010*/ 	.short	0x0004
        /*0012*/ 	.short	0x0020
        /*0014*/ 	.byte	0x00, 0xf0, 0x21, 0x00


	//----- nvinfo : EIATTR_KPARAM_INFO
	.align		4
.L_1859:
        /*0018*/ 	.byte	0x04, 0x17
        /*001a*/ 	.short	(.L_1861 - .L_1860)
.L_1860:
        /*001c*/ 	.word	0x00000000
        /*0020*/ 	.short	0x0003
        /*0022*/ 	.short	0x0018
        /*0024*/ 	.byte	0x00, 0xf0, 0x21, 0x00


	//----- nvinfo : EIATTR_KPARAM_INFO
	.align		4
.L_1861:
        /*0028*/ 	.byte	0x04, 0x17
        /*002a*/ 	.short	(.L_1863 - .L_1862)
.L_1862:
        /*002c*/ 	.word	0x00000000
        /*0030*/ 	.short	0x0002
        /*0032*/ 	.short	0x0010
        /*0034*/ 	.byte	0x00, 0xf0, 0x21, 0x00


	//----- nvinfo : EIATTR_KPARAM_INFO
	.align		4
.L_1863:
        /*0038*/ 	.byte	0x04, 0x17
        /*003a*/ 	.short	(.L_1865 - .L_1864)
.L_1864:
        /*003c*/ 	.word	0x00000000
        /*0040*/ 	.short	0x0001
        /*0042*/ 	.short	0x0008
        /*0044*/ 	.byte	0x00, 0xf5, 0x21, 0x00


	//----- nvinfo : EIATTR_KPARAM_INFO
	.align		4
.L_1865:
        /*0048*/ 	.byte	0x04, 0x17
        /*004a*/ 	.short	(.L_1867 - .L_1866)
.L_1866:
        /*004c*/ 	.word	0x00000000
        /*0050*/ 	.short	0x0000
        /*0052*/ 	.short	0x0000
        /*0054*/ 	.byte	0x00, 0xf5, 0x21, 0x00


	//----- nvinfo : EIATTR_SPARSE_MMA_MASK
	.align		4
.L_1867:
        /*0058*/ 	.byte	0x03, 0x50
        /*005a*/ 	.short	0x0000


	//----- nvinfo : EIATTR_MAXREG_COUNT
	.align		4
        /*005c*/ 	.byte	0x03, 0x1b
        /*005e*/ 	.short	0x00ff


	//----- nvinfo : EIATTR_NUM_BARRIERS
	.align		4
        /*0060*/ 	.byte	0x02, 0x4c
        /*0062*/ 	.byte	0x01
	.zero		1


	//----- nvinfo : EIATTR_MERCURY_ISA_VERSION
	.align		4
        /*0064*/ 	.byte	0x03, 0x5f
        /*0066*/ 	.short	0x0101


	//----- nvinfo : EIATTR_VRC_CTA_INIT_COUNT
	.align		4
        /*0068*/ 	.byte	0x02, 0x4a
	.zero		1
	.zero		1


	//----- nvinfo : EIATTR_EXIT_INSTR_OFFSETS
	.align		4
        /*006c*/ 	.byte	0x04, 0x1c
        /*006e*/ 	.short	(.L_1869 - .L_1868)


	//   ....[0]....
.L_1868:
        /*0070*/ 	.word	0x00000160


	//   ....[1]....
        /*0074*/ 	.word	0x000001f0


	//   ....[2]....
        /*0078*/ 	.word	0x000007c0


	//----- nvinfo : EIATTR_CBANK_PARAM_SIZE
	.align		4
.L_1869:
        /*007c*/ 	.byte	0x03, 0x19
        /*007e*/ 	.short	0x0028


	//----- nvinfo : EIATTR_PARAM_CBANK
	.align		4
        /*0080*/ 	.byte	0x04, 0x0a
        /*0082*/ 	.short	(.L_1871 - .L_1870)
	.align		4
.L_1870:
        /*0084*/ 	.word	index@(.nv.constant0.contiguous_reduce33_i16)
        /*0088*/ 	.short	0x0380
        /*008a*/ 	.short	0x0028


	//----- nvinfo : EIATTR_SW_WAR
	.align		4
.L_1871:
        /*008c*/ 	.byte	0x04, 0x36
        /*008e*/ 	.short	(.L_1873 - .L_1872)
.L_1872:
        /*0090*/ 	.word	0x00000008
.L_1873:


//--------------------- .nv.info.contiguous_reduce3_i16 --------------------------
	.section	.nv.info.contiguous_reduce3_i16,"",@"SHT_CUDA_INFO"
	.sectionflags	@""
	.align	4


	//----- nvinfo : EIATTR_CUDA_API_VERSION
	.align		4
        /*0000*/ 	.byte	0x04, 0x37
        /*0002*/ 	.short	(.L_1875 - .L_1874)
.L_1874:
        /*0004*/ 	.word	0x00000082


	//----- nvinfo : EIATTR_KPARAM_INFO
	.align		4
.L_1875:
        /*0008*/ 	.byte	0x04, 0x17
        /*000a*/ 	.short	(.L_1877 - .L_1876)
.L_1876:
        /*000c*/ 	.word	0x00000000
        /*0010*/ 	.short	0x0006
        /*0012*/ 	.short	0x0030
        /*0014*/ 	.byte	0x00, 0xf0, 0x21, 0x00


	//----- nvinfo : EIATTR_KPARAM_INFO
	.align		4
.L_1877:
        /*0018*/ 	.byte	0x04, 0x17
        /*001a*/ 	.short	(.L_1879 - .L_1878)
.L_1878:
        /*001c*/ 	.word	0x00000000
        /*0020*/ 	.short	0x0005
        /*0022*/ 	.short	0x0028
        /*0024*/ 	.byte	0x00, 0xf0, 0x21, 0x00


	//----- nvinfo : EIATTR_KPARAM_INFO
	.align		4
.L_1879:
        /*0028*/ 	.byte	0x04, 0x17
        /*002a*/ 	.short	(.L_1881 - .L_1880)
.L_1880:
        /*002c*/ 	.word	0x00000000
        /*0030*/ 	.short	0x0004
        /*0032*/ 	.short	0x0020
        /*0034*/ 	.byte	0x00, 0xf0, 0x21, 0x00


	//----- nvinfo : EIATTR_KPARAM_INFO
	.align		4
.L_1881:
        /*0038*/ 	.byte	0x04, 0x17
        /*003a*/ 	.short	(.L_1883 - .L_1882)
.L_1882:
        /*003c*/ 	.word	0x00000000
        /*0040*/ 	.short	0x0003
        /*0042*/ 	.short	0x0018
        /*0044*/ 	.byte	0x00, 0xf5, 0x21, 0x00


	//----- nvinfo : EIATTR_KPARAM_INFO
	.align		4
.L_1883:
        /*0048*/ 	.byte	0x04, 0x17
        /*004a*/ 	.short	(.L_1885 - .L_1884)
.L_1884:
        /*004c*/ 	.word	0x00000000
        /*0050*/ 	.short	0x0002
        /*0052*/ 	.short	0x0010
        /*0054*/ 	.byte	0x00, 0xf5, 0x21, 0x00


	//----- nvinfo : EIATTR_KPARAM_INFO
	.align		4
.L_1885:
        /*0058*/ 	.byte	0x04, 0x17
        /*005a*/ 	.short	(.L_1887 - .L_1886)
.L_1886:
        /*005c*/ 	.word	0x00000000
        /*0060*/ 	.short	0x0001
        /*0062*/ 	.short	0x0008
        /*0064*/ 	.byte	0x00, 0xf5, 0x21, 0x00


	//----- nvinfo : EIATTR_KPARAM_INFO
	.align		4
.L_1887:
        /*0068*/ 	.byte	0x04, 0x17
        /*006a*/ 	.short	(.L_1889 - .L_1888)
.L_1888:
        /*006c*/ 	.word	0x00000000
        /*0070*/ 	.short	0x0000
        /*0072*/ 	.short	0x0000
        /*0074*/ 	.byte	0x00, 0xf5, 0x21, 0x00


	//----- nvinfo : EIATTR_SPARSE_MMA_MASK
	.align		4
.L_1889:
        /*0078*/ 	.byte	0x03, 0x50
        /*007a*/ 	.short	0x0000


	//----- nvinfo : EIATTR_MAXREG_COUNT
	.align		4
        /*007c*/ 	.byte	0x03, 0x1b
        /*007e*/ 	.short	0x00ff


	//----- nvinfo : EIATTR_NUM_BARRIERS
	.align		4
        /*0080*/ 	.byte	0x02, 0x4c
        /*0082*/ 	.byte	0x01
	.zero		1


	//----- nvinfo : EIATTR_MERCURY_ISA_VERSION
	.align		4
        /*0084*/ 	.byte	0x03, 0x5f
        /*0086*/ 	.short	0x0101


	//----- nvinfo : EIATTR_VRC_CTA_INIT_COUNT
	.align		4
        /*0088*/ 	.byte	0x02, 0x4a
	.zero		1
	.zero		1


	//----- nvinfo : EIATTR_EXIT_INSTR_OFFSETS
	.align		4
        /*008c*/ 	.byte	0x04, 0x1c
        /*008e*/ 	.short	(.L_1891 - .L_1890)


	//   ....[0]....
.L_1890:
        /*0090*/ 	.word	0x00000160


	//   ....[1]....
        /*0094*/ 	.word	0x00003130


	//   ....[2]....
        /*0098*/ 	.word	0x00003770


	//----- nvinfo : EIATTR_CRS_STACK_SIZE
	.align		4
.L_1891:
        /*009c*/ 	.byte	0x04, 0x1e
        /*009e*/ 	.short	(.L_1893 - .L_1892)
.L_1892:
        /*00a0*/ 	.word	0x00000000


	//----- nvinfo : EIATTR_CBANK_PARAM_SIZE
	.align		4
.L_1893:
        /*00a4*/ 	.byte	0x03, 0x19
        /*00a6*/ 	.short	0x0038


	//----- nvinfo : EIATTR_PARAM_CBANK
	.align		4
        /*00a8*/ 	.byte	0x04, 0x0a
        /*00aa*/ 	.short	(.L_1895 - .L_1894)
	.align		4
.L_1894:
        /*00ac*/ 	.word	index@(.nv.constant0.contiguous_reduce3_i16)
        /*00b0*/ 	.short	0x0380
        /*00b2*/ 	.short	0x0038


	//----- nvinfo : EIATTR_SW_WAR
	.align		4
.L_1895:
        /*00b4*/ 	.byte	0x04, 0x36
        /*00b6*/ 	.short	(.L_1897 - .L_1896)
.L_1896:
        /*00b8*/ 	.word	0x00000008
.L_1897:


//--------------------- .nv.info.contiguous_reduce22_i16 --------------------------
	.section	.nv.info.contiguous_reduce22_i16,"",@"SHT_CUDA_INFO"
	.sectionflags	@""
	.align	4


	//----- nvinfo : EIATTR_CUDA_API_VERSION
	.align		4
        /*0000*/ 	.byte	0x04, 0x37
        /*0002*/ 	.short	(.L_1899 - .L_1898)
.L_1898:
        /*0004*/ 	.word	0x00000082


	//----- nvinfo : EIATTR_KPARAM_INFO
	.align		4
.L_1899:
        /*0008*/ 	.byte	0x04, 0x17
        /*000a*/ 	.short	(.L_1901 - .L_1900)
.L_1900:
        /*000c*/ 	.word	0x00000000
        /*0010*/ 	.short	0x0003
        /*0012*/ 	.short	0x0018
        /*0014*/ 	.byte	0x00, 0xf0, 0x21, 0x00


	//----- nvinfo : EIATTR_KPARAM_INFO
	.align		4
.L_1901:
        /*0018*/ 	.byte	0x04, 0x17
        /*001a*/ 	.short	(.L_1903 - .L_1902)
.L_1902:
        /*001c*/ 	.word	0x00000000
        /*0020*/ 	.short	0x0002
        /*0022*/ 	.short	0x0010
        /*0024*/ 	.byte	0x00, 0xf0, 0x21, 0x00


	//----- nvinfo : EIATTR_KPARAM_INFO
	.align		4
.L_1903:
        /*0028*/ 	.byte	0x04, 0x17
        /*002a*/ 	.short	(.L_1905 - .L_1904)
.L_1904:
        /*002c*/ 	.word	0x00000000
        /*0030*/ 	.short	0x0001
        /*0032*/ 	.short	0x0008
        /*0034*/ 	.byte	0x00, 0xf5, 0x21, 0x00


	//----- nvinfo : EIATTR_KPARAM_INFO
	.align		4
.L_1905:
        /*0038*/ 	.byte	0x04, 0x17
        /*003a*/ 	.short	(.L_1907 - .L_1906)
.L_1906:
        /*003c*/ 	.word	0x00000000
        /*0040*/ 	.short	0x0000
        /*0042*/ 	.short	0x0000
        /*0044*/ 	.byte	0x00, 0xf5, 0x21, 0x00


	//----- nvinfo : EIATTR_SPARSE_MMA_MASK
	.align		4
.L_1907:
        /*0048*/ 	.byte	0x03, 0x50
        /*004a*/ 	.short	0x0000


	//----- nvinfo : EIATTR_MAXREG_COUNT
	.align		4
        /*004c*/ 	.byte	0x03, 0x1b
        /*004e*/ 	.short	0x00ff


	//----- nvinfo : EIATTR_NUM_BARRIERS
	.align		4
        /*0050*/ 	.byte	0x02, 0x4c
        /*0052*/ 	.byte	0x01
	.zero		1


	//----- nvinfo : EIATTR_MERCURY_ISA_VERSION
	.align		4
        /*0054*/ 	.byte	0x03, 0x5f
        /*0056*/ 	.short	0x0101


	//----- nvinfo : EIATTR_VRC_CTA_INIT_COUNT
	.align		4
        /*0058*/ 	.byte	0x02, 0x4a
	.zero		1
	.zero		1


	//----- nvinfo : EIATTR_EXIT_INSTR_OFFSETS
	.align		4
        /*005c*/ 	.byte	0x04, 0x1c
        /*005e*/ 	.short	(.L_1909 - .L_1908)


	//   ....[0]....
.L_1908:
        /*0060*/ 	.word	0x00000410


	//   ....[1]....
        /*0064*/ 	.word	0x00000600


	//   ....[2]....
        /*0068*/ 	.word	0x00000710


	//----- nvinfo : EIATTR_CRS_STACK_SIZE
	.align		4
.L_1909:
        /*006c*/ 	.byte	0x04, 0x1e
        /*006e*/ 	.short	(.L_1911 - .L_1910)
.L_1910:
        /*0070*/ 	.word	0x00000000


	//----- nvinfo : EIATTR_CBANK_PARAM_SIZE
	.align		4
.L_1911:
        /*0074*/ 	.byte	0x03, 0x19
        /*0076*/ 	.short	0x0020


	//----- nvinfo : EIATTR_PARAM_CBANK
	.align		4
        /*0078*/ 	.byte	0x04, 0x0a
        /*007a*/ 	.short	(.L_1913 - .L_1912)
	.align		4
.L_1912:
        /*007c*/ 	.word	index@(.nv.constant0.contiguous_reduce22_i16)
        /*0080*/ 	.short	0x0380
        /*0082*/ 	.short	0x0020


	//----- nvinfo : EIATTR_SW_WAR
	.align		4
.L_1913:
        /*0084*/ 	.byte	0x04, 0x36
        /*0086*/ 	.short	(.L_1915 - .L_1914)
.L_1914:
        /*0088*/ 	.word	0x00000008
.L_1915:


//--------------------- .nv.info.contiguous_reduce2_i16 --------------------------
	.section	.nv.info.contiguous_reduce2_i16,"",@"SHT_CUDA_INFO"
	.sectionflags	@""
	.align	4


	//----- nvinfo : EIATTR_CUDA_API_VERSION
	.align		4
        /*0000*/ 	.byte	0x04, 0x37
        /*0002*/ 	.short	(.L_1917 - .L_1916)
.L_1916:
        /*0004*/ 	.word	0x00000082


	//----- nvinfo : EIATTR_KPARAM_INFO
	.align		4
.L_1917:
        /*0008*/ 	.byte	0x04, 0x17
        /*000a*/ 	.short	(.L_1919 - .L_1918)
.L_1918:
        /*000c*/ 	.word	0x00000000
        /*0010*/ 	.short	0x0006
        /*0012*/ 	.short	0x0030
        /*0014*/ 	.byte	0x00, 0xf0, 0x21, 0x00


	//----- nvinfo : EIATTR_KPARAM_INFO
	.align		4
.L_1919:
        /*0018*/ 	.byte	0x04, 0x17
        /*001a*/ 	.short	(.L_1921 - .L_1920)
.L_1920:
        /*001c*/ 	.word	0x00000000
        /*0020*/ 	.short	0x0005
        /*0022*/ 	.short	0x0028
        /*0024*/ 	.byte	0x00, 0xf0, 0x21, 0x00


	//----- nvinfo : EIATTR_KPARAM_INFO
	.align		4
.L_1921:
        /*0028*/ 	.byte	0x04, 0x17
        /*002a*/ 	.short	(.L_1923 - .L_1922)
.L_1922:
        /*002c*/ 	.word	0x00000000
        /*0030*/ 	.short	0x0004
        /*0032*/ 	.short	0x0020
        /*0034*/ 	.byte	0x00, 0xf0, 0x21, 0x00


	//----- nvinfo : EIATTR_KPARAM_INFO
	.align		4
.L_1923:
        /*0038*/ 	.byte	0x04, 0x17
        /*003a*/ 	.short	(.L_1925 - .L_1924)
.L_1924:
        /*003c*/ 	.word	0x00000000
        /*0040*/ 	.short	0x0003
        /*0042*/ 	.short	0x0018
        /*0044*/ 	.byte	0x00, 0xf5, 0x21, 0x00


	//----- nvinfo : EIATTR_KPARAM_INFO
	.align		4
.L_1925:
        /*0048*/ 	.byte	0x04, 0x17
        /*004a*/ 	.short	(.L_1927 - .L_1926)
.L_1926:
        /*004c*/ 	.word	0x00000000
        /*0050*/ 	.short	0x0002
        /*0052*/ 	.short	0x0010
        /*0054*/ 	.byte	0x00, 0xf5, 0x21, 0x00


	//----- nvinfo : EIATTR_KPARAM_INFO
	.align		4
.L_1927:
        /*0058*/ 	.byte	0x04, 0x17
        /*005a*/ 	.short	(.L_1929 - .L_1928)
.L_1928:
        /*005c*/ 	.word	0x00000000
        /*0060*/ 	.short	0x0001
        /*0062*/ 	.short	0x0008
        /*0064*/ 	.byte	0x00, 0xf5, 0x21, 0x00


	//----- nvinfo : EIATTR_KPARAM_INFO
	.align		4
.L_1929:
        /*0068*/ 	.byte	0x04, 0x17
        /*006a*/ 	.short	(.L_1931 - .L_1930)
.L_1930:
        /*006c*/ 	.word	0x00000000
        /*0070*/ 	.short	0x0000
        /*0072*/ 	.short	0x0000
        /*0074*/ 	.byte	0x00, 0xf5, 0x21, 0x00


	//----- nvinfo : EIATTR_SPARSE_MMA_MASK
	.align		4
.L_1931:
        /*0078*/ 	.byte	0x03, 0x50
        /*007a*/ 	.short	0x0000


	//----- nvinfo : EIATTR_MAXREG_COUNT
	.align		4
        /*007c*/ 	.byte	0x03, 0x1b
        /*007e*/ 	.short	0x00ff


	//----- nvinfo : EIATTR_NUM_BARRIERS
	.align		4
        /*0080*/ 	.byte	0x02, 0x4c
        /*0082*/ 	.byte	0x01
	.zero		1


	//----- nvinfo : EIATTR_MERCURY_ISA_VERSION
	.align		4
        /*0084*/ 	.byte	0x03, 0x5f
        /*0086*/ 	.short	0x0101


	//----- nvinfo : EIATTR_VRC_CTA_INIT_COUNT
	.align		4
        /*0088*/ 	.byte	0x02, 0x4a
	.zero		1
	.zero		1


	//----- nvinfo : EIATTR_EXIT_INSTR_OFFSETS
	.align		4
        /*008c*/ 	.byte	0x04, 0x1c
        /*008e*/ 	.short	(.L_1933 - .L_1932)


	//   ....[0]....
.L_1932:
        /*0090*/ 	.word	0x00006800


	//   ....[1]....
        /*0094*/ 	.word	0x000069f0


	//   ....[2]....
        /*0098*/ 	.word	0x00006b00


	//----- nvinfo : EIATTR_CRS_STACK_SIZE
	.align		4
.L_1933:
        /*009c*/ 	.byte	0x04, 0x1e
        /*009e*/ 	.short	(.L_1935 - .L_1934)
.L_1934:
        /*00a0*/ 	.word	0x00000000


	//----- nvinfo : EIATTR_CBANK_PARAM_SIZE
	.align		4
.L_1935:
        /*00a4*/ 	.byte	0x03, 0x19
        /*00a6*/ 	.short	0x0038


	//----- nvinfo : EIATTR_PARAM_CBANK
	.align		4
        /*00a8*/ 	.byte	0x04, 0x0a
        /*00aa*/ 	.short	(.L_1937 - .L_1936)
	.align		4
.L_1936:
        /*00ac*/ 	.word	index@(.nv.constant0.contiguous_reduce2_i16)
        /*00b0*/ 	.short	0x0380
        /*00b2*/ 	.short	0x0038


	//----- nvinfo : EIATTR_SW_WAR
	.align		4
.L_1937:
        /*00b4*/ 	.byte	0x04, 0x36
        /*00b6*/ 	.short	(.L_1939 - .L_1938)
.L_1938:
        /*00b8*/ 	.word	0x00000008
.L_1939:


//--------------------- .nv.info.uncontiguous_reduce_i16 --------------------------
	.section	.nv.info.uncontiguous_reduce_i16,"",@"SHT_CUDA_INFO"
	.sectionflags	@""
	.align	4


	//----- nvinfo : EIATTR_CUDA_API_VERSION
	.align		4
        /*0000*/ 	.byte	0x04, 0x37
        /*0002*/ 	.short	(.L_1941 - .L_1940)
.L_1940:
        /*0004*/ 	.word	0x00000082


	//----- nvinfo : EIATTR_KPARAM_INFO
	.align		4
.L_1941:
        /*0008*/ 	.byte	0x04, 0x17
        /*000a*/ 	.short	(.L_1943 - .L_1942)
.L_1942:
        /*000c*/ 	.word	0x00000000
        /*0010*/ 	.short	0x0005
        /*0012*/ 	.short	0x0028
        /*0014*/ 	.byte	0x00, 0xf0, 0x21, 0x00


	//----- nvinfo : EIATTR_KPARAM_INFO
	.align		4
.L_1943:
        /*0018*/ 	.byte	0x04, 0x17
        /*001a*/ 	.short	(.L_1945 - .L_1944)
.L_1944:
        /*001c*/ 	.word	0x00000000
        /*0020*/ 	.short	0x0004
        /*0022*/ 	.short	0x0020
        /*0024*/ 	.byte	0x00, 0xf0, 0x21, 0x00


	//----- nvinfo : EIATTR_KPARAM_INFO
	.align		4
.L_1945:
        /*0028*/ 	.byte	0x04, 0x17
        /*002a*/ 	.short	(.L_1947 - .L_1946)
.L_1946:
        /*002c*/ 	.word	0x00000000
        /*0030*/ 	.short	0x0003
        /*0032*/ 	.short	0x0018
        /*0034*/ 	.byte	0x00, 0xf5, 0x21, 0x00


	//----- nvinfo : EIATTR_KPARAM_INFO
	.align		4
.L_1947:
        /*0038*/ 	.byte	0x04, 0x17
        /*003a*/ 	.short	(.L_1949 - .L_1948)
.L_1948:
        /*003c*/ 	.word	0x00000000
        /*0040*/ 	.short	0x0002
        /*0042*/ 	.short	0x0010
        /*0044*/ 	.byte	0x00, 0xf5, 0x21, 0x00


	//----- nvinfo : EIATTR_KPARAM_INFO
	.align		4
.L_1949:
        /*0048*/ 	.byte	0x04, 0x17
        /*004a*/ 	.short	(.L_1951 - .L_1950)
.L_1950:
        /*004c*/ 	.word	0x00000000
        /*0050*/ 	.short	0x0001
        /*0052*/ 	.short	0x0008
        /*0054*/ 	.byte	0x00, 0xf5, 0x21, 0x00


	//----- nvinfo : EIATTR_KPARAM_INFO
	.align		4
.L_1951:
        /*0058*/ 	.byte	0x04, 0x17
        /*005a*/ 	.short	(.L_1953 - .L_1952)
.L_1952:
        /*005c*/ 	.word	0x00000000
        /*0060*/ 	.short	0x0000
        /*0062*/ 	.short	0x0000
        /*0064*/ 	.byte	0x00, 0xf5, 0x21, 0x00


	//----- nvinfo : EIATTR_SPARSE_MMA_MASK
	.align		4
.L_1953:
        /*0068*/ 	.byte	0x03, 0x50
        /*006a*/ 	.short	0x0000


	//----- nvinfo : EIATTR_MAXREG_COUNT
	.align		4
        /*006c*/ 	.byte	0x03, 0x1b
        /*006e*/ 	.short	0x00ff


	//----- nvinfo : EIATTR_NUM_BARRIERS
	.align		4
        /*0070*/ 	.byte	0x02, 0x4c
        /*0072*/ 	.byte	0x01
	.zero		1


	//----- nvinfo : EIATTR_MERCURY_ISA_VERSION
	.align		4
        /*0074*/ 	.byte	0x03, 0x5f
        /*0076*/ 	.short	0x0101


	//----- nvinfo : EIATTR_INT_WARP_WIDE_INSTR_OFFSETS
	.align		4
        /*0078*/ 	.byte	0x04, 0x31
        /*007a*/ 	.short	(.L_1955 - .L_1954)


	//   ....[0]....
.L_1954:
        /*007c*/ 	.word	0x00006650


	//----- nvinfo : EIATTR_VRC_CTA_INIT_COUNT
	.align		4
.L_1955:
        /*0080*/ 	.byte	0x02, 0x4a
	.zero		1
	.zero		1


	//----- nvinfo : EIATTR_EXIT_INSTR_OFFSETS
	.align		4
        /*0084*/ 	.byte	0x04, 0x1c
        /*0086*/ 	.short	(.L_1957 - .L_1956)


	//   ....[0]....
.L_1956:
        /*0088*/ 	.word	0x000066f0


	//   ....[1]....
        /*008c*/ 	.word	0x000068e0


	//   ....[2]....
        /*0090*/ 	.word	0x00006960


	//----- nvinfo : EIATTR_CRS_STACK_SIZE
	.align		4
.L_1957:
        /*0094*/ 	.byte	0x04, 0x1e
        /*0096*/ 	.short	(.L_1959 - .L_1958)
.L_1958:
        /*0098*/ 	.word	0x00000000


	//----- nvinfo : EIATTR_CBANK_PARAM_SIZE
	.align		4
.L_1959:
        /*009c*/ 	.byte	0x03, 0x19
        /*009e*/ 	.short	0x0030


	//----- nvinfo : EIATTR_PARAM_CBANK
	.align		4
        /*00a0*/ 	.byte	0x04, 0x0a
        /*00a2*/ 	.short	(.L_1961 - .L_1960)
	.align		4
.L_1960:
        /*00a4*/ 	.word	index@(.nv.constant0.uncontiguous_reduce_i16)
        /*00a8*/ 	.short	0x0380
        /*00aa*/ 	.short	0x0030


	//----- nvinfo : EIATTR_SW_WAR
	.align		4
.L_1961:
        /*00ac*/ 	.byte	0x04, 0x36
        /*00ae*/ 	.short	(.L_1963 - .L_1962)
.L_1962:
        /*00b0*/ 	.word	0x00000008
.L_1963:


//--------------------- .nv.info.contiguous_reduce_i16 --------------------------
	.section	.nv.info.contiguous_reduce_i16,"",@"SHT_CUDA_INFO"
	.sectionflags	@""
	.align	4


	//----- nvinfo : EIATTR_CUDA_API_VERSION
	.align		4
        /*0000*/ 	.byte	0x04, 0x37
        /*0002*/ 	.short	(.L_1965 - .L_1964)
.L_1964:
        /*0004*/ 	.word	0x00000082


	//----- nvinfo : EIATTR_KPARAM_INFO
	.align		4
.L_1965:
        /*0008*/ 	.byte	0x04, 0x17
        /*000a*/ 	.short	(.L_1967 - .L_1966)
.L_1966:
        /*000c*/ 	.word	0x00000000
        /*0010*/ 	.short	0x0002
        /*0012*/ 	.short	0x0010
        /*0014*/ 	.byte	0x00, 0xf0, 0x21, 0x00


	//----- nvinfo : EIATTR_KPARAM_INFO
	.align		4
.L_1967:
        /*0018*/ 	.byte	0x04, 0x17
        /*001a*/ 	.short	(.L_1969 - .L_1968)
.L_1968:
        /*001c*/ 	.word	0x00000000
        /*0020*/ 	.short	0x0001
        /*0022*/ 	.short	0x0008
        /*0024*/ 	.byte	0x00, 0xf5, 0x21, 0x00


	//----- nvinfo : EIATTR_KPARAM_INFO
	.align		4
.L_1969:
        /*0028*/ 	.byte	0x04, 0x17
        /*002a*/ 	.short	(.L_1971 - .L_1970)
.L_1970:
        /*002c*/ 	.word	0x00000000
        /*0030*/ 	.short	0x0000
        /*0032*/ 	.short	0x0000
        /*0034*/ 	.byte	0x00, 0xf5, 0x21, 0x00


	//----- nvinfo : EIATTR_SPARSE_MMA_MASK
	.align		4
.L_1971:
        /*0038*/ 	.byte	0x03, 0x50
        /*003a*/ 	.short	0x0000


	//----- nvinfo : EIATTR_MAXREG_COUNT
	.align		4
        /*003c*/ 	.byte	0x03, 0x1b
        /*003e*/ 	.short	0x00ff


	//----- nvinfo : EIATTR_NUM_BARRIERS
	.align		4
        /*0040*/ 	.byte	0x02, 0x4c
        /*0042*/ 	.byte	0x01
	.zero		1


	//----- nvinfo : EIATTR_MERCURY_ISA_VERSION
	.align		4
        /*0044*/ 	.byte	0x03, 0x5f
        /*0046*/ 	.short	0x0101


	//----- nvinfo : EIATTR_INT_WARP_WIDE_INSTR_OFFSETS
	.align		4
        /*0048*/ 	.byte	0x04, 0x31
        /*004a*/ 	.short	(.L_1973 - .L_1972)


	//   ....[0]....
.L_1972:
        /*004c*/ 	.word	0x000002c0


	//----- nvinfo : EIATTR_VRC_CTA_INIT_COUNT
	.align		4
.L_1973:
        /*0050*/ 	.byte	0x02, 0x4a
	.zero		1
	.zero		1


	//----- nvinfo : EIATTR_EXIT_INSTR_OFFSETS
	.align		4
        /*0054*/ 	.byte	0x04, 0x1c
        /*0056*/ 	.short	(.L_1975 - .L_1974)


	//   ....[0]....
.L_1974:
        /*0058*/ 	.word	0x00000360


	//   ....[1]....
        /*005c*/ 	.word	0x00000550


	//   ....[2]....
        /*0060*/ 	.word	0x000005d0


	//----- nvinfo : EIATTR_CRS_STACK_SIZE
	.align		4
.L_1975:
        /*0064*/ 	.byte	0x04, 0x1e
        /*0066*/ 	.short	(.L_1977 - .L_1976)
.L_1976:
        /*0068*/ 	.word	0x00000000


	//----- nvinfo : EIATTR_CBANK_PARAM_SIZE
	.align		4
.L_1977:
        /*006c*/ 	.byte	0x03, 0x19
        /*006e*/ 	.short	0x0018


	//----- nvinfo : EIATTR_PARAM_CBANK
	.align		4
        /*0070*/ 	.byte	0x04, 0x0a
        /*0072*/ 	.short	(.L_1979 - .L_1978)
	.align		4
.L_1978:
        /*0074*/ 	.word	index@(.nv.constant0.contiguous_reduce_i16)
        /*0078*/ 	.short	0x0380
        /*007a*/ 	.short	0x0018


	//----- nvinfo : EIATTR_SW_WAR
	.align		4
.L_1979:
        /*007c*/ 	.byte	0x04, 0x36
        /*007e*/ 	.short	(.L_1981 - .L_1980)
.L_1980:
        /*0080*/ 	.word	0x00000008
.L_1981:


//--------------------- .nv.info.contiguous_reduce33_i8 --------------------------
	.section	.nv.info.contiguous_reduce33_i8,"",@"SHT_CUDA_INFO"
	.sectionflags	@""
	.align	4


	//----- nvinfo : EIATTR_CUDA_API_VERSION
	.align		4
        /*0000*/ 	.byte	0x04, 0x37
        /*0002*/ 	.short	(.L_1983 - .L_1982)
.L_1982:
        /*0004*/ 	.word	0x00000082


	//----- nvinfo : EIATTR_KPARAM_INFO
	.align		4
.L_1983:
        /*0008*/ 	.byte	0x04, 0x17
        /*000a*/ 	.short	(.L_1985 - .L_1984)
.L_1984:
        /*000c*/ 	.word	0x00000000
        /*0010*/ 	.short	0x0004
        /*0012*/ 	.short	0x0020
        /*0014*/ 	.byte	0x00, 0xf0, 0x21, 0x00


	//----- nvinfo : EIATTR_KPARAM_INFO
	.align		4
.L_1985:
        /*0018*/ 	.byte	0x04, 0x17
        /*001a*/ 	.short	(.L_1987 - .L_1986)
.L_1986:
        /*001c*/ 	.word	0x00000000
        /*0020*/ 	.short	0x0003
        /*0022*/ 	.short	0x0018
        /*0024*/ 	.byte	0x00, 0xf0, 0x21, 0x00


	//----- nvinfo : EIATTR_KPARAM_INFO
	.align		4
.L_1987:
        /*0028*/ 	.byte	0x04, 0x17
        /*002a*/ 	.short	(.L_1989 - .L_1988)
.L_1988:
        /*002c*/ 	.word	0x00000000
        /*0030*/ 	.short	0x0002
        /*0032*/ 	.short	0x0010
        /*0034*/ 	.byte	0x00, 0xf0, 0x21, 0x00


	//----- nvinfo : EIATTR_KPARAM_INFO
	.align		4
.L_1989:
        /*0038*/ 	.byte	0x04, 0x17
        /*003a*/ 	.short	(.L_1991 - .L_1990)
.L_1990:
        /*003c*/ 	.word	0x00000000
        /*0040*/ 	.short	0x0001
        /*0042*/ 	.short	0x0008
        /*0044*/ 	.byte	0x00, 0xf5, 0x21, 0x00


	//----- nvinfo : EIATTR_KPARAM_INFO
	.align		4
.L_1991:
        /*0048*/ 	.byte	0x04, 0x17
        /*004a*/ 	.short	(.L_1993 - .L_1992)
.L_1992:
        /*004c*/ 	.word	0x00000000
        /*0050*/ 	.short	0x0000
        /*0052*/ 	.short	0x0000
        /*0054*/ 	.byte	0x00, 0xf5, 0x21, 0x00


	//----- nvinfo : EIATTR_SPARSE_MMA_MASK
	.align		4
.L_1993:
        /*0058*/ 	.byte	0x03, 0x50
        /*005a*/ 	.short	0x0000


	//----- nvinfo : EIATTR_MAXREG_COUNT
	.align		4
        /*005c*/ 	.byte	0x03, 0x1b
        /*005e*/ 	.short	0x00ff


	//----- nvinfo : EIATTR_NUM_BARRIERS
	.align		4
        /*0060*/ 	.byte	0x02, 0x4c
        /*0062*/ 	.byte	0x01
	.zero		1


	//----- nvinfo : EIATTR_MERCURY_ISA_VERSION
	.align		4
        /*0064*/ 	.byte	0x03, 0x5f
        /*0066*/ 	.short	0x0101


	//----- nvinfo : EIATTR_VRC_CTA_INIT_COUNT
	.align		4
        /*0068*/ 	.byte	0x02, 0x4a
	.zero		1
	.zero		1


	//----- nvinfo : EIATTR_EXIT_INSTR_OFFSETS
	.align		4
        /*006c*/ 	.byte	0x04, 0x1c
        /*006e*/ 	.short	(.L_1995 - .L_1994)


	//   ....[0]....
.L_1994:
        /*0070*/ 	.word	0x00000150


	//   ....[1]....
        /*0074*/ 	.word	0x000001f0


	//   ....[2]....
        /*0078*/ 	.word	0x00000790


	//----- nvinfo : EIATTR_CBANK_PARAM_SIZE
	.align		4
.L_1995:
        /*007c*/ 	.byte	0x03, 0x19
        /*007e*/ 	.short	0x0028


	//----- nvinfo : EIATTR_PARAM_CBANK
	.align		4
        /*0080*/ 	.byte	0x04, 0x0a
        /*0082*/ 	.short	(.L_1997 - .L_1996)
	.align		4
.L_1996:
        /*0084*/ 	.word	index@(.nv.constant0.contiguous_reduce33_i8)
        /*0088*/ 	.short	0x0380
        /*008a*/ 	.short	0x0028


	//----- nvinfo : EIATTR_SW_WAR
	.align		4
.L_1997:
        /*008c*/ 	.byte	0x04, 0x36
        /*008e*/ 	.short	(.L_1999 - .L_1998)
.L_1998:
        /*0090*/ 	.word	0x00000008
.L_1999:


//--------------------- .nv.info.contiguous_reduce3_i8 --------------------------
	.section	.nv.info.contiguous_reduce3_i8,"",@"SHT_CUDA_INFO"
	.sectionflags	@""
	.align	4


	//----- nvinfo : EIATTR_CUDA_API_VERSION
	.align		4
        /*0000*/ 	.byte	0x04, 0x37
        /*0002*/ 	.short	(.L_2001 - .L_2000)
.L_2000:
        /*0004*/ 	.word	0x00000082


	//----- nvinfo : EIATTR_KPARAM_INFO
	.align		4
.L_2001:
        /*0008*/ 	.byte	0x04, 0x17
        /*000a*/ 	.short	(.L_2003 - .L_2002)
.L_2002:
        /*000c*/ 	.word	0x00000000
        /*0010*/ 	.short	0x0006
        /*0012*/ 	.short	0x0030
        /*0014*/ 	.byte	0x00, 0xf0, 0x21, 0x00


	//----- nvinfo : EIATTR_KPARAM_INFO
	.align		4
.L_2003:
        /*0018*/ 	.byte	0x04, 0x17
        /*001a*/ 	.short	(.L_2005 - .L_2004)
.L_2004:
        /*001c*/ 	.word	0x00000000
        /*0020*/ 	.short	0x0005
        /*0022*/ 	.short	0x0028
        /*0024*/ 	.byte	0x00, 0xf0, 0x21, 0x00


	//----- nvinfo : EIATTR_KPARAM_INFO
	.align		4
.L_2005:
        /*0028*/ 	.byte	0x04, 0x17
        /*002a*/ 	.short	(.L_2007 - .L_2006)
.L_2006:
        /*002c*/ 	.word	0x00000000
        /*0030*/ 	.short	0x0004
        /*0032*/ 	.short	0x0020
        /*0034*/ 	.byte	0x00, 0xf0, 0x21, 0x00


	//----- nvinfo : EIATTR_KPARAM_INFO
	.align		4
.L_2007:
        /*0038*/ 	.byte	0x04, 0x17
        /*003a*/ 	.short	(.L_2009 - .L_2008)
.L_2008:
        /*003c*/ 	.word	0x00000000
        /*0040*/ 	.short	0x0003
        /*0042*/ 	.short	0x0018
        /*0044*/ 	.byte	0x00, 0xf5, 0x21, 0x00


	//----- nvinfo : EIATTR_KPARAM_INFO
	.align		4
.L_2009:
        /*0048*/ 	.byte	0x04, 0x17
        /*004a*/ 	.short	(.L_2011 - .L_2010)
.L_2010:
        /*004c*/ 	.word	0x00000000
        /*0050*/ 	.short	0x0002
        /*0052*/ 	.short	0x0010
        /*0054*/ 	.byte	0x00, 0xf5, 0x21, 0x00


	//----- nvinfo : EIATTR_KPARAM_INFO
	.align		4
.L_2011:
        /*0058*/ 	.byte	0x04, 0x17
        /*005a*/ 	.short	(.L_2013 - .L_2012)
.L_2012:
        /*005c*/ 	.word	0x00000000
        /*0060*/ 	.short	0x0001
        /*0062*/ 	.short	0x0008
        /*0064*/ 	.byte	0x00, 0xf5, 0x21, 0x00


	//----- nvinfo : EIATTR_KPARAM_INFO
	.align		4
.L_2013:
        /*0068*/ 	.byte	0x04, 0x17
        /*006a*/ 	.short	(.L_2015 - .L_2014)
.L_2014:
        /*006c*/ 	.word	0x00000000
        /*0070*/ 	.short	0x0000
        /*0072*/ 	.short	0x0000
        /*0074*/ 	.byte	0x00, 0xf5, 0x21, 0x00


	//----- nvinfo : EIATTR_SPARSE_MMA_MASK
	.align		4
.L_2015:
        /*0078*/ 	.byte	0x03, 0x50
        /*007a*/ 	.short	0x0000


	//----- nvinfo : EIATTR_MAXREG_COUNT
	.align		4
        /*007c*/ 	.byte	0x03, 0x1b
        /*007e*/ 	.short	0x00ff


	//----- nvinfo : EIATTR_NUM_BARRIERS
	.align		4
        /*0080*/ 	.byte	0x02, 0x4c
        /*0082*/ 	.byte	0x01
	.zero		1


	//----- nvinfo : EIATTR_MERCURY_ISA_VERSION
	.align		4
        /*0084*/ 	.byte	0x03, 0x5f
        /*0086*/ 	.short	0x0101


	//----- nvinfo : EIATTR_VRC_CTA_INIT_COUNT
	.align		4
        /*0088*/ 	.byte	0x02, 0x4a
	.zero		1
	.zero		1


	//----- nvinfo : EIATTR_EXIT_INSTR_OFFSETS
	.align		4
        /*008c*/ 	.byte	0x04, 0x1c
        /*008e*/ 	.short	(.L_2017 - .L_2016)


	//   ....[0]....
.L_2016:
        /*0090*/ 	.word	0x00000150


	//   ....[1]....
        /*0094*/ 	.word	0x00003120


	//   ....[2]....
        /*0098*/ 	.word	0x00003750


	//----- nvinfo : EIATTR_CRS_STACK_SIZE
	.align		4
.L_2017:
        /*009c*/ 	.byte	0x04, 0x1e
        /*009e*/ 	.short	(.L_2019 - .L_2018)
.L_2018:
        /*00a0*/ 	.word	0x00000000


	//----- nvinfo : EIATTR_CBANK_PARAM_SIZE
	.align		4
.L_2019:
        /*00a4*/ 	.byte	0x03, 0x19
        /*00a6*/ 	.short	0x0038


	//----- nvinfo : EIATTR_PARAM_CBANK
	.align		4
        /*00a8*/ 	.byte	0x04, 0x0a
        /*00aa*/ 	.short	(.L_2021 - .L_2020)
	.align		4
.L_2020:
        /*00ac*/ 	.word	index@(.nv.constant0.contiguous_reduce3_i8)
        /*00b0*/ 	.short	0x0380
        /*00b2*/ 	.short	0x0038


	//----- nvinfo : EIATTR_SW_WAR
	.align		4
.L_2021:
        /*00b4*/ 	.byte	0x04, 0x36
        /*00b6*/ 	.short	(.L_2023 - .L_2022)
.L_2022:
        /*00b8*/ 	.word	0x00000008
.L_2023:


//--------------------- .nv.info.contiguous_reduce22_i8 --------------------------
	.section	.nv.info.contiguous_reduce22_i8,"",@"SHT_CUDA_INFO"
	.sectionflags	@""
	.align	4


	//----- nvinfo : EIATTR_CUDA_API_VERSION
	.align		4
        /*0000*/ 	.byte	0x04, 0x37
        /*0002*/ 	.short	(.L_2025 - .L_2024)
.L_2024:
        /*0004*/ 	.word	0x00000082


	//----- nvinfo : EIATTR_KPARAM_INFO
	.align		4
.L_2025:
        /*0008*/ 	.byte	0x04, 0x17
        /*000a*/ 	.short	(.L_2027 - .L_2026)
.L_2026:
        /*000c*/ 	.word	0x00000000
        /*0010*/ 	.short	0x0003
        /*0012*/ 	.short	0x0018
        /*0014*/ 	.byte	0x00, 0xf0, 0x21, 0x00


	//----- nvinfo : EIATTR_KPARAM_INFO
	.align		4
.L_2027:
        /*0018*/ 	.byte	0x04, 0x17
        /*001a*/ 	.short	(.L_2029 - .L_2028)
.L_2028:
        /*001c*/ 	.word	0x00000000
        /*0020*/ 	.short	0x0002
        /*0022*/ 	.short	0x0010
        /*0024*/ 	.byte	0x00, 0xf0, 0x21, 0x00


	//----- nvinfo : EIATTR_KPARAM_INFO
	.align		4
.L_2029:
        /*0028*/ 	.byte	0x04, 0x17
        /*002a*/ 	.short	(.L_2031 - .L_2030)
.L_2030:
        /*002c*/ 	.word	0x00000000
        /*0030*/ 	.short	0x0001
        /*0032*/ 	.short	0x0008
        /*0034*/ 	.byte	0x00, 0xf5, 0x21, 0x00


	//----- nvinfo : EIATTR_KPARAM_INFO
	.align		4
.L_2031:
        /*0038*/ 	.byte	0x04, 0x17
        /*003a*/ 	.short	(.L_2033 - .L_2032)
.L_2032:
        /*003c*/ 	.word	0x00000000
        /*0040*/ 	.short	0x0000
        /*0042*/ 	.short	0x0000
        /*0044*/ 	.byte	0x00, 0xf5, 0x21, 0x00


	//----- nvinfo : EIATTR_SPARSE_MMA_MASK
	.align		4
.L_2033:
        /*0048*/ 	.byte	0x03, 0x50
        /*004a*/ 	.short	0x0000


	//----- nvinfo : EIATTR_MAXREG_COUNT
	.align		4
        /*004c*/ 	.byte	0x03, 0x1b
        /*004e*/ 	.short	0x00ff


	//----- nvinfo : EIATTR_NUM_BARRIERS
	.align		4
        /*0050*/ 	.byte	0x02, 0x4c
        /*0052*/ 	.byte	0x01
	.zero		1


	//----- nvinfo : EIATTR_MERCURY_ISA_VERSION
	.align		4
        /*0054*/ 	.byte	0x03, 0x5f
        /*0056*/ 	.short	0x0101


	//----- nvinfo : EIATTR_VRC_CTA_INIT_COUNT
	.align		4
        /*0058*/ 	.byte	0x02, 0x4a
	.zero		1
	.zero		1


	//----- nvinfo : EIATTR_EXIT_INSTR_OFFSETS
	.align		4
        /*005c*/ 	.byte	0x04, 0x1c
        /*005e*/ 	.short	(.L_2035 - .L_2034)


	//   ....[0]....
.L_2034:
        /*0060*/ 	.word	0x000003f0


	//   ....[1]....
        /*0064*/ 	.word	0x000005e0


	//   ....[2]....
        /*0068*/ 	.word	0x000006f0


	//----- nvinfo : EIATTR_CRS_STACK_SIZE
	.align		4
.L_2035:
        /*006c*/ 	.byte	0x04, 0x1e
        /*006e*/ 	.short	(.L_2037 - .L_2036)
.L_2036:
        /*0070*/ 	.word	0x00000000


	//----- nvinfo : EIATTR_CBANK_PARAM_SIZE
	.align		4
.L_2037:
        /*0074*/ 	.byte	0x03, 0x19
        /*0076*/ 	.short	0x0020


	//----- nvinfo : EIATTR_PARAM_CBANK
	.align		4
        /*0078*/ 	.byte	0x04, 0x0a
        /*007a*/ 	.short	(.L_2039 - .L_2038)
	.align		4
.L_2038:
        /*007c*/ 	.word	index@(.nv.constant0.contiguous_reduce22_i8)
        /*0080*/ 	.short	0x0380
        /*0082*/ 	.short	0x0020


	//----- nvinfo : EIATTR_SW_WAR
	.align		4
.L_2039:
        /*0084*/ 	.byte	0x04, 0x36
        /*0086*/ 	.short	(.L_2041 - .L_2040)
.L_2040:
        /*0088*/ 	.word	0x00000008
.L_2041:


//--------------------- .nv.info.contiguous_reduce2_i8 --------------------------
	.section	.nv.info.contiguous_reduce2_i8,"",@"SHT_CUDA_INFO"
	.sectionflags	@""
	.align	4


	//----- nvinfo : EIATTR_CUDA_API_VERSION
	.align		4
        /*0000*/ 	.byte	0x04, 0x37
        /*0002*/ 	.short	(.L_2043 - .L_2042)
.L_2042:
        /*0004*/ 	.word	0x00000082


	//----- nvinfo : EIATTR_KPARAM_INFO
	.align		4
.L_2043:
        /*0008*/ 	.byte	0x04, 0x17
        /*000a*/ 	.short	(.L_2045 - .L_2044)
.L_2044:
        /*000c*/ 	.word	0x00000000
        /*0010*/ 	.short	0x0006
        /*0012*/ 	.short	0x0030
        /*0014*/ 	.byte	0x00, 0xf0, 0x21, 0x00


	//----- nvinfo : EIATTR_KPARAM_INFO
	.align		4
.L_2045:
        /*0018*/ 	.byte	0x04, 0x17
        /*001a*/ 	.short	(.L_2047 - .L_2046)
.L_2046:
        /*001c*/ 	.word	0x00000000
        /*0020*/ 	.short	0x0005
        /*0022*/ 	.short	0x0028
        /*0024*/ 	.byte	0x00, 0xf0, 0x21, 0x00


	//----- nvinfo : EIATTR_KPARAM_INFO
	.align		4
.L_2047:
        /*0028*/ 	.byte	0x04, 0x17
        /*002a*/ 	.short	(.L_2049 - .L_2048)
.L_2048:
        /*002c*/ 	.word	0x00000000
        /*0030*/ 	.short	0x0004
        /*0032*/ 	.short	0x0020
        /*0034*/ 	.byte	0x00, 0xf0, 0x21, 0x00


	//----- nvinfo : EIATTR_KPARAM_INFO
	.align		4
.L_2049:
        /*0038*/ 	.byte	0x04, 0x17
        /*003a*/ 	.short	(.L_2051 - .L_2050)
.L_2050:
        /*003c*/ 	.word	0x00000000
        /*0040*/ 	.short	0x0003
        /*0042*/ 	.short	0x0018
        /*0044*/ 	.byte	0x00, 0xf5, 0x21, 0x00


	//----- nvinfo : EIATTR_KPARAM_INFO
	.align		4
.L_2051:
        /*0048*/ 	.byte	0x04, 0x17
        /*004a*/ 	.short	(.L_2053 - .L_2052)
.L_2052:
        /*004c*/ 	.word	0x00000000
        /*0050*/ 	.short	0x0002
        /*0052*/ 	.short	0x0010
        /*0054*/ 	.byte	0x00, 0xf5, 0x21, 0x00


	//----- nvinfo : EIATTR_KPARAM_INFO
	.align		4
.L_2053:
        /*0058*/ 	.byte	0x04, 0x17
        /*005a*/ 	.short	(.L_2055 - .L_2054)
.L_2054:
        /*005c*/ 	.word	0x00000000
        /*0060*/ 	.short	0x0001
        /*0062*/ 	.short	0x0008
        /*0064*/ 	.byte	0x00, 0xf5, 0x21, 0x00


	//----- nvinfo : EIATTR_KPARAM_INFO
	.align		4
.L_2055:
        /*0068*/ 	.byte	0x04, 0x17
        /*006a*/ 	.short	(.L_2057 - .L_2056)
.L_2056:
        /*006c*/ 	.word	0x00000000
        /*0070*/ 	.short	0x0000
        /*0072*/ 	.short	0x0000
        /*0074*/ 	.byte	0x00, 0xf5, 0x21, 0x00


	//----- nvinfo : EIATTR_SPARSE_MMA_MASK
	.align		4
.L_2057:
        /*0078*/ 	.byte	0x03, 0x50
        /*007a*/ 	.short	0x0000


	//----- nvinfo : EIATTR_MAXREG_COUNT
	.align		4
        /*007c*/ 	.byte	0x03, 0x1b
        /*007e*/ 	.short	0x00ff


	//----- nvinfo : EIATTR_NUM_BARRIERS
	.align		4
        /*0080*/ 	.byte	0x02, 0x4c
        /*0082*/ 	.byte	0x01
	.zero		1


	//----- nvinfo : EIATTR_MERCURY_ISA_VERSION
	.align		4
        /*0084*/ 	.byte	0x03, 0x5f
        /*0086*/ 	.short	0x0101


	//----- nvinfo : EIATTR_VRC_CTA_INIT_COUNT
	.align		4
        /*0088*/ 	.byte	0x02, 0x4a
	.zero		1
	.zero		1


	//----- nvinfo : EIATTR_EXIT_INSTR_OFFSETS
	.align		4
        /*008c*/ 	.byte	0x04, 0x1c
        /*008e*/ 	.short	(.L_2059 - .L_2058)


	//   ....[0]....
.L_2058:
        /*0090*/ 	.word	0x00006760


	//   ....[1]....
        /*0094*/ 	.word	0x00006950


	//   ....[2]....
        /*0098*/ 	.word	0x00006a60


	//----- nvinfo : EIATTR_CRS_STACK_SIZE
	.align		4
.L_2059:
        /*009c*/ 	.byte	0x04, 0x1e
        /*009e*/ 	.short	(.L_2061 - .L_2060)
.L_2060:
        /*00a0*/ 	.word	0x00000000


	//----- nvinfo : EIATTR_CBANK_PARAM_SIZE
	.align		4
.L_2061:
        /*00a4*/ 	.byte	0x03, 0x19
        /*00a6*/ 	.short	0x0038


	//----- nvinfo : EIATTR_PARAM_CBANK
	.align		4
        /*00a8*/ 	.byte	0x04, 0x0a
        /*00aa*/ 	.short	(.L_2063 - .L_2062)
	.align		4
.L_2062:
        /*00ac*/ 	.word	index@(.nv.constant0.contiguous_reduce2_i8)
        /*00b0*/ 	.short	0x0380
        /*00b2*/ 	.short	0x0038


	//----- nvinfo : EIATTR_SW_WAR
	.align		4
.L_2063:
        /*00b4*/ 	.byte	0x04, 0x36
        /*00b6*/ 	.short	(.L_2065 - .L_2064)
.L_2064:
        /*00b8*/ 	.word	0x00000008
.L_2065:


//--------------------- .nv.info.uncontiguous_reduce_i8 --------------------------
	.section	.nv.info.uncontiguous_reduce_i8,"",@"SHT_CUDA_INFO"
	.sectionflags	@""
	.align	4


	//----- nvinfo : EIATTR_CUDA_API_VERSION
	.align		4
        /*0000*/ 	.byte	0x04, 0x37
        /*0002*/ 	.short	(.L_2067 - .L_2066)
.L_2066:
        /*0004*/ 	.word	0x00000082


	//----- nvinfo : EIATTR_KPARAM_INFO
	.align		4
.L_2067:
        /*0008*/ 	.byte	0x04, 0x17
        /*000a*/ 	.short	(.L_2069 - .L_2068)
.L_2068:
        /*000c*/ 	.word	0x00000000
        /*0010*/ 	.short	0x0005
        /*0012*/ 	.short	0x0028
        /*0014*/ 	.byte	0x00, 0xf0, 0x21, 0x00


	//----- nvinfo : EIATTR_KPARAM_INFO
	.align		4
.L_2069:
        /*0018*/ 	.byte	0x04, 0x17
        /*001a*/ 	.short	(.L_2071 - .L_2070)
.L_2070:
        /*001c*/ 	.word	0x00000000
        /*0020*/ 	.short	0x0004
        /*0022*/ 	.short	0x0020
        /*0024*/ 	.byte	0x00, 0xf0, 0x21, 0x00


	//----- nvinfo : EIATTR_KPARAM_INFO
	.align		4
.L_2071:
        /*0028*/ 	.byte	0x04, 0x17
        /*002a*/ 	.short	(.L_2073 - .L_2072)
.L_2072:
        /*002c*/ 	.word	0x00000000
        /*0030*/ 	.short	0x0003
        /*0032*/ 	.short	0x0018
        /*0034*/ 	.byte	0x00, 0xf5, 0x21, 0x00


	//----- nvinfo : EIATTR_KPARAM_INFO
	.align		4
.L_2073:
        /*0038*/ 	.byte	0x04, 0x17
        /*003a*/ 	.short	(.L_2075 - .L_2074)
.L_2074:
        /*003c*/ 	.word	0x00000000
        /*0040*/ 	.short	0x0002
        /*0042*/ 	.short	0x0010
        /*0044*/ 	.byte	0x00, 0xf5, 0x21, 0x00


	//----- nvinfo : EIATTR_KPARAM_INFO
	.align		4
.L_2075:
        /*0048*/ 	.byte	0x04, 0x17
        /*004a*/ 	.short	(.L_2077 - .L_2076)
.L_2076:
        /*004c*/ 	.word	0x00000000
        /*0050*/ 	.short	0x0001
        /*0052*/ 	.short	0x0008
        /*0054*/ 	.byte	0x00, 0xf5, 0x21, 0x00


	//----- nvinfo : EIATTR_KPARAM_INFO
	.align		4
.L_2077:
        /*0058*/ 	.byte	0x04, 0x17
        /*005a*/ 	.short	(.L_2079 - .L_2078)
.L_2078:
        /*005c*/ 	.word	0x00000000
        /*0060*/ 	.short	0x0000
        /*0062*/ 	.short	0x0000
        /*0064*/ 	.byte	0x00, 0xf5, 0x21, 0x00


	//----- nvinfo : EIATTR_SPARSE_MMA_MASK
	.align		4
.L_2079:
        /*0068*/ 	.byte	0x03, 0x50
        /*006a*/ 	.short	0x0000


	//----- nvinfo : EIATTR_MAXREG_COUNT
	.align		4
        /*006c*/ 	.byte	0x03, 0x1b
        /*006e*/ 	.short	0x00ff


	//----- nvinfo : EIATTR_NUM_BARRIERS
	.align		4
        /*0070*/ 	.byte	0x02, 0x4c
        /*0072*/ 	.byte	0x01
	.zero		1


	//----- nvinfo : EIATTR_MERCURY_ISA_VERSION
	.align		4
        /*0074*/ 	.byte	0x03, 0x5f
        /*0076*/ 	.short	0x0101


	//----- nvinfo : EIATTR_VRC_CTA_INIT_COUNT
	.align		4
        /*0078*/ 	.byte	0x02, 0x4a
	.zero		1
	.zero		1


	//----- nvinfo : EIATTR_EXIT_INSTR_OFFSETS
	.align		4
        /*007c*/ 	.byte	0x04, 0x1c
        /*007e*/ 	.short	(.L_2081 - .L_2080)


	//   ....[0]....
.L_2080:
        /*0080*/ 	.word	0x00006720


	//   ....[1]....
        /*0084*/ 	.word	0x00006910


	//   ....[2]....
        /*0088*/ 	.word	0x000069c0


	//----- nvinfo : EIATTR_CRS_STACK_SIZE
	.align		4
.L_2081:
        /*008c*/ 	.byte	0x04, 0x1e
        /*008e*/ 	.short	(.L_2083 - .L_2082)
.L_2082:
        /*0090*/ 	.word	0x00000000


	//----- nvinfo : EIATTR_CBANK_PARAM_SIZE
	.align		4
.L_2083:
        /*0094*/ 	.byte	0x03, 0x19
        /*0096*/ 	.short	0x0030


	//----- nvinfo : EIATTR_PARAM_CBANK
	.align		4
        /*0098*/ 	.byte	0x04, 0x0a
        /*009a*/ 	.short	(.L_2085 - .L_2084)
	.align		4
.L_2084:
        /*009c*/ 	.word	index@(.nv.constant0.uncontiguous_reduce_i8)
        /*00a0*/ 	.short	0x0380
        /*00a2*/ 	.short	0x0030


	//----- nvinfo : EIATTR_SW_WAR
	.align		4
.L_2085:
        /*00a4*/ 	.byte	0x04, 0x36
        /*00a6*/ 	.short	(.L_2087 - .L_2086)
.L_2086:
        /*00a8*/ 	.word	0x00000008
.L_2087:


//--------------------- .nv.info.contiguous_reduce_i8 --------------------------
	.section	.nv.info.contiguous_reduce_i8,"",@"SHT_CUDA_INFO"
	.sectionflags	@""
	.align	4


	//----- nvinfo : EIATTR_CUDA_API_VERSION
	.align		4
        /*0000*/ 	.byte	0x04, 0x37
        /*0002*/ 	.short	(.L_2089 - .L_2088)
.L_2088:
        /*0004*/ 	.word	0x00000082


	//----- nvinfo : EIATTR_KPARAM_INFO
	.align		4
.L_2089:
        /*0008*/ 	.byte	0x04, 0x17
        /*000a*/ 	.short	(.L_2091 - .L_2090)
.L_2090:
        /*000c*/ 	.word	0x00000000
        /*0010*/ 	.short	0x0002
        /*0012*/ 	.short	0x0010
        /*0014*/ 	.byte	0x00, 0xf0, 0x21, 0x00


	//----- nvinfo : EIATTR_KPARAM_INFO
	.align		4
.L_2091:
        /*0018*/ 	.byte	0x04, 0x17
        /*001a*/ 	.short	(.L_2093 - .L_2092)
.L_2092:
        /*001c*/ 	.word	0x00000000
        /*0020*/ 	.short	0x0001
        /*0022*/ 	.short	0x0008
        /*0024*/ 	.byte	0x00, 0xf5, 0x21, 0x00


	//----- nvinfo : EIATTR_KPARAM_INFO
	.align		4
.L_2093:
        /*0028*/ 	.byte	0x04, 0x17
        /*002a*/ 	.short	(.L_2095 - .L_2094)
.L_2094:
        /*002c*/ 	.word	0x00000000
        /*0030*/ 	.short	0x0000
        /*0032*/ 	.short	0x0000
        /*0034*/ 	.byte	0x00, 0xf5, 0x21, 0x00


	//----- nvinfo : EIATTR_SPARSE_MMA_MASK
	.align		4
.L_2095:
        /*0038*/ 	.byte	0x03, 0x50
        /*003a*/ 	.short	0x0000


	//----- nvinfo : EIATTR_MAXREG_COUNT
	.align		4
        /*003c*/ 	.byte	0x03, 0x1b
        /*003e*/ 	.short	0x00ff


	//----- nvinfo : EIATTR_NUM_BARRIERS
	.align		4
        /*0040*/ 	.byte	0x02, 0x4c
        /*0042*/ 	.byte	0x01
	.zero		1


	//----- nvinfo : EIATTR_MERCURY_ISA_VERSION
	.align		4
        /*0044*/ 	.byte	0x03, 0x5f
        /*0046*/ 	.short	0x0101


	//----- nvinfo : EIATTR_VRC_CTA_INIT_COUNT
	.align		4
        /*0048*/ 	.byte	0x02, 0x4a
	.zero		1
	.zero		1


	//----- nvinfo : EIATTR_EXIT_INSTR_OFFSETS
	.align		4
        /*004c*/ 	.byte	0x04, 0x1c
        /*004e*/ 	.short	(.L_2097 - .L_2096)


	//   ....[0]....
.L_2096:
        /*0050*/ 	.word	0x00000350


	//   ....[1]....
        /*0054*/ 	.word	0x00000540


	//   ....[2]....
        /*0058*/ 	.word	0x000005f0


	//----- nvinfo : EIATTR_CRS_STACK_SIZE
	.align		4
.L_2097:
        /*005c*/ 	.byte	0x04, 0x1e
        /*005e*/ 	.short	(.L_2099 - .L_2098)
.L_2098:
        /*0060*/ 	.word	0x00000000


	//----- nvinfo : EIATTR_CBANK_PARAM_SIZE
	.align		4
.L_2099:
        /*0064*/ 	.byte	0x03, 0x19
        /*0066*/ 	.short	0x0018


	//----- nvinfo : EIATTR_PARAM_CBANK
	.align		4
        /*0068*/ 	.byte	0x04, 0x0a
        /*006a*/ 	.short	(.L_2101 - .L_2100)
	.align		4
.L_2100:
        /*006c*/ 	.word	index@(.nv.constant0.contiguous_reduce_i8)
        /*0070*/ 	.short	0x0380
        /*0072*/ 	.short	0x0018


	//----- nvinfo : EIATTR_SW_WAR
	.align		4
.L_2101:
        /*0074*/ 	.byte	0x04, 0x36
        /*0076*/ 	.short	(.L_2103 - .L_2102)
.L_2102:
        /*0078*/ 	.word	0x00000008
.L_2103:


//--------------------- .nv.info.contiguous_reduce33_bool --------------------------
	.section	.nv.info.contiguous_reduce33_bool,"",@"SHT_CUDA_INFO"
	.sectionflags	@""
	.align	4


	//----- nvinfo : EIATTR_CUDA_API_VERSION
	.align		4
        /*0000*/ 	.byte	0x04, 0x37
        /*0002*/ 	.short	(.L_2105 - .L_2104)
.L_2104:
        /*0004*/ 	.word	0x00000082


	//----- nvinfo : EIATTR_KPARAM_INFO
	.align		4
.L_2105:
        /*0008*/ 	.byte	0x04, 0x17
        /*000a*/ 	.short	(.L_2107 - .L_2106)
.L_2106:
        /*000c*/ 	.word	0x00000000
        /*0010*/ 	.short	0x0004
        /*0012*/ 	.short	0x0020
        /*0014*/ 	.byte	0x00, 0xf0, 0x21, 0x00


	//----- nvinfo : EIATTR_KPARAM_INFO
	.align		4
.L_2107:
        /*0018*/ 	.byte	0x04, 0x17
        /*001a*/ 	.short	(.L_2109 - .L_2108)
.L_2108:
        /*001c*/ 	.word	0x00000000
        /*0020*/ 	.short	0x0003
        /*0022*/ 	.short	0x0018
        /*0024*/ 	.byte	0x00, 0xf0, 0x21, 0x00


	//----- nvinfo : EIATTR_KPARAM_INFO
	.align		4
.L_2109:
        /*0028*/ 	.byte	0x04, 0x17
        /*002a*/ 	.short	(.L_2111 - .L_2110)
.L_2110:
        /*002c*/ 	.word	0x00000000
        /*0030*/ 	.short	0x0002
        /*0032*/ 	.short	0x0010
        /*0034*/ 	.byte	0x00, 0xf0, 0x21, 0x00


	//----- nvinfo : EIATTR_KPARAM_INFO
	.align		4
.L_2111:
        /*0038*/ 	.byte	0x04, 0x17
        /*003a*/ 	.short	(.L_2113 - .L_2112)
.L_2112:
        /*003c*/ 	.word	0x00000000
        /*0040*/ 	.short	0x0001
        /*0042*/ 	.short	0x0008
        /*0044*/ 	.byte	0x00, 0xf5, 0x21, 0x00


	//----- nvinfo : EIATTR_KPARAM_INFO
	.align		4
.L_2113:
        /*0048*/ 	.byte	0x04, 0x17
        /*004a*/ 	.short	(.L_2115 - .L_2114)
.L_2114:
        /*004c*/ 	.word	0x00000000
        /*0050*/ 	.short	0x0000
        /*0052*/ 	.short	0x0000
        /*0054*/ 	.byte	0x00, 0xf5, 0x21, 0x00


	//----- nvinfo : EIATTR_SPARSE_MMA_MASK
	.align		4
.L_2115:
        /*0058*/ 	.byte	0x03, 0x50
        /*005a*/ 	.short	0x0000


	//----- nvinfo : EIATTR_MAXREG_COUNT
	.align		4
        /*005c*/ 	.byte	0x03, 0x1b
        /*005e*/ 	.short	0x00ff


	//----- nvinfo : EIATTR_NUM_BARRIERS
	.align		4
        /*0060*/ 	.byte	0x02, 0x4c
        /*0062*/ 	.byte	0x01
	.zero		1


	//----- nvinfo : EIATTR_MERCURY_ISA_VERSION
	.align		4
        /*0064*/ 	.byte	0x03, 0x5f
        /*0066*/ 	.short	0x0101


	//----- nvinfo : EIATTR_VRC_CTA_INIT_COUNT
	.align		4
        /*0068*/ 	.byte	0x02, 0x4a
	.zero		1
	.zero		1


	//----- nvinfo : EIATTR_EXIT_INSTR_OFFSETS
	.align		4
        /*006c*/ 	.byte	0x04, 0x1c
        /*006e*/ 	.short	(.L_2117 - .L_2116)


	//   ....[0]....
.L_2116:
        /*0070*/ 	.word	0x00000150


	//   ....[1]....
        /*0074*/ 	.word	0x000001f0


	//   ....[2]....
        /*0078*/ 	.word	0x00000870


	//----- nvinfo : EIATTR_CBANK_PARAM_SIZE
	.align		4
.L_2117:
        /*007c*/ 	.byte	0x03, 0x19
        /*007e*/ 	.short	0x0028


	//----- nvinfo : EIATTR_PARAM_CBANK
	.align		4
        /*0080*/ 	.byte	0x04, 0x0a
        /*0082*/ 	.short	(.L_2119 - .L_2118)
	.align		4
.L_2118:
        /*0084*/ 	.word	index@(.nv.constant0.contiguous_reduce33_bool)
        /*0088*/ 	.short	0x0380
        /*008a*/ 	.short	0x0028


	//----- nvinfo : EIATTR_SW_WAR
	.align		4
.L_2119:
        /*008c*/ 	.byte	0x04, 0x36
        /*008e*/ 	.short	(.L_2121 - .L_2120)
.L_2120:
        /*0090*/ 	.word	0x00000008
.L_2121:


//--------------------- .nv.info.contiguous_reduce3_bool --------------------------
	.section	.nv.info.contiguous_reduce3_bool,"",@"SHT_CUDA_INFO"
	.sectionflags	@""
	.align	4


	//----- nvinfo : EIATTR_CUDA_API_VERSION
	.align		4
        /*0000*/ 	.byte	0x04, 0x37
        /*0002*/ 	.short	(.L_2123 - .L_2122)
.L_2122:
        /*0004*/ 	.word	0x00000082


	//----- nvinfo : EIATTR_KPARAM_INFO
	.align		4
.L_2123:
        /*0008*/ 	.byte	0x04, 0x17
        /*000a*/ 	.short	(.L_2125 - .L_2124)
.L_2124:
        /*000c*/ 	.word	0x00000000
        /*0010*/ 	.short	0x0006
        /*0012*/ 	.short	0x0030
        /*0014*/ 	.byte	0x00, 0xf0, 0x21, 0x00


	//----- nvinfo : EIATTR_KPARAM_INFO
	.align		4
.L_2125:
        /*0018*/ 	.byte	0x04, 0x17
        /*001a*/ 	.short	(.L_2127 - .L_2126)
.L_2126:
        /*001c*/ 	.word	0x00000000
        /*0020*/ 	.short	0x0005
        /*0022*/ 	.short	0x0028
        /*0024*/ 	.byte	0x00, 0xf0, 0x21, 0x00


	//----- nvinfo : EIATTR_KPARAM_INFO
	.align		4
.L_2127:
        /*0028*/ 	.byte	0x04, 0x17
        /*002a*/ 	.short	(.L_2129 - .L_2128)
.L_2128:
        /*002c*/ 	.word	0x00000000
        /*0030*/ 	.short	0x0004
        /*0032*/ 	.short	0x0020
        /*0034*/ 	.byte	0x00, 0xf0, 0x21, 0x00


	//----- nvinfo : EIATTR_KPARAM_INFO
	.align		4
.L_2129:
        /*0038*/ 	.byte	0x04, 0x17
        /*003a*/ 	.short	(.L_2131 - .L_2130)
.L_2130:
        /*003c*/ 	.word	0x00000000
        /*0040*/ 	.short	0x0003
        /*0042*/ 	.short	0x0018
        /*0044*/ 	.byte	0x00, 0xf5, 0x21, 0x00


	//----- nvinfo : EIATTR_KPARAM_INFO
	.align		4
.L_2131:
        /*0048*/ 	.byte	0x04, 0x17
        /*004a*/ 	.short	(.L_2133 - .L_2132)
.L_2132:
        /*004c*/ 	.word	0x00000000
        /*0050*/ 	.short	0x0002
        /*0052*/ 	.short	0x0010
        /*0054*/ 	.byte	0x00, 0xf5, 0x21, 0x00


	//----- nvinfo : EIATTR_KPARAM_INFO
	.align		4
.L_2133:
        /*0058*/ 	.byte	0x04, 0x17
        /*005a*/ 	.short	(.L_2135 - .L_2134)
.L_2134:
        /*005c*/ 	.word	0x00000000
        /*0060*/ 	.short	0x0001
        /*0062*/ 	.short	0x0008
        /*0064*/ 	.byte	0x00, 0xf5, 0x21, 0x00


	//----- nvinfo : EIATTR_KPARAM_INFO
	.align		4
.L_2135:
        /*0068*/ 	.byte	0x04, 0x17
        /*006a*/ 	.short	(.L_2137 - .L_2136)
.L_2136:
        /*006c*/ 	.word	0x00000000
        /*0070*/ 	.short	0x0000
        /*0072*/ 	.short	0x0000
        /*0074*/ 	.byte	0x00, 0xf5, 0x21, 0x00


	//----- nvinfo : EIATTR_SPARSE_MMA_MASK
	.align		4
.L_2137:
        /*0078*/ 	.byte	0x03, 0x50
        /*007a*/ 	.short	0x0000


	//----- nvinfo : EIATTR_MAXREG_COUNT
	.align		4
        /*007c*/ 	.byte	0x03, 0x1b
        /*007e*/ 	.short	0x00ff


	//----- nvinfo : EIATTR_NUM_BARRIERS
	.align		4
        /*0080*/ 	.byte	0x02, 0x4c
        /*0082*/ 	.byte	0x01
	.zero		1


	//----- nvinfo : EIATTR_MERCURY_ISA_VERSION
	.align		4
        /*0084*/ 	.byte	0x03, 0x5f
        /*0086*/ 	.short	0x0101


	//----- nvinfo : EIATTR_VRC_CTA_INIT_COUNT
	.align		4
        /*0088*/ 	.byte	0x02, 0x4a
	.zero		1
	.zero		1


	//----- nvinfo : EIATTR_EXIT_INSTR_OFFSETS
	.align		4
        /*008c*/ 	.byte	0x04, 0x1c
        /*008e*/ 	.short	(.L_2139 - .L_2138)


	//   ....[0]....
.L_2138:
        /*0090*/ 	.word	0x00000150


	//   ....[1]....
        /*0094*/ 	.word	0x00003120


	//   ....[2]....
        /*0098*/ 	.word	0x00003830


	//----- nvinfo : EIATTR_CRS_STACK_SIZE
	.align		4
.L_2139:
        /*009c*/ 	.byte	0x04, 0x1e
        /*009e*/ 	.short	(.L_2141 - .L_2140)
.L_2140:
        /*00a0*/ 	.word	0x00000000


	//----- nvinfo : EIATTR_CBANK_PARAM_SIZE
	.align		4
.L_2141:
        /*00a4*/ 	.byte	0x03, 0x19
        /*00a6*/ 	.short	0x0038


	//----- nvinfo : EIATTR_PARAM_CBANK
	.align		4
        /*00a8*/ 	.byte	0x04, 0x0a
        /*00aa*/ 	.short	(.L_2143 - .L_2142)
	.align		4
.L_2142:
        /*00ac*/ 	.word	index@(.nv.constant0.contiguous_reduce3_bool)
        /*00b0*/ 	.short	0x0380
        /*00b2*/ 	.short	0x0038


	//----- nvinfo : EIATTR_SW_WAR
	.align		4
.L_2143:
        /*00b4*/ 	.byte	0x04, 0x36
        /*00b6*/ 	.short	(.L_2145 - .L_2144)
.L_2144:
        /*00b8*/ 	.word	0x00000008
.L_2145:


//--------------------- .nv.info.contiguous_reduce22_bool --------------------------
	.section	.nv.info.contiguous_reduce22_bool,"",@"SHT_CUDA_INFO"
	.sectionflags	@""
	.align	4


	//----- nvinfo : EIATTR_CUDA_API_VERSION
	.align		4
        /*0000*/ 	.byte	0x04, 0x37
        /*0002*/ 	.short	(.L_2147 - .L_2146)
.L_2146:
        /*0004*/ 	.word	0x00000082


	//----- nvinfo : EIATTR_KPARAM_INFO
	.align		4
.L_2147:
        /*0008*/ 	.byte	0x04, 0x17
        /*000a*/ 	.short	(.L_2149 - .L_2148)
.L_2148:
        /*000c*/ 	.word	0x00000000
        /*0010*/ 	.short	0x0003
        /*0012*/ 	.short	0x0018
        /*0014*/ 	.byte	0x00, 0xf0, 0x21, 0x00


	//----- nvinfo : EIATTR_KPARAM_INFO
	.align		4
.L_2149:
        /*0018*/ 	.byte	0x04, 0x17
        /*001a*/ 	.short	(.L_2151 - .L_2150)
.L_2150:
        /*001c*/ 	.word	0x00000000
        /*0020*/ 	.short	0x0002
        /*0022*/ 	.short	0x0010
        /*0024*/ 	.byte	0x00, 0xf0, 0x21, 0x00


	//----- nvinfo : EIATTR_KPARAM_INFO
	.align		4
.L_2151:
        /*0028*/ 	.byte	0x04, 0x17
        /*002a*/ 	.short	(.L_2153 - .L_2152)
.L_2152:
        /*002c*/ 	.word	0x00000000
        /*0030*/ 	.short	0x0001
        /*0032*/ 	.short	0x0008
        /*0034*/ 	.byte	0x00, 0xf5, 0x21, 0x00


	//----- nvinfo : EIATTR_KPARAM_INFO
	.align		4
.L_2153:
        /*0038*/ 	.byte	0x04, 0x17
        /*003a*/ 	.short	(.L_2155 - .L_2154)
.L_2154:
        /*003c*/ 	.word	0x00000000
        /*0040*/ 	.short	0x0000
        /*0042*/ 	.short	0x0000
        /*0044*/ 	.byte	0x00, 0xf5, 0x21, 0x00


	//----- nvinfo : EIATTR_SPARSE_MMA_MASK
	.align		4
.L_2155:
        /*0048*/ 	.byte	0x03, 0x50
        /*004a*/ 	.short	0x0000


	//----- nvinfo : EIATTR_MAXREG_COUNT
	.align		4
        /*004c*/ 	.byte	0x03, 0x1b
        /*004e*/ 	.short	0x00ff


	//----- nvinfo : EIATTR_NUM_BARRIERS
	.align		4
        /*0050*/ 	.byte	0x02, 0x4c
        /*0052*/ 	.byte	0x01
	.zero		1


	//----- nvinfo : EIATTR_MERCURY_ISA_VERSION
	.align		4
        /*0054*/ 	.byte	0x03, 0x5f
        /*0056*/ 	.short	0x0101


	//----- nvinfo : EIATTR_VRC_CTA_INIT_COUNT
	.align		4
        /*0058*/ 	.byte	0x02, 0x4a
	.zero		1
	.zero		1


	//----- nvinfo : EIATTR_EXIT_INSTR_OFFSETS
	.align		4
        /*005c*/ 	.byte	0x04, 0x1c
        /*005e*/ 	.short	(.L_2157 - .L_2156)


	//   ....[0]....
.L_2156:
        /*0060*/ 	.word	0x00000450


	//   ....[1]....
        /*0064*/ 	.word	0x00000710


	//   ....[2]....
        /*0068*/ 	.word	0x00000820


	//----- nvinfo : EIATTR_CRS_STACK_SIZE
	.align		4
.L_2157:
        /*006c*/ 	.byte	0x04, 0x1e
        /*006e*/ 	.short	(.L_2159 - .L_2158)
.L_2158:
        /*0070*/ 	.word	0x00000000


	//----- nvinfo : EIATTR_CBANK_PARAM_SIZE
	.align		4
.L_2159:
        /*0074*/ 	.byte	0x03, 0x19
        /*0076*/ 	.short	0x0020


	//----- nvinfo : EIATTR_PARAM_CBANK
	.align		4
        /*0078*/ 	.byte	0x04, 0x0a
        /*007a*/ 	.short	(.L_2161 - .L_2160)
	.align		4
.L_2160:
        /*007c*/ 	.word	index@(.nv.constant0.contiguous_reduce22_bool)
        /*0080*/ 	.short	0x0380
        /*0082*/ 	.short	0x0020


	//----- nvinfo : EIATTR_SW_WAR
	.align		4
.L_2161:
        /*0084*/ 	.byte	0x04, 0x36
        /*0086*/ 	.short	(.L_2163 - .L_2162)
.L_2162:
        /*0088*/ 	.word	0x00000008
.L_2163:


//--------------------- .nv.info.contiguous_reduce2_bool --------------------------
	.section	.nv.info.contiguous_reduce2_bool,"",@"SHT_CUDA_INFO"
	.sectionflags	@""
	.align	4


	//----- nvinfo : EIATTR_CUDA_API_VERSION
	.align		4
        /*0000*/ 	.byte	0x04, 0x37
        /*0002*/ 	.short	(.L_2165 - .L_2164)
.L_2164:
        /*0004*/ 	.word	0x00000082


	//----- nvinfo : EIATTR_KPARAM_INFO
	.align		4
.L_2165:
        /*0008*/ 	.byte	0x04, 0x17
        /*000a*/ 	.short	(.L_2167 - .L_2166)
.L_2166:
        /*000c*/ 	.word	0x00000000
        /*0010*/ 	.short	0x0006
        /*0012*/ 	.short	0x0030
        /*0014*/ 	.byte	0x00, 0xf0, 0x21, 0x00


	//----- nvinfo : EIATTR_KPARAM_INFO
	.align		4
.L_2167:
        /*0018*/ 	.byte	0x04, 0x17
        /*001a*/ 	.short	(.L_2169 - .L_2168)
.L_2168:
        /*001c*/ 	.word	0x00000000
        /*0020*/ 	.short	0x0005
        /*0022*/ 	.short	0x0028
        /*0024*/ 	.byte	0x00, 0xf0, 0x21, 0x00


	//----- nvinfo : EIATTR_KPARAM_INFO
	.align		4
.L_2169:
        /*0028*/ 	.byte	0x04, 0x17
        /*002a*/ 	.short	(.L_2171 - .L_2170)
.L_2170:
        /*002c*/ 	.word	0x00000000
        /*0030*/ 	.short	0x0004
        /*0032*/ 	.short	0x0020
        /*0034*/ 	.byte	0x00, 0xf0, 0x21, 0x00


	//----- nvinfo : EIATTR_KPARAM_INFO
	.align		4
.L_2171:
        /*0038*/ 	.byte	0x04, 0x17
        /*003a*/ 	.short	(.L_2173 - .L_2172)
.L_2172:
        /*003c*/ 	.word	0x00000000
        /*0040*/ 	.short	0x0003
        /*0042*/ 	.short	0x0018
        /*0044*/ 	.byte	0x00, 0xf5, 0x21, 0x00


	//----- nvinfo : EIATTR_KPARAM_INFO
	.align		4
.L_2173:
        /*0048*/ 	.byte	0x04, 0x17
        /*004a*/ 	.short	(.L_2175 - .L_2174)
.L_2174:
        /*004c*/ 	.word	0x00000000
        /*0050*/ 	.short	0x0002
        /*0052*/ 	.short	0x0010
        /*0054*/ 	.byte	0x00, 0xf5, 0x21, 0x00


	//----- nvinfo : EIATTR_KPARAM_INFO
	.align		4
.L_2175:
        /*0058*/ 	.byte	0x04, 0x17
        /*005a*/ 	.short	(.L_2177 - .L_2176)
.L_2176:
        /*005c*/ 	.word	0x00000000
        /*0060*/ 	.short	0x0001
        /*0062*/ 	.short	0x0008
        /*0064*/ 	.byte	0x00, 0xf5, 0x21, 0x00


	//----- nvinfo : EIATTR_KPARAM_INFO
	.align		4
.L_2177:
        /*0068*/ 	.byte	0x04, 0x17
        /*006a*/ 	.short	(.L_2179 - .L_2178)
.L_2178:
        /*006c*/ 	.word	0x00000000
        /*0070*/ 	.short	0x0000
        /*0072*/ 	.short	0x0000
        /*0074*/ 	.byte	0x00, 0xf5, 0x21, 0x00


	//----- nvinfo : EIATTR_SPARSE_MMA_MASK
	.align		4
.L_2179:
        /*0078*/ 	.byte	0x03, 0x50
        /*007a*/ 	.short	0x0000


	//----- nvinfo : EIATTR_MAXREG_COUNT
	.align		4
        /*007c*/ 	.byte	0x03, 0x1b
        /*007e*/ 	.short	0x00ff


	//----- nvinfo : EIATTR_NUM_BARRIERS
	.align		4
        /*0080*/ 	.byte	0x02, 0x4c
        /*0082*/ 	.byte	0x01
	.zero		1


	//----- nvinfo : EIATTR_MERCURY_ISA_VERSION
	.align		4
        /*0084*/ 	.byte	0x03, 0x5f
        /*0086*/ 	.short	0x0101


	//----- nvinfo : EIATTR_VRC_CTA_INIT_COUNT
	.align		4
        /*0088*/ 	.byte	0x02, 0x4a
	.zero		1
	.zero		1


	//----- nvinfo : EIATTR_EXIT_INSTR_OFFSETS
	.align		4
        /*008c*/ 	.byte	0x04, 0x1c
        /*008e*/ 	.short	(.L_2181 - .L_2180)


	//   ....[0]....
.L_2180:
        /*0090*/ 	.word	0x000067c0


	//   ....[1]....
        /*0094*/ 	.word	0x00006a80


	//   ....[2]....
        /*0098*/ 	.word	0x00006b90


	//----- nvinfo : EIATTR_CRS_STACK_SIZE
	.align		4
.L_2181:
        /*009c*/ 	.byte	0x04, 0x1e
        /*009e*/ 	.short	(.L_2183 - .L_2182)
.L_2182:
        /*00a0*/ 	.word	0x00000000


	//----- nvinfo : EIATTR_CBANK_PARAM_SIZE
	.align		4
.L_2183:
        /*00a4*/ 	.byte	0x03, 0x19
        /*00a6*/ 	.short	0x0038


	//----- nvinfo : EIATTR_PARAM_CBANK
	.align		4
        /*00a8*/ 	.byte	0x04, 0x0a
        /*00aa*/ 	.short	(.L_2185 - .L_2184)
	.align		4
.L_2184:
        /*00ac*/ 	.word	index@(.nv.constant0.contiguous_reduce2_bool)
        /*00b0*/ 	.short	0x0380
        /*00b2*/ 	.short	0x0038


	//----- nvinfo : EIATTR_SW_WAR
	.align		4
.L_2185:
        /*00b4*/ 	.byte	0x04, 0x36
        /*00b6*/ 	.short	(.L_2187 - .L_2186)
.L_2186:
        /*00b8*/ 	.word	0x00000008
.L_2187:


//--------------------- .nv.info.uncontiguous_reduce_bool --------------------------
	.section	.nv.info.uncontiguous_reduce_bool,"",@"SHT_CUDA_INFO"
	.sectionflags	@""
	.align	4


	//----- nvinfo : EIATTR_CUDA_API_VERSION
	.align		4
        /*0000*/ 	.byte	0x04, 0x37
        /*0002*/ 	.short	(.L_2189 - .L_2188)
.L_2188:
        /*0004*/ 	.word	0x00000082


	//----- nvinfo : EIATTR_KPARAM_INFO
	.align		4
.L_2189:
        /*0008*/ 	.byte	0x04, 0x17
        /*000a*/ 	.short	(.L_2191 - .L_2190)
.L_2190:
        /*000c*/ 	.word	0x00000000
        /*0010*/ 	.short	0x0005
        /*0012*/ 	.short	0x0028
        /*0014*/ 	.byte	0x00, 0xf0, 0x21, 0x00


	//----- nvinfo : EIATTR_KPARAM_INFO
	.align		4
.L_2191:
        /*0018*/ 	.byte	0x04, 0x17
        /*001a*/ 	.short	(.L_2193 - .L_2192)
.L_2192:
        /*001c*/ 	.word	0x00000000
        /*0020*/ 	.short	0x0004
        /*0022*/ 	.short	0x0020
        /*0024*/ 	.byte	0x00, 0xf0, 0x21, 0x00


	//----- nvinfo : EIATTR_KPARAM_INFO
	.align		4
.L_2193:
        /*0028*/ 	.byte	0x04, 0x17
        /*002a*/ 	.short	(.L_2195 - .L_2194)
.L_2194:
        /*002c*/ 	.word	0x00000000
        /*0030*/ 	.short	0x0003
        /*0032*/ 	.short	0x0018
        /*0034*/ 	.byte	0x00, 0xf5, 0x21, 0x00


	//----- nvinfo : EIATTR_KPARAM_INFO
	.align		4
.L_2195:
        /*0038*/ 	.byte	0x04, 0x17
        /*003a*/ 	.short	(.L_2197 - .L_2196)
.L_2196:
        /*003c*/ 	.word	0x00000000
        /*0040*/ 	.short	0x0002
        /*0042*/ 	.short	0x0010
        /*0044*/ 	.byte	0x00, 0xf5, 0x21, 0x00


	//----- nvinfo : EIATTR_KPARAM_INFO
	.align		4
.L_2197:
        /*0048*/ 	.byte	0x04, 0x17
        /*004a*/ 	.short	(.L_2199 - .L_2198)
.L_2198:
        /*004c*/ 	.word	0x00000000
        /*0050*/ 	.short	0x0001
        /*0052*/ 	.short	0x0008
        /*0054*/ 	.byte	0x00, 0xf5, 0x21, 0x00


	//----- nvinfo : EIATTR_KPARAM_INFO
	.align		4
.L_2199:
        /*0058*/ 	.byte	0x04, 0x17
        /*005a*/ 	.short	(.L_2201 - .L_2200)
.L_2200:
        /*005c*/ 	.word	0x00000000
        /*0060*/ 	.short	0x0000
        /*0062*/ 	.short	0x0000
        /*0064*/ 	.byte	0x00, 0xf5, 0x21, 0x00


	//----- nvinfo : EIATTR_SPARSE_MMA_MASK
	.align		4
.L_2201:
        /*0068*/ 	.byte	0x03, 0x50
        /*006a*/ 	.short	0x0000


	//----- nvinfo : EIATTR_MAXREG_COUNT
	.align		4
        /*006c*/ 	.byte	0x03, 0x1b
        /*006e*/ 	.short	0x00ff


	//----- nvinfo : EIATTR_NUM_BARRIERS
	.align		4
        /*0070*/ 	.byte	0x02, 0x4c
        /*0072*/ 	.byte	0x01
	.zero		1


	//----- nvinfo : EIATTR_MERCURY_ISA_VERSION
	.align		4
        /*0074*/ 	.byte	0x03, 0x5f
        /*0076*/ 	.short	0x0101


	//----- nvinfo : EIATTR_VRC_CTA_INIT_COUNT
	.align		4
        /*0078*/ 	.byte	0x02, 0x4a
	.zero		1
	.zero		1


	//----- nvinfo : EIATTR_EXIT_INSTR_OFFSETS
	.align		4
        /*007c*/ 	.byte	0x04, 0x1c
        /*007e*/ 	.short	(.L_2203 - .L_2202)


	//   ....[0]....
.L_2202:
        /*0080*/ 	.word	0x00006780


	//   ....[1]....
        /*0084*/ 	.word	0x00006a40


	//   ....[2]....
        /*0088*/ 	.word	0x00006af0


	//----- nvinfo : EIATTR_CRS_STACK_SIZE
	.align		4
.L_2203:
        /*008c*/ 	.byte	0x04, 0x1e
        /*008e*/ 	.short	(.L_2205 - .L_2204)
.L_2204:
        /*0090*/ 	.word	0x00000000


	//----- nvinfo : EIATTR_CBANK_PARAM_SIZE
	.align		4
.L_2205:
        /*0094*/ 	.byte	0x03, 0x19
        /*0096*/ 	.short	0x0030


	//----- nvinfo : EIATTR_PARAM_CBANK
	.align		4
        /*0098*/ 	.byte	0x04, 0x0a
        /*009a*/ 	.short	(.L_2207 - .L_2206)
	.align		4
.L_2206:
        /*009c*/ 	.word	index@(.nv.constant0.uncontiguous_reduce_bool)
        /*00a0*/ 	.short	0x0380
        /*00a2*/ 	.short	0x0030


	//----- nvinfo : EIATTR_SW_WAR
	.align		4
.L_2207:
        /*00a4*/ 	.byte	0x04, 0x36
        /*00a6*/ 	.short	(.L_2209 - .L_2208)
.L_2208:
        /*00a8*/ 	.word	0x00000008
.L_2209:


//--------------------- .nv.info.contiguous_reduce_bool --------------------------
	.section	.nv.info.contiguous_reduce_bool,"",@"SHT_CUDA_INFO"
	.sectionflags	@""
	.align	4


	//----- nvinfo : EIATTR_CUDA_API_VERSION
	.align		4
        /*0000*/ 	.byte	0x04, 0x37
        /*0002*/ 	.short	(.L_2211 - .L_2210)
.L_2210:
        /*0004*/ 	.word	0x00000082


	//----- nvinfo : EIATTR_KPARAM_INFO
	.align		4
.L_2211:
        /*0008*/ 	.byte	0x04, 0x17
        /*000a*/ 	.short	(.L_2213 - .L_2212)
.L_2212:
        /*000c*/ 	.word	0x00000000
        /*0010*/ 	.short	0x0002
        /*0012*/ 	.short	0x0010
        /*0014*/ 	.byte	0x00, 0xf0, 0x21, 0x00


	//----- nvinfo : EIATTR_KPARAM_INFO
	.align		4
.L_2213:
        /*0018*/ 	.byte	0x04, 0x17
        /*001a*/ 	.short	(.L_2215 - .L_2214)
.L_2214:
        /*001c*/ 	.word	0x00000000
        /*0020*/ 	.short	0x0001
        /*0022*/ 	.short	0x0008
        /*0024*/ 	.byte	0x00, 0xf5, 0x21, 0x00


	//----- nvinfo : EIATTR_KPARAM_INFO
	.align		4
.L_2215:
        /*0028*/ 	.byte	0x04, 0x17
        /*002a*/ 	.short	(.L_2217 - .L_2216)
.L_2216:
        /*002c*/ 	.word	0x00000000
        /*0030*/ 	.short	0x0000
        /*0032*/ 	.short	0x0000
        /*0034*/ 	.byte	0x00, 0xf5, 0x21, 0x00


	//----- nvinfo : EIATTR_SPARSE_MMA_MASK
	.align		4
.L_2217:
        /*0038*/ 	.byte	0x03, 0x50
        /*003a*/ 	.short	0x0000


	//----- nvinfo : EIATTR_MAXREG_COUNT
	.align		4
        /*003c*/ 	.byte	0x03, 0x1b
        /*003e*/ 	.short	0x00ff


	//----- nvinfo : EIATTR_NUM_BARRIERS
	.align		4
        /*0040*/ 	.byte	0x02, 0x4c
        /*0042*/ 	.byte	0x01
	.zero		1


	//----- nvinfo : EIATTR_MERCURY_ISA_VERSION
	.align		4
        /*0044*/ 	.byte	0x03, 0x5f
        /*0046*/ 	.short	0x0101


	//----- nvinfo : EIATTR_VRC_CTA_INIT_COUNT
	.align		4
        /*0048*/ 	.byte	0x02, 0x4a
	.zero		1
	.zero		1


	//----- nvinfo : EIATTR_EXIT_INSTR_OFFSETS
	.align		4
        /*004c*/ 	.byte	0x04, 0x1c
        /*004e*/ 	.short	(.L_2219 - .L_2218)


	//   ....[0]....
.L_2218:
        /*0050*/ 	.word	0x000003b0


	//   ....[1]....
        /*0054*/ 	.word	0x00000670


	//   ....[2]....
        /*0058*/ 	.word	0x00000720


	//----- nvinfo : EIATTR_CRS_STACK_SIZE
	.align		4
.L_2219:
        /*005c*/ 	.byte	0x04, 0x1e
        /*005e*/ 	.short	(.L_2221 - .L_2220)
.L_2220:
        /*0060*/ 	.word	0x00000000


	//----- nvinfo : EIATTR_CBANK_PARAM_SIZE
	.align		4
.L_2221:
        /*0064*/ 	.byte	0x03, 0x19
        /*0066*/ 	.short	0x0018


	//----- nvinfo : EIATTR_PARAM_CBANK
	.align		4
        /*0068*/ 	.byte	0x04, 0x0a
        /*006a*/ 	.short	(.L_2223 - .L_2222)
	.align		4
.L_2222:
        /*006c*/ 	.word	index@(.nv.constant0.contiguous_reduce_bool)
        /*0070*/ 	.short	0x0380
        /*0072*/ 	.short	0x0018


	//----- nvinfo : EIATTR_SW_WAR
	.align		4
.L_2223:
        /*0074*/ 	.byte	0x04, 0x36
        /*0076*/ 	.short	(.L_2225 - .L_2224)
.L_2224:
        /*0078*/ 	.word	0x00000008
.L_2225:


//--------------------- .nv.callgraph             --------------------------
	.section	.nv.callgraph,"",@"SHT_CUDA_CALLGRAPH"
	.align	4
	.sectionentsize	8
	.align		4
        /*0000*/ 	.word	0x00000000
	.align		4
        /*0004*/ 	.word	0xffffffff
	.align		4
        /*0008*/ 	.word	0x00000000
	.align		4
        /*000c*/ 	.word	0xfffffffe
	.align		4
        /*0010*/ 	.word	0x00000000
	.align		4
        /*0014*/ 	.word	0xfffffffd
	.align		4
        /*0018*/ 	.word	0x00000000
	.align		4
        /*001c*/ 	.word	0xfffffffc


//--------------------- .text.contiguous_reduce33_bf16 --------------------------
	.section	.text.contiguous_reduce33_bf16,"ax",@progbits
	.align	128
        .global         contiguous_reduce33_bf16
        .type           contiguous_reduce33_bf16,@function
        .size           contiguous_reduce33_bf16,(.L_x_3520 - contiguous_reduce33_bf16)
        .other          contiguous_reduce33_bf16,@"STO_CUDA_ENTRY STV_DEFAULT"
contiguous_reduce33_bf16:
.text.contiguous_reduce33_bf16:
[----:B------:R-:W-:Y:S01]  /*0000*/  LDC R1, c[0x0][0x37c] ;  /* 0x0000df00ff017b82 */ /* 0x000fe20000000800 */
[----:B------:R-:W0:Y:S07]  /*0010*/  S2R R8, SR_TID.Y ;  /* 0x0000000000087919 */ /* 0x000e2e0000002200 */
[----:B------:R-:W0:Y:S01]  /*0020*/  LDC R5, c[0x0][0x360] ;  /* 0x0000d800ff057b82 */ /* 0x000e220000000800 */
[----:B------:R-:W1:Y:S01]  /*0030*/  LDCU.64 UR8, c[0x0][0x3a0] ;  /* 0x00007400ff0877ac */ /* 0x000e620008000a00 */
[----:B------:R-:W2:Y:S01]  /*0040*/  I2F.BF16.U32 R6, 0x7f80 ;  /* 0x00007f8000067906 */ /* 0x000ea20000202000 */
[----:B------:R-:W0:Y:S05]  /*0050*/  S2R R10, SR_TID.X ;  /* 0x00000000000a7919 */ /* 0x000e2a0000002100 */
[----:B------:R-:W3:Y:S08]  /*0060*/  S2UR UR7, SR_CTAID.Y ;  /* 0x00000000000779c3 */ /* 0x000ef00000002600 */
[----:B------:R-:W3:Y:S08]  /*0070*/  LDC R13, c[0x0][0x364] ;  /* 0x0000d900ff0d7b82 */ /* 0x000ef00000000800 */
[----:B------:R-:W4:Y:S08]  /*0080*/  S2UR UR4, SR_CTAID.X ;  /* 0x00000000000479c3 */ /* 0x000f300000002500 */
[----:B------:R-:W5:Y:S01]  /*0090*/  LDC.64 R2, c[0x0][0x398] ;  /* 0x0000e600ff027b82 */ /* 0x000f620000000a00 */
[----:B0-----:R-:W-:-:S07]  /*00a0*/  IMAD R0, R8, R5, R10 ;  /* 0x0000000508007224 */ /* 0x001fce00078e020a */
[----:B------:R-:W0:Y:S01]  /*00b0*/  S2UR UR5, SR_CgaCtaId ;  /* 0x00000000000579c3 */ /* 0x000e220000008800 */
[----:B---3--:R-:W-:-:S05]  /*00c0*/  IMAD R9, R13, UR7, R8 ;  /* 0x000000070d097c24 */ /* 0x008fca000f8e0208 */
[----:B-1----:R-:W-:Y:S01]  /*00d0*/  ISETP.GE.U32.AND P0, PT, R9, UR8, PT ;  /* 0x0000000809007c0c */ /* 0x002fe2000bf06070 */
[----:B----4-:R-:W-:Y:S01]  /*00e0*/  IMAD R4, R5, UR4, R10 ;  /* 0x0000000405047c24 */ /* 0x010fe2000f8e020a */
[----:B------:R-:W-:Y:S02]  /*00f0*/  UMOV UR4, 0x400 ;  /* 0x0000040000047882 */ /* 0x000fe40000000000 */
[----:B------:R-:W-:Y:S02]  /*0100*/  ISETP.GE.U32.AND.EX P0, PT, RZ, UR9, PT, P0 ;  /* 0x00000009ff007c0c */ /* 0x000fe4000bf06100 */
[----:B-----5:R-:W-:-:S04]  /*0110*/  ISETP.GE.U32.AND P1, PT, R4, R2, PT ;  /* 0x000000020400720c */ /* 0x020fc80003f26070 */
[----:B------:R-:W-:Y:S01]  /*0120*/  ISETP.GE.U32.OR.EX P0, PT, RZ, R3, P0, P1 ;  /* 0x00000003ff00720c */ /* 0x000fe20000706510 */
[----:B0-----:R-:W-:-:S06]  /*0130*/  ULEA UR5, UR5, UR4, 0x18 ;  /* 0x0000000405057291 */ /* 0x001fcc000f8ec0ff */
[----:B------:R-:W-:-:S05]  /*0140*/  LEA R11, R0, UR5, 0x1 ;  /* 0x00000005000b7c11 */ /* 0x000fca000f8e08ff */
[----:B--2---:R0:W-:Y:S01]  /*0150*/  STS.U16 [R11], R6 ;  /* 0x000000060b007388 */ /* 0x0041e20000000400 */
[----:B------:R-:W-:Y:S05]  /*0160*/  @P0 EXIT ;  /* 0x000000000000094d */ /* 0x000fea0003800000 */
[----:B0-----:R-:W0:Y:S01]  /*0170*/  LDC.64 R6, c[0x0][0x388] ;  /* 0x0000e200ff067b82 */ /* 0x001e220000000a00 */
[----:B------:R-:W1:Y:S01]  /*0180*/  LDCU.64 UR8, c[0x0][0x358] ;  /* 0x00006b00ff0877ac */ /* 0x000e620008000a00 */
[----:B------:R-:W-:-:S04]  /*0190*/  IMAD R9, R9, R2, R4 ;  /* 0x0000000209097224 */ /* 0x000fc800078e0204 */
[----:B0-----:R-:W-:-:S06]  /*01a0*/  IMAD.WIDE.U32 R6, R9, 0x2, R6 ;  /* 0x0000000209067825 */ /* 0x001fcc00078e0006 */
[----:B-1----:R-:W2:Y:S01]  /*01b0*/  LDG.E.U16 R6, desc[UR8][R6.64] ;  /* 0x0000000806067981 */ /* 0x002ea2000c1e1500 */
[----:B------:R-:W-:-:S03]  /*01c0*/  ISETP.NE.AND P0, PT, R8, RZ, PT ;  /* 0x000000ff0800720c */ /* 0x000fc60003f05270 */
[----:B--2---:R0:W-:Y:S01]  /*01d0*/  STS.U16 [R11], R6 ;  /* 0x000000060b007388 */ /* 0x0041e20000000400 */
[----:B------:R-:W-:Y:S09]  /*01e0*/  BAR.SYNC.DEFER_BLOCKING 0x0 ;  /* 0x0000000000007b1d */ /* 0x000ff20000010000 */
[----:B------:R-:W-:Y:S05]  /*01f0*/  @P0 EXIT ;  /* 0x000000000000094d */ /* 0x000fea0003800000 */
[----:B------:R-:W-:-:S13]  /*0200*/  ISETP.GT.U32.AND P0, PT, R13, 0x1, PT ;  /* 0x000000010d00780c */ /* 0x000fda0003f04070 */
[----:B------:R-:W-:-:S06]  /*0210*/  @!P0 LEA R0, R10, UR5, 0x1 ;  /* 0x000000050a008c11 */ /* 0x000fcc000f8e08ff */
[----:B------:R-:W1:Y:S02]  /*0220*/  @!P0 LDS.U16 R0, [R0] ;  /* 0x0000000000008984 */ /* 0x000e640000000400 */
[----:B-1----:R-:W-:Y:S01]  /*0230*/  @!P0 PRMT R19, R0, 0x7610, R19 ;  /* 0x0000761000138816 */ /* 0x002fe20000000013 */
[----:B------:R-:W-:Y:S06]  /*0240*/  @!P0 BRA `(.L_x_0) ;  /* 0x0000000400e08947 */ /* 0x000fec0003800000 */
[----:B------:R-:W-:Y:S01]  /*0250*/  IMAD.SHL.U32 R8, R10, 0x2, RZ ;  /* 0x000000020a087824 */ /* 0x000fe200078e00ff */
[----:B------:R-:W-:Y:S01]  /*0260*/  UMOV UR4, 0x1 ;  /* 0x0000000100047882 */ /* 0x000fe20000000000 */
[C---:B------:R-:W-:Y:S02]  /*0270*/  VIADD R0, R13.reuse, 0xfffffffe ;  /* 0xfffffffe0d007836 */ /* 0x040fe40000000000 */
[----:B------:R-:W-:Y:S01]  /*0280*/  VIADD R7, R13, 0xffffffff ;  /* 0xffffffff0d077836 */ /* 0x000fe20000000000 */
[----:B------:R1:W2:Y:S01]  /*0290*/  LDS.U16 R19, [R8+UR5] ;  /* 0x0000000508137984 */ /* 0x0002a20008000400 */
[----:B------:R-:W-:Y:S01]  /*02a0*/  VIADD R9, R8, UR5 ;  /* 0x0000000508097c36 */ /* 0x000fe20008000000 */
[----:B------:R-:W-:Y:S02]  /*02b0*/  ISETP.GE.U32.AND P0, PT, R0, 0xf, PT ;  /* 0x0000000f0000780c */ /* 0x000fe40003f06070 */
[----:B------:R-:W-:-:S11]  /*02c0*/  LOP3.LUT R10, R7, 0xf, RZ, 0xc0, !PT ;  /* 0x0000000f070a7812 */ /* 0x000fd600078ec0ff */
[----:B-1----:R-:W-:Y:S05]  /*02d0*/  @!P0 BRA `(.L_x_1) ;  /* 0x0000000000d88947 */ /* 0x002fea0003800000 */
[----:B0-----:R-:W-:Y:S01]  /*02e0*/  LEA R6, R5, R8, 0x1 ;  /* 0x0000000805067211 */ /* 0x001fe200078e08ff */
[----:B------:R-:W-:Y:S01]  /*02f0*/  UMOV UR6, 0x1 ;  /* 0x0000000100067882 */ /* 0x000fe20000000000 */
[----:B------:R-:W-:Y:S01]  /*0300*/  LOP3.LUT R0, R7, 0xfffffff0, RZ, 0xc0, !PT ;  /* 0xfffffff007007812 */ /* 0x000fe200078ec0ff */
[----:B------:R-:W-:Y:S02]  /*0310*/  UMOV UR4, URZ ;  /* 0x000000ff00047c82 */ /* 0x000fe40008000000 */
[----:B------:R-:W-:Y:S02]  /*0320*/  VIADD R6, R6, UR5 ;  /* 0x0000000506067c36 */ /* 0x000fe40008000000 */
[----:B------:R-:W-:-:S07]  /*0330*/  IMAD.MOV R0, RZ, RZ, -R0 ;  /* 0x000000ffff007224 */ /* 0x000fce00078e0a00 */
.L_x_2:
[C---:B------:R-:W-:Y:S01]  /*0340*/  IMAD R12, R5.reuse, UR6, RZ ;  /* 0x00000006050c7c24 */ /* 0x040fe2000f8e02ff */
[----:B------:R0:W-:Y:S01]  /*0350*/  LDS.U16 R22, [R6] ;  /* 0x0000000006167984 */ /* 0x0001e20000000400 */
[----:B------:R-:W-:Y:S01]  /*0360*/  VIADD R0, R0, 0x10 ;  /* 0x0000001000007836 */ /* 0x000fe20000000000 */
[----:B------:R-:W-:Y:S01]  /*0370*/  UIADD3 UR4, UPT, UPT, UR4, 0x10, URZ ;  /* 0x0000001004047890 */ /* 0x000fe2000fffe0ff */
[----:B------:R-:W-:Y:S01]  /*0380*/  IMAD R12, R12, 0x2, R9 ;  /* 0x000000020c0c7824 */ /* 0x000fe200078e0209 */
[----:B------:R-:W-:Y:S02]  /*0390*/  UIADD3 UR6, UPT, UPT, UR6, 0x10, URZ ;  /* 0x0000001006067890 */ /* 0x000fe4000fffe0ff */
[----:B------:R-:W-:Y:S01]  /*03a0*/  ISETP.NE.AND P0, PT, R0, RZ, PT ;  /* 0x000000ff0000720c */ /* 0x000fe20003f05270 */
[C---:B------:R-:W-:Y:S01]  /*03b0*/  IMAD R12, R5.reuse, 0x2, R12 ;  /* 0x00000002050c7824 */ /* 0x040fe200078e020c */
[----:B0-----:R-:W-:-:S04]  /*03c0*/  LEA R6, R5, R6, 0x5 ;  /* 0x0000000605067211 */ /* 0x001fc800078e28ff */
[C---:B------:R-:W-:Y:S01]  /*03d0*/  LEA R16, R5.reuse, R12, 0x1 ;  /* 0x0000000c05107211 */ /* 0x040fe200078e08ff */
[----:B------:R-:W2:Y:S04]  /*03e0*/  LDS.U16 R21, [R12] ;  /* 0x000000000c157984 */ /* 0x000ea80000000400 */
[C---:B------:R-:W-:Y:S02]  /*03f0*/  IMAD R11, R5.reuse, 0x2, R16 ;  /* 0x00000002050b7824 */ /* 0x040fe400078e0210 */
[----:B------:R-:W-:Y:S02]  /*0400*/  LDS.U16 R16, [R16] ;  /* 0x0000000010107984 */ /* 0x000fe40000000400 */
[C---:B------:R-:W-:Y:S02]  /*0410*/  IMAD R14, R5.reuse, 0x2, R11 ;  /* 0x00000002050e7824 */ /* 0x040fe400078e020b */
[----:B------:R-:W0:Y:S02]  /*0420*/  LDS.U16 R11, [R11] ;  /* 0x000000000b0b7984 */ /* 0x000e240000000400 */
[----:B------:R-:W-:-:S02]  /*0430*/  IMAD R15, R5, 0x2, R14 ;  /* 0x00000002050f7824 */ /* 0x000fc400078e020e */
[----:B------:R-:W-:Y:S02]  /*0440*/  LDS.U16 R14, [R14] ;  /* 0x000000000e0e7984 */ /* 0x000fe40000000400 */
[C---:B------:R-:W-:Y:S02]  /*0450*/  IMAD R23, R5.reuse, 0x2, R15 ;  /* 0x0000000205177824 */ /* 0x040fe400078e020f */
[----:B------:R-:W1:Y:S03]  /*0460*/  LDS.U16 R15, [R15] ;  /* 0x000000000f0f7984 */ /* 0x000e660000000400 */
[C---:B------:R-:W-:Y:S01]  /*0470*/  LEA R13, R5.reuse, R23, 0x1 ;  /* 0x00000017050d7211 */ /* 0x040fe200078e08ff */
[----:B------:R3:W-:Y:S04]  /*0480*/  LDS.U16 R12, [R23] ;  /* 0x00000000170c7984 */ /* 0x0007e80000000400 */
[----:B------:R-:W-:-:S02]  /*0490*/  IMAD R26, R5, 0x2, R13 ;  /* 0x00000002051a7824 */ /* 0x000fc400078e020d */
[----:B------:R-:W4:Y:S02]  /*04a0*/  LDS.U16 R13, [R13] ;  /* 0x000000000d0d7984 */ /* 0x000f240000000400 */
[C---:B------:R-:W-:Y:S02]  /*04b0*/  IMAD R18, R5.reuse, 0x2, R26 ;  /* 0x0000000205127824 */ /* 0x040fe400078e021a */
[----:B------:R-:W-:Y:S02]  /*04c0*/  LDS.U16 R17, [R26] ;  /* 0x000000001a117984 */ /* 0x000fe40000000400 */
[C---:B------:R-:W-:Y:S02]  /*04d0*/  IMAD R24, R5.reuse, 0x2, R18 ;  /* 0x0000000205187824 */ /* 0x040fe400078e0212 */
[----:B------:R-:W5:Y:S02]  /*04e0*/  LDS.U16 R18, [R18] ;  /* 0x0000000012127984 */ /* 0x000f640000000400 */
[----:B------:R-:W-:Y:S01]  /*04f0*/  IMAD R28, R5, 0x2, R24 ;  /* 0x00000002051c7824 */ /* 0x000fe200078e0218 */
[----:B--2---:R-:W-:-:S02]  /*0500*/  VHMNMX.BF16_V2 R25, R19.H0_H0, R22.H0_H0, R21.H0_H0, PT ;  /* 0x2000001613197247 */ /* 0x004fc40003a02815 */
[----:B------:R-:W-:Y:S02]  /*0510*/  LDS.U16 R19, [R24] ;  /* 0x0000000018137984 */ /* 0x000fe40000000400 */
[C---:B------:R-:W-:Y:S02]  /*0520*/  LEA R20, R5.reuse, R28, 0x1 ;  /* 0x0000001c05147211 */ /* 0x040fe400078e08ff */
[----:B------:R-:W2:Y:S03]  /*0530*/  LDS.U16 R28, [R28] ;  /* 0x000000001c1c7984 */ /* 0x000ea60000000400 */
[----:B------:R-:W-:Y:S02]  /*0540*/  IMAD R21, R5, 0x2, R20 ;  /* 0x0000000205157824 */ /* 0x000fe400078e0214 */
[----:B------:R-:W-:Y:S01]  /*0550*/  LDS.U16 R20, [R20] ;  /* 0x0000000014147984 */ /* 0x000fe20000000400 */
[----:B0-----:R-:W-:Y:S01]  /*0560*/  VHMNMX.BF16_V2 R11, R25.H0_H0, R16.H0_H0, R11.H0_H0, PT ;  /* 0x20000010190b7247 */ /* 0x001fe20003a0280b */
[----:B------:R-:W-:-:S02]  /*0570*/  IMAD R22, R5, 0x2, R21 ;  /* 0x0000000205167824 */ /* 0x000fc400078e0215 */
[----:B------:R-:W0:Y:S02]  /*0580*/  LDS.U16 R21, [R21] ;  /* 0x0000000015157984 */ /* 0x000e240000000400 */
[----:B---3--:R-:W-:Y:S02]  /*0590*/  IMAD R23, R5, 0x2, R22 ;  /* 0x0000000205177824 */ /* 0x008fe400078e0216 */
[----:B------:R-:W-:Y:S01]  /*05a0*/  LDS.U16 R22, [R22] ;  /* 0x0000000016167984 */ /* 0x000fe20000000400 */
[----:B-1----:R-:W-:-:S03]  /*05b0*/  VHMNMX.BF16_V2 R11, R11.H0_H0, R14.H0_H0, R15.H0_H0, PT ;  /* 0x2000000e0b0b7247 */ /* 0x002fc60003a0280f */
[----:B------:R-:W1:Y:S01]  /*05c0*/  LDS.U16 R23, [R23] ;  /* 0x0000000017177984 */ /* 0x000e620000000400 */
[----:B----4-:R-:W-:-:S04]  /*05d0*/  VHMNMX.BF16_V2 R11, R11.H0_H0, R12.H0_H0, R13.H0_H0, PT ;  /* 0x2000000c0b0b7247 */ /* 0x010fc80003a0280d */
[----:B-----5:R-:W-:-:S04]  /*05e0*/  VHMNMX.BF16_V2 R14, R11.H0_H0, R17.H0_H0, R18.H0_H0, PT ;  /* 0x200000110b0e7247 */ /* 0x020fc80003a02812 */
[----:B--2---:R-:W-:-:S04]  /*05f0*/  VHMNMX.BF16_V2 R14, R14.H0_H0, R19.H0_H0, R28.H0_H0, PT ;  /* 0x200000130e0e7247 */ /* 0x004fc80003a0281c */
[----:B0-----:R-:W-:-:S04]  /*0600*/  VHMNMX.BF16_V2 R11, R14.H0_H0, R20.H0_H0, R21.H0_H0, PT ;  /* 0x200000140e0b7247 */ /* 0x001fc80003a02815 */
[----:B-1----:R-:W-:Y:S01]  /*0610*/  VHMNMX.BF16_V2 R19, R11.H0_H0, R22.H0_H0, R23.H0_H0, PT ;  /* 0x200000160b137247 */ /* 0x002fe20003a02817 */
[----:B------:R-:W-:Y:S06]  /*0620*/  @P0 BRA `(.L_x_2) ;  /* 0xfffffffc00440947 */ /* 0x000fec000383ffff */
[----:B------:R-:W-:-:S12]  /*0630*/  UIADD3 UR4, UPT, UPT, UR4, 0x1, URZ ;  /* 0x0000000104047890 */ /* 0x000fd8000fffe0ff */
.L_x_1:
[----:B------:R-:W-:-:S13]  /*0640*/  ISETP.NE.AND P0, PT, R10, RZ, PT ;  /* 0x000000ff0a00720c */ /* 0x000fda0003f05270 */
[----:B------:R-:W-:Y:S05]  /*0650*/  @!P0 BRA `(.L_x_3) ;  /* 0x0000000000d88947 */ /* 0x000fea0003800000 */
[----:B------:R-:W-:Y:S02]  /*0660*/  ISETP.GE.U32.AND P0, PT, R10, 0x8, PT ;  /* 0x000000080a00780c */ /* 0x000fe40003f06070 */
[----:B------:R-:W-:-:S04]  /*0670*/  LOP3.LUT R17, R7, 0x7, RZ, 0xc0, !PT ;  /* 0x0000000707117812 */ /* 0x000fc800078ec0ff */
[----:B------:R-:W-:-:S07]  /*0680*/  ISETP.NE.AND P1, PT, R17, RZ, PT ;  /* 0x000000ff1100720c */ /* 0x000fce0003f25270 */
[----:B------:R-:W-:Y:S06]  /*0690*/  @!P0 BRA `(.L_x_4) ;  /* 0x0000000000588947 */ /* 0x000fec0003800000 */
[----:B------:R-:W-:Y:S01]  /*06a0*/  IMAD R0, R5, UR4, RZ ;  /* 0x0000000405007c24 */ /* 0x000fe2000f8e02ff */
[----:B------:R-:W-:-:S03]  /*06b0*/  UIADD3 UR4, UPT, UPT, UR4, 0x8, URZ ;  /* 0x0000000804047890 */ /* 0x000fc6000fffe0ff */
[----:B------:R-:W-:-:S04]  /*06c0*/  IMAD R0, R0, 0x2, R9 ;  /* 0x0000000200007824 */ /* 0x000fc800078e0209 */
[C---:B0-----:R-:W-:Y:S02]  /*06d0*/  IMAD R6, R5.reuse, 0x2, R0 ;  /* 0x0000000205067824 */ /* 0x041fe400078e0200 */
[----:B------:R-:W-:Y:S02]  /*06e0*/  LDS.U16 R0, [R0] ;  /* 0x0000000000007984 */ /* 0x000fe40000000400 */
[C---:B------:R-:W-:Y:S02]  /*06f0*/  IMAD R10, R5.reuse, 0x2, R6 ;  /* 0x00000002050a7824 */ /* 0x040fe400078e0206 */
[----:B------:R-:W2:Y:S03]  /*0700*/  LDS.U16 R6, [R6] ;  /* 0x0000000006067984 */ /* 0x000ea60000000400 */
[C---:B------:R-:W-:Y:S01]  /*0710*/  LEA R12, R5.reuse, R10, 0x1 ;  /* 0x0000000a050c7211 */ /* 0x040fe200078e08ff */
[----:B------:R-:W-:Y:S04]  /*0720*/  LDS.U16 R11, [R10] ;  /* 0x000000000a0b7984 */ /* 0x000fe80000000400 */
[----:B------:R-:W-:-:S02]  /*0730*/  IMAD R14, R5, 0x2, R12 ;  /* 0x00000002050e7824 */ /* 0x000fc400078e020c */
[----:B------:R-:W0:Y:S02]  /*0740*/  LDS.U16 R12, [R12] ;  /* 0x000000000c0c7984 */ /* 0x000e240000000400 */
[C---:B------:R-:W-:Y:S02]  /*0750*/  IMAD R16, R5.reuse, 0x2, R14 ;  /* 0x0000000205107824 */ /* 0x040fe400078e020e */
[----:B------:R-:W-:Y:S02]  /*0760*/  LDS.U16 R13, [R14] ;  /* 0x000000000e0d7984 */ /* 0x000fe40000000400 */
[C---:B------:R-:W-:Y:S02]  /*0770*/  IMAD R18, R5.reuse, 0x2, R16 ;  /* 0x0000000205127824 */ /* 0x040fe400078e0210 */
[----:B------:R-:W1:Y:S03]  /*0780*/  LDS.U16 R16, [R16] ;  /* 0x0000000010107984 */ /* 0x000e660000000400 */
[----:B------:R-:W-:Y:S01]  /*0790*/  LEA R20, R5, R18, 0x1 ;  /* 0x0000001205147211 */ /* 0x000fe200078e08ff */
[----:B------:R-:W-:Y:S05]  /*07a0*/  LDS.U16 R15, [R18] ;  /* 0x00000000120f7984 */ /* 0x000fea0000000400 */
[----:B------:R-:W3:Y:S01]  /*07b0*/  LDS.U16 R20, [R20] ;  /* 0x0000000014147984 */ /* 0x000ee20000000400 */
[----:B--2---:R-:W-:-:S04]  /*07c0*/  VHMNMX.BF16_V2 R0, R19.H0_H0, R0.H0_H0, R6.H0_H0, PT ;  /* 0x2000000013007247 */ /* 0x004fc80003a02806 */
[----:B0-----:R-:W-:-:S04]  /*07d0*/  VHMNMX.BF16_V2 R0, R0.H0_H0, R11.H0_H0, R12.H0_H0, PT ;  /* 0x2000000b00007247 */ /* 0x001fc80003a0280c */
[----:B-1----:R-:W-:-:S04]  /*07e0*/  VHMNMX.BF16_V2 R0, R0.H0_H0, R13.H0_H0, R16.H0_H0, PT ;  /* 0x2000000d00007247 */ /* 0x002fc80003a02810 */
[----:B---3--:R-:W-:-:S07]  /*07f0*/  VHMNMX.BF16_V2 R19, R0.H0_H0, R15.H0_H0, R20.H0_H0, PT ;  /* 0x2000000f00137247 */ /* 0x008fce0003a02814 */
.L_x_4:
        /* <DEDUP_REMOVED lines=12> */
[----:B------:R-:W-:Y:S02]  /*08c0*/  LEA R9, R5, R10, 0x1 ;  /* 0x0000000a05097211 */ /* 0x000fe400078e08ff */
[----:B------:R-:W-:Y:S04]  /*08d0*/  LDS.U16 R10, [R10] ;  /* 0x000000000a0a7984 */ /* 0x000fe80000000400 */
[----:B------:R-:W0:Y:S01]  /*08e0*/  LDS.U16 R9, [R9] ;  /* 0x0000000009097984 */ /* 0x000e220000000400 */
[----:B--2---:R-:W-:-:S04]  /*08f0*/  VHMNMX.BF16_V2 R19, R19.H0_H0, R0.H0_H0, R6.H0_H0, PT ;  /* 0x2000000013137247 */ /* 0x004fc80003a02806 */
[----:B0-----:R-:W-:-:S07]  /*0900*/  VHMNMX.BF16_V2 R19, R19.H0_H0, R10.H0_H0, R9.H0_H0, PT ;  /* 0x2000000a13137247 */ /* 0x001fce0003a02809 */
.L_x_5:
[----:B------:R-:W-:Y:S05]  /*0910*/  @!P1 BRA `(.L_x_3) ;  /* 0x0000000000289947 */ /* 0x000fea0003800000 */
[----:B------:R-:W-:Y:S02]  /*0920*/  IMAD R9, R5, UR4, RZ ;  /* 0x0000000405097c24 */ /* 0x000fe4000f8e02ff */
[----:B------:R-:W-:Y:S02]  /*0930*/  IMAD.MOV R7, RZ, RZ, -R7 ;  /* 0x000000ffff077224 */ /* 0x000fe400078e0a07 */
[----:B------:R-:W-:-:S04]  /*0940*/  IMAD R9, R9, 0x2, R8 ;  /* 0x0000000209097824 */ /* 0x000fc800078e0208 */
[----:B------:R-:W-:-:S07]  /*0950*/  VIADD R0, R9, UR5 ;  /* 0x0000000509007c36 */ /* 0x000fce0008000000 */
.L_x_6:
[----:B0-----:R0:W2:Y:S01]  /*0960*/  LDS.U16 R6, [R0] ;  /* 0x0000000000067984 */ /* 0x0010a20000000400 */
[----:B------:R-:W-:-:S04]  /*0970*/  IADD3 R7, PT, PT, R7, 0x1, RZ ;  /* 0x0000000107077810 */ /* 0x000fc80007ffe0ff */
[----:B------:R-:W-:Y:S01]  /*0980*/  ISETP.NE.AND P0, PT, R7, RZ, PT ;  /* 0x000000ff0700720c */ /* 0x000fe20003f05270 */
[----:B0-----:R-:W-:Y:S01]  /*0990*/  IMAD R0, R5, 0x2, R0 ;  /* 0x0000000205007824 */ /* 0x001fe200078e0200 */
[----:B--2---:R-:W-:-:S11]  /*09a0*/  HMNMX2.BF16_V2 R19, R19.H0_H0, R6.H0_H0, PT ;  /* 0x2000000613137240 */ /* 0x004fd60003a00800 */
[----:B------:R-:W-:Y:S05]  /*09b0*/  @P0 BRA `(.L_x_6) ;  /* 0xfffffffc00e80947 */ /* 0x000fea000383ffff */
.L_x_3:
[----:B--2---:R1:W-:Y:S02]  /*09c0*/  STS.U16 [R8+UR5], R19 ;  /* 0x0000001308007988 */ /* 0x0043e40008000405 */
.L_x_0:
[----:B------:R-:W2:Y:S01]  /*09d0*/  LDCU.64 UR10, c[0x0][0x380] ;  /* 0x00007000ff0a77ac */ /* 0x000ea20008000a00 */
[----:B------:R-:W-:Y:S02]  /*09e0*/  IMAD.MOV.U32 R5, RZ, RZ, RZ ;  /* 0x000000ffff057224 */ /* 0x000fe400078e00ff */
[----:B------:R-:W-:-:S04]  /*09f0*/  IMAD.WIDE.U32 R4, R2, UR7, R4 ;  /* 0x0000000702047c25 */ /* 0x000fc8000f8e0004 */
[----:B------:R-:W-:Y:S01]  /*0a00*/  IMAD R3, R3, UR7, R5 ;  /* 0x0000000703037c24 */ /* 0x000fe2000f8e0205 */
[----:B--2---:R-:W-:-:S04]  /*0a10*/  LEA R2, P0, R4, UR10, 0x1 ;  /* 0x0000000a04027c11 */ /* 0x004fc8000f8008ff */
[----:B------:R-:W-:-:S05]  /*0a20*/  LEA.HI.X R3, R4, UR11, R3, 0x1, P0 ;  /* 0x0000000b04037c11 */ /* 0x000fca00080f0c03 */
[----:B------:R-:W-:Y:S01]  /*0a30*/  STG.E.U16 desc[UR8][R2.64], R19 ;  /* 0x0000001302007986 */ /* 0x000fe2000c101508 */
[----:B------:R-:W-:Y:S05]  /*0a40*/  EXIT ;  /* 0x000000000000794d */ /* 0x000fea0003800000 */
.L_x_7:
[----:B------:R-:W-:-:S00]  /*0a50*/  BRA `(.L_x_7) ;  /* 0xfffffffc00fc7947 */ /* 0x000fc0000383ffff */
[----:B------:R-:W-:-:S00]  /*0a60*/  NOP ;  /* 0x0000000000007918 */ /* 0x000fc00000000000 */
        /* <DEDUP_REMOVED lines=9> */
.L_x_3520:


//--------------------- .text.contiguous_reduce3_bf16 --------------------------
	.section	.text.contiguous_reduce3_bf16,"ax",@progbits
	.align	128
        .global         contiguous_reduce3_bf16
        .type           contiguous_reduce3_bf16,@function
        .size           contiguous_reduce3_bf16,(.L_x_3443 - contiguous_reduce3_bf16)
        .other          contiguous_reduce3_bf16,@"STO_CUDA_ENTRY STV_DEFAULT"
contiguous_reduce3_bf16:
.text.contiguous_reduce3_bf16:
[----:B------:R-:W-:Y:S01]  /*0000*/  LDC R1, c[0x0][0x37c] ;  /* 0x0000df00ff017b82 */ /* 0x000fe20000000800 */
[----:B------:R-:W0:Y:S07]  /*0010*/  S2R R8, SR_TID.Y ;  /* 0x0000000000087919 */ /* 0x000e2e0000002200 */
[----:B------:R-:W0:Y:S01]  /*0020*/  LDC R6, c[0x0][0x360] ;  /* 0x0000d800ff067b82 */ /* 0x000e220000000800 */
[----:B------:R-:W1:Y:S01]  /*0030*/  LDCU.64 UR8, c[0x0][0x3b0] ;  /* 0x00007600ff0877ac */ /* 0x000e620008000a00 */
[----:B------:R-:W2:Y:S01]  /*0040*/  I2F.BF16.U32 R9, 0x7f80 ;  /* 0x00007f8000097906 */ /* 0x000ea20000202000 */
[----:B------:R-:W0:Y:S01]  /*0050*/  S2R R7, SR_TID.X ;  /* 0x0000000000077919 */ /* 0x000e220000002100 */
[----:B------:R-:W3:Y:S04]  /*0060*/  LDCU.64 UR10, c[0x0][0x3a8] ;  /* 0x00007500ff0a77ac */ /* 0x000ee80008000a00 */
[----:B------:R-:W4:Y:S08]  /*0070*/  S2UR UR7, SR_CTAID.Y ;  /* 0x00000000000779c3 */ /* 0x000f300000002600 */
[----:B------:R-:W4:Y:S08]  /*0080*/  LDC R5, c[0x0][0x364] ;  /* 0x0000d900ff057b82 */ /* 0x000f300000000800 */
[----:B------:R-:W5:Y:S08]  /*0090*/  S2UR UR4, SR_CTAID.X ;  /* 0x00000000000479c3 */ /* 0x000f700000002500 */
[----:B------:R-:W2:Y:S01]  /*00a0*/  S2UR UR5, SR_CgaCtaId ;  /* 0x00000000000579c3 */ /* 0x000ea20000008800 */
[----:B0-----:R-:W-:-:S02]  /*00b0*/  IMAD R4, R8, R6, R7 ;  /* 0x0000000608047224 */ /* 0x001fc400078e0207 */
[----:B----4-:R-:W-:-:S05]  /*00c0*/  IMAD R3, R5, UR7, R8 ;  /* 0x0000000705037c24 */ /* 0x010fca000f8e0208 */
[----:B-1----:R-:W-:Y:S01]  /*00d0*/  ISETP.GE.U32.AND P0, PT, R3, UR8, PT ;  /* 0x0000000803007c0c */ /* 0x002fe2000bf06070 */
[----:B-----5:R-:W-:-:S03]  /*00e0*/  IMAD R14, R6, UR4, R7 ;  /* 0x00000004060e7c24 */ /* 0x020fc6000f8e0207 */
[----:B------:R-:W-:Y:S01]  /*00f0*/  ISETP.GE.U32.AND.EX P0, PT, RZ, UR9, PT, P0 ;  /* 0x00000009ff007c0c */ /* 0x000fe2000bf06100 */
[----:B------:R-:W-:Y:S01]  /*0100*/  UMOV UR4, 0x400 ;  /* 0x0000040000047882 */ /* 0x000fe20000000000 */
[----:B---3--:R-:W-:Y:S01]  /*0110*/  ISETP.GE.U32.AND P1, PT, R14, UR10, PT ;  /* 0x0000000a0e007c0c */ /* 0x008fe2000bf26070 */
[----:B--2---:R-:W-:-:S03]  /*0120*/  ULEA UR4, UR5, UR4, 0x18 ;  /* 0x0000000405047291 */ /* 0x004fc6000f8ec0ff */
[----:B------:R-:W-:-:S03]  /*0130*/  ISETP.GE.U32.OR.EX P0, PT, RZ, UR11, P0, P1 ;  /* 0x0000000bff007c0c */ /* 0x000fc60008706510 */
[----:B------:R-:W-:-:S05]  /*0140*/  LEA R4, R4, UR4, 0x1 ;  /* 0x0000000404047c11 */ /* 0x000fca000f8e08ff */
[----:B------:R0:W-:Y:S05]  /*0150*/  STS.U16 [R4], R9 ;  /* 0x0000000904007388 */ /* 0x0001ea0000000400 */
[----:B------:R-:W-:Y:S05]  /*0160*/  @P0 EXIT ;  /* 0x000000000000094d */ /* 0x000fea0003800000 */
[----:B------:R-:W1:Y:S01]  /*0170*/  LDCU UR5, c[0x0][0x3a0] ;  /* 0x00007400ff0577ac */ /* 0x000e620008000800 */
[----:B------:R-:W-:Y:S01]  /*0180*/  IMAD R32, R3, UR10, R14 ;  /* 0x0000000a03207c24 */ /* 0x000fe2000f8e020e */
[----:B------:R-:W-:Y:S01]  /*0190*/  CS2R R28, SRZ ;  /* 0x00000000001c7805 */ /* 0x000fe2000001ff00 */
[----:B------:R-:W2:Y:S01]  /*01a0*/  LDCU.64 UR8, c[0x0][0x358] ;  /* 0x00006b00ff0877ac */ /* 0x000ea20008000a00 */
[----:B-1----:R-:W-:-:S04]  /*01b0*/  UIADD3 UR4, UPT, UPT, UR5, -0x1, URZ ;  /* 0xffffffff05047890 */ /* 0x002fc8000fffe0ff */
[----:B------:R-:W-:-:S09]  /*01c0*/  UISETP.GE.AND UP0, UPT, UR4, URZ, UPT ;  /* 0x000000ff0400728c */ /* 0x000fd2000bf06270 */
[----:B--2---:R-:W-:Y:S05]  /*01d0*/  BRA.U !UP0, `(.L_x_8) ;  /* 0x0000002d08b47547 */ /* 0x004fea000b800000 */
[----:B------:R-:W-:Y:S01]  /*01e0*/  MOV R3, UR4 ;  /* 0x0000000400037c02 */ /* 0x000fe20008000f00 */
[----:B------:R-:W-:Y:S01]  /*01f0*/  UMOV UR4, URZ ;  /* 0x000000ff00047c82 */ /* 0x000fe20008000000 */
[----:B------:R-:W-:Y:S02]  /*0200*/  CS2R R28, SRZ ;  /* 0x00000000001c7805 */ /* 0x000fe4000001ff00 */
[----:B------:R-:W-:-:S13]  /*0210*/  ISETP.GE.U32.AND P0, PT, R3, 0x7, PT ;  /* 0x000000070300780c */ /* 0x000fda0003f06070 */
[----:B------:R-:W-:Y:S05]  /*0220*/  @!P0 BRA `(.L_x_9) ;  /* 0x0000001800348947 */ /* 0x000fea0003800000 */
[----:B------:R-:W1:Y:S01]  /*0230*/  LDC.64 R16, c[0x0][0x390] ;  /* 0x0000e400ff107b82 */ /* 0x000e620000000a00 */
[----:B------:R-:W-:Y:S01]  /*0240*/  ULOP3.LUT UR6, UR5, 0xfffffff8, URZ, 0xc0, !UPT ;  /* 0xfffffff805067892 */ /* 0x000fe2000f8ec0ff */
[----:B------:R-:W-:Y:S01]  /*0250*/  CS2R R28, SRZ ;  /* 0x00000000001c7805 */ /* 0x000fe2000001ff00 */
[----:B------:R-:W-:Y:S02]  /*0260*/  UIADD3 UR5, UPT, UPT, UR5, -0x4, URZ ;  /* 0xfffffffc05057890 */ /* 0x000fe4000fffe0ff */
[----:B------:R-:W-:-:S03]  /*0270*/  UIADD3 UR6, UPT, UPT, -UR6, URZ, URZ ;  /* 0x000000ff06067290 */ /* 0x000fc6000fffe1ff */
[----:B------:R-:W2:Y:S01]  /*0280*/  LDC.64 R18, c[0x0][0x398] ;  /* 0x0000e600ff127b82 */ /* 0x000ea20000000a00 */
[----:B------:R-:W-:-:S07]  /*0290*/  IMAD.U32 R3, RZ, RZ, UR5 ;  /* 0x00000005ff037e24 */ /* 0x000fce000f8e00ff */
[----:B------:R-:W3:Y:S08]  /*02a0*/  LDC.64 R20, c[0x0][0x390] ;  /* 0x0000e400ff147b82 */ /* 0x000ef00000000a00 */
[----:B------:R-:W4:Y:S02]  /*02b0*/  LDC.64 R22, c[0x0][0x398] ;  /* 0x0000e600ff167b82 */ /* 0x000f240000000a00 */
.L_x_26:
[----:B------:R-:W-:-:S05]  /*02c0*/  IADD3 R30, PT, PT, R3, 0x3, RZ ;  /* 0x00000003031e7810 */ /* 0x000fca0007ffe0ff */
[----:B---3--:R-:W-:-:S06]  /*02d0*/  IMAD.WIDE.U32 R34, R30, 0x8, R20 ;  /* 0x000000081e227825 */ /* 0x008fcc00078e0014 */
[----:B------:R-:W3:Y:S02]  /*02e0*/  LDG.E.64 R34, desc[UR8][R34.64] ;  /* 0x0000000822227981 */ /* 0x000ee4000c1e1b00 */
[----:B---3--:R-:W-:-:S13]  /*02f0*/  ISETP.NE.U32.AND P0, PT, R35, RZ, PT ;  /* 0x000000ff2300720c */ /* 0x008fda0003f05070 */
[----:B------:R-:W-:Y:S05]  /*0300*/  @P0 BRA `(.L_x_10) ;  /* 0x0000000000580947 */ /* 0x000fea0003800000 */
[----:B------:R-:W3:Y:S01]  /*0310*/  I2F.U32.RP R0, R34 ;  /* 0x0000002200007306 */ /* 0x000ee20000209000 */
[----:B0-----:R-:W-:Y:S02]  /*0320*/  IADD3 R9, PT, PT, RZ, -R34, RZ ;  /* 0x80000022ff097210 */ /* 0x001fe40007ffe0ff */
[----:B------:R-:W-:-:S05]  /*0330*/  ISETP.NE.U32.AND P2, PT, R34, RZ, PT ;  /* 0x000000ff2200720c */ /* 0x000fca0003f45070 */
[----:B---3--:R-:W0:Y:S02]  /*0340*/  MUFU.RCP R0, R0 ;  /* 0x0000000000007308 */ /* 0x008e240000001000 */
[----:B0-----:R-:W-:-:S06]  /*0350*/  VIADD R10, R0, 0xffffffe ;  /* 0x0ffffffe000a7836 */ /* 0x001fcc0000000000 */
[----:B------:R0:W3:Y:S02]  /*0360*/  F2I.FTZ.U32.TRUNC.NTZ R11, R10 ;  /* 0x0000000a000b7305 */ /* 0x0000e4000021f000 */
[----:B0-----:R-:W-:Y:S02]  /*0370*/  IMAD.MOV.U32 R10, RZ, RZ, RZ ;  /* 0x000000ffff0a7224 */ /* 0x001fe400078e00ff */
[----:B---3--:R-:W-:-:S04]  /*0380*/  IMAD R9, R9, R11, RZ ;  /* 0x0000000b09097224 */ /* 0x008fc800078e02ff */
[----:B------:R-:W-:-:S06]  /*0390*/  IMAD.HI.U32 R11, R11, R9, R10 ;  /* 0x000000090b0b7227 */ /* 0x000fcc00078e000a */
[----:B------:R-:W-:-:S05]  /*03a0*/  IMAD.HI.U32 R31, R11, R32, RZ ;  /* 0x000000200b1f7227 */ /* 0x000fca00078e00ff */
[----:B------:R-:W-:-:S05]  /*03b0*/  IADD3 R9, PT, PT, -R31, RZ, RZ ;  /* 0x000000ff1f097210 */ /* 0x000fca0007ffe1ff */
[----:B------:R-:W-:-:S05]  /*03c0*/  IMAD R9, R34, R9, R32 ;  /* 0x0000000922097224 */ /* 0x000fca00078e0220 */
[----:B------:R-:W-:-:S13]  /*03d0*/  ISETP.GE.U32.AND P0, PT, R9, R34, PT ;  /* 0x000000220900720c */ /* 0x000fda0003f06070 */
[----:B------:R-:W-:Y:S01]  /*03e0*/  @P0 IMAD.IADD R9, R9, 0x1, -R34 ;  /* 0x0000000109090824 */ /* 0x000fe200078e0a22 */
[----:B------:R-:W-:-:S04]  /*03f0*/  @P0 IADD3 R31, PT, PT, R31, 0x1, RZ ;  /* 0x000000011f1f0810 */ /* 0x000fc80007ffe0ff */
[----:B------:R-:W-:Y:S01]  /*0400*/  ISETP.GE.U32.AND P1, PT, R9, R34, PT ;  /* 0x000000220900720c */ /* 0x000fe20003f26070 */
[----:B------:R-:W-:-:S12]  /*0410*/  IMAD.MOV.U32 R9, RZ, RZ, RZ ;  /* 0x000000ffff097224 */ /* 0x000fd800078e00ff */
[----:B------:R-:W-:Y:S01]  /*0420*/  @P1 VIADD R31, R31, 0x1 ;  /* 0x000000011f1f1836 */ /* 0x000fe20000000000 */
[----:B------:R-:W-:-:S04]  /*0430*/  @!P2 LOP3.LUT R31, RZ, R34, RZ, 0x33, !PT ;  /* 0x00000022ff1fa212 */ /* 0x000fc800078e33ff */
[----:B------:R-:W-:-:S05]  /*0440*/  IADD3 R11, PT, PT, -R31, RZ, RZ ;  /* 0x000000ff1f0b7210 */ /* 0x000fca0007ffe1ff */
[----:B------:R-:W-:Y:S01]  /*0450*/  IMAD R12, R34, R11, R32 ;  /* 0x0000000b220c7224 */ /* 0x000fe200078e0220 */
[----:B------:R-:W-:Y:S06]  /*0460*/  BRA `(.L_x_11) ;  /* 0x0000000000347947 */ /* 0x000fec0003800000 */
.L_x_10:
[----:B------:R-:W-:Y:S01]  /*0470*/  MOV R27, R32 ;  /* 0x00000020001b7202 */ /* 0x000fe20000000f00 */
[----:B------:R-:W-:Y:S01]  /*0480*/  IMAD.MOV.U32 R2, RZ, RZ, R34 ;  /* 0x000000ffff027224 */ /* 0x000fe200078e0022 */
[----:B------:R-:W-:Y:S02]  /*0490*/  MOV R0, R35 ;  /* 0x0000002300007202 */ /* 0x000fe40000000f00 */
[----:B0-----:R-:W-:-:S07]  /*04a0*/  MOV R9, 0x4c0 ;  /* 0x000004c000097802 */ /* 0x001fce0000000f00 */
[----:B-12-4-:R-:W-:Y:S05]  /*04b0*/  CALL.REL.NOINC `($__internal_0_$__cuda_sm20_div_s64) ;  /* 0x00000034004c7944 */ /* 0x016fea0003c00000 */
[----:B------:R-:W-:Y:S01]  /*04c0*/  IADD3 R25, P0, PT, RZ, -R11, RZ ;  /* 0x8000000bff197210 */ /* 0x000fe20007f1e0ff */
[----:B------:R-:W-:Y:S02]  /*04d0*/  HFMA2 R33, -RZ, RZ, 0, 0 ;  /* 0x00000000ff217431 */ /* 0x000fe400000001ff */
[----:B------:R-:W-:Y:S02]  /*04e0*/  IMAD.MOV.U32 R31, RZ, RZ, R11 ;  /* 0x000000ffff1f7224 */ /* 0x000fe400078e000b */
[----:B------:R-:W-:-:S04]  /*04f0*/  IMAD.X R9, RZ, RZ, ~R2, P0 ;  /* 0x000000ffff097224 */ /* 0x000fc800000e0e02 */
[----:B------:R-:W-:Y:S02]  /*0500*/  IMAD R9, R9, R34, RZ ;  /* 0x0000002209097224 */ /* 0x000fe400078e02ff */
[----:B------:R-:W-:-:S04]  /*0510*/  IMAD.WIDE.U32 R12, R34, R25, R32 ;  /* 0x00000019220c7225 */ /* 0x000fc800078e0020 */
[----:B------:R-:W-:-:S05]  /*0520*/  IMAD R9, R35, R25, R9 ;  /* 0x0000001923097224 */ /* 0x000fca00078e0209 */
[----:B------:R-:W-:-:S07]  /*0530*/  IADD3 R9, PT, PT, R13, R9, RZ ;  /* 0x000000090d097210 */ /* 0x000fce0007ffe0ff */
.L_x_11:
[----:B------:R-:W-:Y:S02]  /*0540*/  VIADD R32, R3, 0x2 ;  /* 0x0000000203207836 */ /* 0x000fe40000000000 */
[----:B--2---:R-:W-:-:S04]  /*0550*/  IMAD.WIDE.U32 R10, R30, 0x8, R18 ;  /* 0x000000081e0a7825 */ /* 0x004fc800078e0012 */
[----:B-1----:R-:W-:Y:S02]  /*0560*/  IMAD.WIDE.U32 R34, R32, 0x8, R16 ;  /* 0x0000000820227825 */ /* 0x002fe400078e0010 */
[----:B------:R-:W2:Y:S04]  /*0570*/  LDG.E.64 R10, desc[UR8][R10.64] ;  /* 0x000000080a0a7981 */ /* 0x000ea8000c1e1b00 */
[----:B------:R-:W3:Y:S01]  /*0580*/  LDG.E.64 R34, desc[UR8][R34.64] ;  /* 0x0000000822227981 */ /* 0x000ee2000c1e1b00 */
[-C--:B--2---:R-:W-:Y:S02]  /*0590*/  IMAD R0, R11, R12.reuse, RZ ;  /* 0x0000000c0b007224 */ /* 0x084fe400078e02ff */
[----:B------:R-:W-:Y:S01]  /*05a0*/  IMAD.WIDE.U32 R36, R10, R12, R28 ;  /* 0x0000000c0a247225 */ /* 0x000fe200078e001c */
[----:B---3--:R-:W-:-:S03]  /*05b0*/  ISETP.NE.U32.AND P0, PT, R35, RZ, PT ;  /* 0x000000ff2300720c */ /* 0x008fc60003f05070 */
[----:B------:R-:W-:-:S05]  /*05c0*/  IMAD R9, R10, R9, R0 ;  /* 0x000000090a097224 */ /* 0x000fca00078e0200 */
[----:B------:R-:W-:-:S05]  /*05d0*/  IADD3 R28, PT, PT, R37, R9, RZ ;  /* 0x00000009251c7210 */ /* 0x000fca0007ffe0ff */
[----:B------:R-:W-:Y:S05]  /*05e0*/  @P0 BRA `(.L_x_12) ;  /* 0x0000000000580947 */ /* 0x000fea0003800000 */
[----:B------:R-:W0:Y:S01]  /*05f0*/  I2F.U32.RP R0, R34 ;  /* 0x0000002200007306 */ /* 0x000e220000209000 */
[----:B------:R-:W-:Y:S02]  /*0600*/  IADD3 R9, PT, PT, RZ, -R34, RZ ;  /* 0x80000022ff097210 */ /* 0x000fe40007ffe0ff */
[----:B------:R-:W-:-:S05]  /*0610*/  ISETP.NE.U32.AND P2, PT, R34, RZ, PT ;  /* 0x000000ff2200720c */ /* 0x000fca0003f45070 */
[----:B0-----:R-:W0:Y:S02]  /*0620*/  MUFU.RCP R0, R0 ;  /* 0x0000000000007308 */ /* 0x001e240000001000 */
[----:B0-----:R-:W-:-:S06]  /*0630*/  VIADD R10, R0, 0xffffffe ;  /* 0x0ffffffe000a7836 */ /* 0x001fcc0000000000 */
[----:B------:R0:W1:Y:S02]  /*0640*/  F2I.FTZ.U32.TRUNC.NTZ R11, R10 ;  /* 0x0000000a000b7305 */ /* 0x000064000021f000 */
[----:B0-----:R-:W-:Y:S02]  /*0650*/  IMAD.MOV.U32 R10, RZ, RZ, RZ ;  /* 0x000000ffff0a7224 */ /* 0x001fe400078e00ff */
[----:B-1----:R-:W-:-:S04]  /*0660*/  IMAD R9, R9, R11, RZ ;  /* 0x0000000b09097224 */ /* 0x002fc800078e02ff */
        /* <DEDUP_REMOVED lines=14> */
.L_x_12:
[----:B------:R-:W-:Y:S01]  /*0750*/  MOV R27, R31 ;  /* 0x0000001f001b7202 */ /* 0x000fe20000000f00 */
[----:B------:R-:W-:Y:S01]  /*0760*/  IMAD.MOV.U32 R2, RZ, RZ, R34 ;  /* 0x000000ffff027224 */ /* 0x000fe200078e0022 */
[----:B------:R-:W-:Y:S02]  /*0770*/  MOV R0, R35 ;  /* 0x0000002300007202 */ /* 0x000fe40000000f00 */
[----:B------:R-:W-:-:S07]  /*0780*/  MOV R9, 0x7a0 ;  /* 0x000007a000097802 */ /* 0x000fce0000000f00 */
[----:B----4-:R-:W-:Y:S05]  /*0790*/  CALL.REL.NOINC `($__internal_0_$__cuda_sm20_div_s64) ;  /* 0x0000003000947944 */ /* 0x010fea0003c00000 */
[----:B------:R-:W-:Y:S01]  /*07a0*/  IADD3 R25, P0, PT, RZ, -R11, RZ ;  /* 0x8000000bff197210 */ /* 0x000fe20007f1e0ff */
[----:B------:R-:W-:Y:S01]  /*07b0*/  IMAD.MOV.U32 R13, RZ, RZ, RZ ;  /* 0x000000ffff0d7224 */ /* 0x000fe200078e00ff */
[----:B------:R-:W-:Y:S02]  /*07c0*/  MOV R12, R31 ;  /* 0x0000001f000c7202 */ /* 0x000fe40000000f00 */
[----:B------:R-:W-:Y:S01]  /*07d0*/  MOV R29, R11 ;  /* 0x0000000b001d7202 */ /* 0x000fe20000000f00 */
[----:B------:R-:W-:Y:S02]  /*07e0*/  IMAD.X R9, RZ, RZ, ~R2, P0 ;  /* 0x000000ffff097224 */ /* 0x000fe400000e0e02 */
[----:B------:R-:W-:-:S04]  /*07f0*/  IMAD.WIDE.U32 R12, R34, R25, R12 ;  /* 0x00000019220c7225 */ /* 0x000fc800078e000c */
[----:B------:R-:W-:-:S04]  /*0800*/  IMAD R9, R9, R34, RZ ;  /* 0x0000002209097224 */ /* 0x000fc800078e02ff */
[----:B------:R-:W-:-:S04]  /*0810*/  IMAD R9, R35, R25, R9 ;  /* 0x0000001923097224 */ /* 0x000fc800078e0209 */
[----:B------:R-:W-:-:S07]  /*0820*/  IMAD.IADD R9, R13, 0x1, R9 ;  /* 0x000000010d097824 */ /* 0x000fce00078e0209 */
.L_x_13:
[----:B------:R-:W-:Y:S01]  /*0830*/  IADD3 R30, PT, PT, R3, 0x1, RZ ;  /* 0x00000001031e7810 */ /* 0x000fe20007ffe0ff */
[----:B------:R-:W-:-:S04]  /*0840*/  IMAD.WIDE.U32 R10, R32, 0x8, R18 ;  /* 0x00000008200a7825 */ /* 0x000fc800078e0012 */
[----:B------:R-:W-:Y:S02]  /*0850*/  IMAD.WIDE.U32 R32, R30, 0x8, R16 ;  /* 0x000000081e207825 */ /* 0x000fe400078e0010 */
[----:B------:R-:W2:Y:S04]  /*0860*/  LDG.E.64 R10, desc[UR8][R10.64] ;  /* 0x000000080a0a7981 */ /* 0x000ea8000c1e1b00 */
[----:B------:R-:W3:Y:S01]  /*0870*/  LDG.E.64 R32, desc[UR8][R32.64] ;  /* 0x0000000820207981 */ /* 0x000ee2000c1e1b00 */
[----:B------:R-:W-:Y:S01]  /*0880*/  MOV R35, R28 ;  /* 0x0000001c00237202 */ /* 0x000fe20000000f00 */
[----:B------:R-:W-:Y:S02]  /*0890*/  IMAD.MOV.U32 R34, RZ, RZ, R36 ;  /* 0x000000ffff227224 */ /* 0x000fe400078e0024 */
[----:B--2---:R-:W-:-:S02]  /*08a0*/  IMAD R0, R11, R12, RZ ;  /* 0x0000000c0b007224 */ /* 0x004fc400078e02ff */
[----:B------:R-:W-:Y:S01]  /*08b0*/  IMAD.WIDE.U32 R34, R10, R12, R34 ;  /* 0x0000000c0a227225 */ /* 0x000fe200078e0022 */
[----:B---3--:R-:W-:-:S03]  /*08c0*/  ISETP.NE.U32.AND P0, PT, R33, RZ, PT ;  /* 0x000000ff2100720c */ /* 0x008fc60003f05070 */
[----:B------:R-:W-:-:S04]  /*08d0*/  IMAD R9, R10, R9, R0 ;  /* 0x000000090a097224 */ /* 0x000fc800078e0200 */
[----:B------:R-:W-:-:S06]  /*08e0*/  IMAD.IADD R31, R35, 0x1, R9 ;  /* 0x00000001231f7824 */ /* 0x000fcc00078e0209 */
[----:B------:R-:W-:Y:S05]  /*08f0*/  @P0 BRA `(.L_x_14) ;  /* 0x0000000000580947 */ /* 0x000fea0003800000 */
[----:B------:R-:W0:Y:S01]  /*0900*/  I2F.U32.RP R0, R32 ;  /* 0x0000002000007306 */ /* 0x000e220000209000 */
[----:B------:R-:W-:Y:S01]  /*0910*/  IMAD.MOV R9, RZ, RZ, -R32 ;  /* 0x000000ffff097224 */ /* 0x000fe200078e0a20 */
[----:B------:R-:W-:-:S06]  /*0920*/  ISETP.NE.U32.AND P2, PT, R32, RZ, PT ;  /* 0x000000ff2000720c */ /* 0x000fcc0003f45070 */
[----:B0-----:R-:W0:Y:S02]  /*0930*/  MUFU.RCP R0, R0 ;  /* 0x0000000000007308 */ /* 0x001e240000001000 */
[----:B0-----:R-:W-:-:S06]  /*0940*/  IADD3 R10, PT, PT, R0, 0xffffffe, RZ ;  /* 0x0ffffffe000a7810 */ /* 0x001fcc0007ffe0ff */
[----:B------:R0:W1:Y:S02]  /*0950*/  F2I.FTZ.U32.TRUNC.NTZ R11, R10 ;  /* 0x0000000a000b7305 */ /* 0x000064000021f000 */
[----:B0-----:R-:W-:Y:S02]  /*0960*/  HFMA2 R10, -RZ, RZ, 0, 0 ;  /* 0x00000000ff0a7431 */ /* 0x001fe400000001ff */
[----:B-1----:R-:W-:-:S04]  /*0970*/  IMAD R9, R9, R11, RZ ;  /* 0x0000000b09097224 */ /* 0x002fc800078e02ff */
[----:B------:R-:W-:-:S06]  /*0980*/  IMAD.HI.U32 R2, R11, R9, R10 ;  /* 0x000000090b027227 */ /* 0x000fcc00078e000a */
[----:B------:R-:W-:-:S04]  /*0990*/  IMAD.HI.U32 R28, R2, R29, RZ ;  /* 0x0000001d021c7227 */ /* 0x000fc800078e00ff */
[----:B------:R-:W-:-:S04]  /*09a0*/  IMAD.MOV R9, RZ, RZ, -R28 ;  /* 0x000000ffff097224 */ /* 0x000fc800078e0a1c */
[----:B------:R-:W-:-:S05]  /*09b0*/  IMAD R9, R32, R9, R29 ;  /* 0x0000000920097224 */ /* 0x000fca00078e021d */
[----:B------:R-:W-:-:S13]  /*09c0*/  ISETP.GE.U32.AND P0, PT, R9, R32, PT ;  /* 0x000000200900720c */ /* 0x000fda0003f06070 */
[----:B------:R-:W-:Y:S01]  /*09d0*/  @P0 IADD3 R9, PT, PT, -R32, R9, RZ ;  /* 0x0000000920090210 */ /* 0x000fe20007ffe1ff */
[----:B------:R-:W-:-:S03]  /*09e0*/  @P0 VIADD R28, R28, 0x1 ;  /* 0x000000011c1c0836 */ /* 0x000fc60000000000 */
[----:B------:R-:W-:Y:S02]  /*09f0*/  ISETP.GE.U32.AND P1, PT, R9, R32, PT ;  /* 0x000000200900720c */ /* 0x000fe40003f26070 */
[----:B------:R-:W-:-:S11]  /*0a00*/  MOV R9, RZ ;  /* 0x000000ff00097202 */ /* 0x000fd60000000f00 */
[----:B------:R-:W-:Y:S02]  /*0a10*/  @P1 IADD3 R28, PT, PT, R28, 0x1, RZ ;  /* 0x000000011c1c1810 */ /* 0x000fe40007ffe0ff */
[----:B------:R-:W-:-:S05]  /*0a20*/  @!P2 LOP3.LUT R28, RZ, R32, RZ, 0x33, !PT ;  /* 0x00000020ff1ca212 */ /* 0x000fca00078e33ff */
[----:B------:R-:W-:-:S04]  /*0a30*/  IMAD.MOV R12, RZ, RZ, -R28 ;  /* 0x000000ffff0c7224 */ /* 0x000fc800078e0a1c */
[----:B------:R-:W-:Y:S01]  /*0a40*/  IMAD R12, R32, R12, R29 ;  /* 0x0000000c200c7224 */ /* 0x000fe200078e021d */
[----:B------:R-:W-:Y:S06]  /*0a50*/  BRA `(.L_x_15) ;  /* 0x0000000000387947 */ /* 0x000fec0003800000 */
.L_x_14:
[----:B------:R-:W-:Y:S01]  /*0a60*/  IMAD.MOV.U32 R27, RZ, RZ, R29 ;  /* 0x000000ffff1b7224 */ /* 0x000fe200078e001d */
[----:B------:R-:W-:Y:S01]  /*0a70*/  MOV R2, R32 ;  /* 0x0000002000027202 */ /* 0x000fe20000000f00 */
[----:B------:R-:W-:Y:S01]  /*0a80*/  IMAD.MOV.U32 R0, RZ, RZ, R33 ;  /* 0x000000ffff007224 */ /* 0x000fe200078e0021 */
[----:B------:R-:W-:-:S07]  /*0a90*/  MOV R9, 0xab0 ;  /* 0x00000ab000097802 */ /* 0x000fce0000000f00 */
[----:B----4-:R-:W-:Y:S05]  /*0aa0*/  CALL.REL.NOINC `($__internal_0_$__cuda_sm20_div_s64) ;  /* 0x0000002c00d07944 */ /* 0x010fea0003c00000 */
[----:B------:R-:W-:Y:S01]  /*0ab0*/  IADD3 R25, P0, PT, RZ, -R11, RZ ;  /* 0x8000000bff197210 */ /* 0x000fe20007f1e0ff */
[----:B------:R-:W-:Y:S02]  /*0ac0*/  HFMA2 R13, -RZ, RZ, 0, 0 ;  /* 0x00000000ff0d7431 */ /* 0x000fe400000001ff */
[----:B------:R-:W-:Y:S01]  /*0ad0*/  IMAD.MOV.U32 R12, RZ, RZ, R29 ;  /* 0x000000ffff0c7224 */ /* 0x000fe200078e001d */
[----:B------:R-:W-:Y:S01]  /*0ae0*/  IADD3.X R9, PT, PT, RZ, ~R2, RZ, P0, !PT ;  /* 0x80000002ff097210 */ /* 0x000fe200007fe4ff */
[----:B------:R-:W-:-:S04]  /*0af0*/  IMAD.MOV.U32 R28, RZ, RZ, R11 ;  /* 0x000000ffff1c7224 */ /* 0x000fc800078e000b */
[----:B------:R-:W-:Y:S02]  /*0b00*/  IMAD R9, R9, R32, RZ ;  /* 0x0000002009097224 */ /* 0x000fe400078e02ff */
[----:B------:R-:W-:-:S04]  /*0b10*/  IMAD.WIDE.U32 R12, R32, R25, R12 ;  /* 0x00000019200c7225 */ /* 0x000fc800078e000c */
[----:B------:R-:W-:-:S05]  /*0b20*/  IMAD R9, R33, R25, R9 ;  /* 0x0000001921097224 */ /* 0x000fca00078e0209 */
[----:B------:R-:W-:-:S07]  /*0b30*/  IADD3 R9, PT, PT, R13, R9, RZ ;  /* 0x000000090d097210 */ /* 0x000fce0007ffe0ff */
.L_x_15:
[----:B------:R-:W-:-:S04]  /*0b40*/  IMAD.WIDE.U32 R32, R3, 0x8, R16 ;  /* 0x0000000803207825 */ /* 0x000fc800078e0010 */
[----:B------:R-:W-:Y:S02]  /*0b50*/  IMAD.WIDE.U32 R10, R30, 0x8, R18 ;  /* 0x000000081e0a7825 */ /* 0x000fe400078e0012 */
[----:B------:R-:W2:Y:S04]  /*0b60*/  LDG.E.64 R32, desc[UR8][R32.64] ;  /* 0x0000000820207981 */ /* 0x000ea8000c1e1b00 */
[----:B------:R-:W3:Y:S01]  /*0b70*/  LDG.E.64 R10, desc[UR8][R10.64] ;  /* 0x000000080a0a7981 */ /* 0x000ee2000c1e1b00 */
[----:B------:R-:W-:Y:S01]  /*0b80*/  IMAD.MOV.U32 R30, RZ, RZ, R34 ;  /* 0x000000ffff1e7224 */ /* 0x000fe200078e0022 */
[----:B--2---:R-:W-:Y:S01]  /*0b90*/  ISETP.NE.U32.AND P0, PT, R33, RZ, PT ;  /* 0x000000ff2100720c */ /* 0x004fe20003f05070 */
[-C--:B---3--:R-:W-:Y:S02]  /*0ba0*/  IMAD R0, R11, R12.reuse, RZ ;  /* 0x0000000c0b007224 */ /* 0x088fe400078e02ff */
[----:B------:R-:W-:-:S04]  /*0bb0*/  IMAD.WIDE.U32 R34, R10, R12, R30 ;  /* 0x0000000c0a227225 */ /* 0x000fc800078e001e */
[----:B------:R-:W-:-:S05]  /*0bc0*/  IMAD R9, R10, R9, R0 ;  /* 0x000000090a097224 */ /* 0x000fca00078e0200 */
[----:B------:R-:W-:Y:S01]  /*0bd0*/  IADD3 R31, PT, PT, R35, R9, RZ ;  /* 0x00000009231f7210 */ /* 0x000fe20007ffe0ff */
[----:B------:R-:W-:Y:S06]  /*0be0*/  @P0 BRA `(.L_x_16) ;  /* 0x0000000000580947 */ /* 0x000fec0003800000 */
        /* <DEDUP_REMOVED lines=22> */
.L_x_16:
[----:B------:R-:W-:Y:S01]  /*0d50*/  MOV R27, R28 ;  /* 0x0000001c001b7202 */ /* 0x000fe20000000f00 */
[----:B------:R-:W-:Y:S01]  /*0d60*/  IMAD.MOV.U32 R2, RZ, RZ, R32 ;  /* 0x000000ffff027224 */ /* 0x000fe200078e0020 */
[----:B------:R-:W-:Y:S02]  /*0d70*/  MOV R0, R33 ;  /* 0x0000002100007202 */ /* 0x000fe40000000f00 */
[----:B------:R-:W-:-:S07]  /*0d80*/  MOV R9, 0xda0 ;  /* 0x00000da000097802 */ /* 0x000fce0000000f00 */
[----:B----4-:R-:W-:Y:S05]  /*0d90*/  CALL.REL.NOINC `($__internal_0_$__cuda_sm20_div_s64) ;  /* 0x0000002c00147944 */ /* 0x010fea0003c00000 */
[----:B------:R-:W-:Y:S01]  /*0da0*/  IADD3 R25, P0, PT, RZ, -R11, RZ ;  /* 0x8000000bff197210 */ /* 0x000fe20007f1e0ff */
[----:B------:R-:W-:-:S04]  /*0db0*/  HFMA2 R29, -RZ, RZ, 0, 0 ;  /* 0x00000000ff1d7431 */ /* 0x000fc800000001ff */
[----:B------:R-:W-:-:S04]  /*0dc0*/  IMAD.X R9, RZ, RZ, ~R2, P0 ;  /* 0x000000ffff097224 */ /* 0x000fc800000e0e02 */
[----:B------:R-:W-:Y:S02]  /*0dd0*/  IMAD R9, R9, R32, RZ ;  /* 0x0000002009097224 */ /* 0x000fe400078e02ff */
[----:B------:R-:W-:-:S04]  /*0de0*/  IMAD.WIDE.U32 R12, R32, R25, R28 ;  /* 0x00000019200c7225 */ /* 0x000fc800078e001c */
[----:B------:R-:W-:Y:S02]  /*0df0*/  IMAD R9, R33, R25, R9 ;  /* 0x0000001921097224 */ /* 0x000fe400078e0209 */
[----:B------:R-:W-:-:S03]  /*0e00*/  IMAD.MOV.U32 R29, RZ, RZ, R11 ;  /* 0x000000ffff1d7224 */ /* 0x000fc600078e000b */
[----:B------:R-:W-:-:S07]  /*0e10*/  IADD3 R9, PT, PT, R13, R9, RZ ;  /* 0x000000090d097210 */ /* 0x000fce0007ffe0ff */
.L_x_17:
[C---:B------:R-:W-:Y:S02]  /*0e20*/  VIADD R30, R3.reuse, 0xffffffff ;  /* 0xffffffff031e7836 */ /* 0x040fe40000000000 */
[----:B------:R-:W-:-:S04]  /*0e30*/  IMAD.WIDE.U32 R10, R3, 0x8, R18 ;  /* 0x00000008030a7825 */ /* 0x000fc800078e0012 */
[----:B------:R-:W-:Y:S02]  /*0e40*/  IMAD.WIDE.U32 R32, R30, 0x8, R16 ;  /* 0x000000081e207825 */ /* 0x000fe400078e0010 */
[----:B------:R-:W2:Y:S04]  /*0e50*/  LDG.E.64 R10, desc[UR8][R10.64] ;  /* 0x000000080a0a7981 */ /* 0x000ea8000c1e1b00 */
[----:B------:R-:W3:Y:S01]  /*0e60*/  LDG.E.64 R32, desc[UR8][R32.64] ;  /* 0x0000000820207981 */ /* 0x000ee2000c1e1b00 */
[----:B------:R-:W-:Y:S01]  /*0e70*/  MOV R35, R31 ;  /* 0x0000001f00237202 */ /* 0x000fe20000000f00 */
[-C--:B--2---:R-:W-:Y:S02]  /*0e80*/  IMAD R0, R11, R12.reuse, RZ ;  /* 0x0000000c0b007224 */ /* 0x084fe400078e02ff */
        /* <DEDUP_REMOVED lines=11> */
[----:B0-----:R-:W-:Y:S01]  /*0f40*/  MOV R10, RZ ;  /* 0x000000ff000a7202 */ /* 0x001fe20000000f00 */
        /* <DEDUP_REMOVED lines=8> */
[----:B------:R-:W-:Y:S01]  /*0fd0*/  ISETP.GE.U32.AND P1, PT, R9, R32, PT ;  /* 0x000000200900720c */ /* 0x000fe20003f26070 */
[----:B------:R-:W-:-:S12]  /*0fe0*/  HFMA2 R9, -RZ, RZ, 0, 0 ;  /* 0x00000000ff097431 */ /* 0x000fd800000001ff */
[----:B------:R-:W-:Y:S02]  /*0ff0*/  @P1 IADD3 R28, PT, PT, R28, 0x1, RZ ;  /* 0x000000011c1c1810 */ /* 0x000fe40007ffe0ff */
[----:B------:R-:W-:-:S05]  /*1000*/  @!P2 LOP3.LUT R28, RZ, R32, RZ, 0x33, !PT ;  /* 0x00000020ff1ca212 */ /* 0x000fca00078e33ff */
[----:B------:R-:W-:-:S04]  /*1010*/  IMAD.MOV R12, RZ, RZ, -R28 ;  /* 0x000000ffff0c7224 */ /* 0x000fc800078e0a1c */
[----:B------:R-:W-:Y:S01]  /*1020*/  IMAD R12, R32, R12, R29 ;  /* 0x0000000c200c7224 */ /* 0x000fe200078e021d */
[----:B------:R-:W-:Y:S06]  /*1030*/  BRA `(.L_x_19) ;  /* 0x0000000000387947 */ /* 0x000fec0003800000 */
.L_x_18:
        /* <DEDUP_REMOVED lines=14> */
.L_x_19:
[----:B------:R-:W-:Y:S02]  /*1120*/  VIADD R29, R3, 0xfffffffe ;  /* 0xfffffffe031d7836 */ /* 0x000fe40000000000 */
[----:B------:R-:W-:-:S04]  /*1130*/  IMAD.WIDE.U32 R10, R30, 0x8, R18 ;  /* 0x000000081e0a7825 */ /* 0x000fc800078e0012 */
[----:B------:R-:W-:Y:S02]  /*1140*/  IMAD.WIDE.U32 R32, R29, 0x8, R16 ;  /* 0x000000081d207825 */ /* 0x000fe400078e0010 */
[----:B------:R-:W2:Y:S04]  /*1150*/  LDG.E.64 R10, desc[UR8][R10.64] ;  /* 0x000000080a0a7981 */ /* 0x000ea8000c1e1b00 */
[----:B------:R-:W3:Y:S01]  /*1160*/  LDG.E.64 R32, desc[UR8][R32.64] ;  /* 0x0000000820207981 */ /* 0x000ee2000c1e1b00 */
[----:B------:R-:W-:Y:S01]  /*1170*/  MOV R30, R34 ;  /* 0x00000022001e7202 */ /* 0x000fe20000000f00 */
[----:B--2---:R-:W-:-:S04]  /*1180*/  IMAD R0, R11, R12, RZ ;  /* 0x0000000c0b007224 */ /* 0x004fc800078e02ff */
        /* <DEDUP_REMOVED lines=27> */
.L_x_20:
        /* <DEDUP_REMOVED lines=14> */
.L_x_21:
[----:B------:R-:W-:Y:S02]  /*1420*/  VIADD R28, R3, 0xfffffffd ;  /* 0xfffffffd031c7836 */ /* 0x000fe40000000000 */
        /* <DEDUP_REMOVED lines=33> */
.L_x_22:
        /* <DEDUP_REMOVED lines=14> */
.L_x_23:
        /* <DEDUP_REMOVED lines=34> */
.L_x_24:
        /* <DEDUP_REMOVED lines=8> */
[----:B------:R-:W-:-:S05]  /*19c0*/  IADD3.X R9, PT, PT, RZ, ~R2, RZ, P0, !PT ;  /* 0x80000002ff097210 */ /* 0x000fca00007fe4ff */
[----:B------:R-:W-:Y:S02]  /*19d0*/  IMAD R9, R9, R32, RZ ;  /* 0x0000002009097224 */ /* 0x000fe400078e02ff */
[----:B------:R-:W-:-:S04]  /*19e0*/  IMAD.WIDE.U32 R12, R32, R25, R12 ;  /* 0x00000019200c7225 */ /* 0x000fc800078e000c */
[----:B------:R-:W-:Y:S02]  /*19f0*/  IMAD R9, R33, R25, R9 ;  /* 0x0000001921097224 */ /* 0x000fe400078e0209 */
[----:B------:R-:W-:-:S03]  /*1a00*/  IMAD.MOV.U32 R33, RZ, RZ, R12 ;  /* 0x000000ffff217224 */ /* 0x000fc600078e000c */
[----:B------:R-:W-:-:S07]  /*1a10*/  IADD3 R9, PT, PT, R13, R9, RZ ;  /* 0x000000090d097210 */ /* 0x000fce0007ffe0ff */
.L_x_25:
[----:B----4-:R-:W-:-:S06]  /*1a20*/  IMAD.WIDE.U32 R12, R31, 0x8, R22 ;  /* 0x000000081f0c7825 */ /* 0x010fcc00078e0016 */
[----:B------:R-:W2:Y:S01]  /*1a30*/  LDG.E.64 R12, desc[UR8][R12.64] ;  /* 0x000000080c0c7981 */ /* 0x000ea2000c1e1b00 */
[----:B------:R-:W-:Y:S01]  /*1a40*/  UIADD3 UR6, UPT, UPT, UR6, 0x8, URZ ;  /* 0x0000000806067890 */ /* 0x000fe2000fffe0ff */
[----:B------:R-:W-:Y:S01]  /*1a50*/  IMAD.MOV.U32 R29, RZ, RZ, R28 ;  /* 0x000000ffff1d7224 */ /* 0x000fe200078e001c */
[----:B------:R-:W-:Y:S01]  /*1a60*/  MOV R28, R34 ;  /* 0x00000022001c7202 */ /* 0x000fe20000000f00 */
[----:B------:R-:W-:Y:S01]  /*1a70*/  IMAD.MOV.U32 R32, RZ, RZ, R11 ;  /* 0x000000ffff207224 */ /* 0x000fe200078e000b */
[----:B------:R-:W-:Y:S01]  /*1a80*/  UISETP.NE.AND UP0, UPT, UR6, URZ, UPT ;  /* 0x000000ff0600728c */ /* 0x000fe2000bf05270 */
[----:B------:R-:W-:Y:S01]  /*1a90*/  IADD3 R3, PT, PT, R3, -0x8, RZ ;  /* 0xfffffff803037810 */ /* 0x000fe20007ffe0ff */
[-C--:B--2---:R-:W-:Y:S02]  /*1aa0*/  IMAD R0, R13, R33.reuse, RZ ;  /* 0x000000210d007224 */ /* 0x084fe400078e02ff */
[----:B------:R-:W-:-:S04]  /*1ab0*/  IMAD.WIDE.U32 R28, R12, R33, R28 ;  /* 0x000000210c1c7225 */ /* 0x000fc800078e001c */
[----:B------:R-:W-:-:S04]  /*1ac0*/  IMAD R9, R12, R9, R0 ;  /* 0x000000090c097224 */ /* 0x000fc800078e0200 */
[----:B------:R-:W-:Y:S01]  /*1ad0*/  IMAD.IADD R29, R29, 0x1, R9 ;  /* 0x000000011d1d7824 */ /* 0x000fe200078e0209 */
[----:B------:R-:W-:Y:S06]  /*1ae0*/  BRA.U UP0, `(.L_x_26) ;  /* 0xffffffe500f47547 */ /* 0x000fec000b83ffff */
[----:B------:R-:W-:-:S07]  /*1af0*/  IADD3 R3, PT, PT, R3, 0x3, RZ ;  /* 0x0000000303037810 */ /* 0x000fce0007ffe0ff */
.L_x_9:
[----:B------:R-:W1:Y:S02]  /*1b00*/  LDCU UR5, c[0x0][0x3a0] ;  /* 0x00007400ff0577ac */ /* 0x000e640008000800 */
[----:B-1----:R-:W-:-:S09]  /*1b10*/  ULOP3.LUT UP0, UR6, UR5, 0x7, URZ, 0xc0, !UPT ;  /* 0x0000000705067892 */ /* 0x002fd2000f80c0ff */
[----:B------:R-:W-:Y:S05]  /*1b20*/  BRA.U !UP0, `(.L_x_8) ;  /* 0x0000001508607547 */ /* 0x000fea000b800000 */
[----:B------:R-:W-:Y:S02]  /*1b30*/  UISETP.GE.U32.AND UP0, UPT, UR6, 0x4, UPT ;  /* 0x000000040600788c */ /* 0x000fe4000bf06070 */
[----:B------:R-:W-:-:S07]  /*1b40*/  ULOP3.LUT UR5, UR5, 0x3, URZ, 0xc0, !UPT ;  /* 0x0000000305057892 */ /* 0x000fce000f8ec0ff */
[----:B------:R-:W-:Y:S05]  /*1b50*/  BRA.U !UP0, `(.L_x_27) ;  /* 0x0000000d08187547 */ /* 0x000fea000b800000 */
[----:B------:R-:W1:Y:S02]  /*1b60*/  LDC.64 R16, c[0x0][0x390] ;  /* 0x0000e400ff107b82 */ /* 0x000e640000000a00 */
[----:B-1----:R-:W-:-:S06]  /*1b70*/  IMAD.WIDE.U32 R16, R3, 0x8, R16 ;  /* 0x0000000803107825 */ /* 0x002fcc00078e0010 */
[----:B------:R-:W2:Y:S02]  /*1b80*/  LDG.E.64 R16, desc[UR8][R16.64] ;  /* 0x0000000810107981 */ /* 0x000ea4000c1e1b00 */
[----:B--2---:R-:W-:-:S13]  /*1b90*/  ISETP.NE.U32.AND P0, PT, R17, RZ, PT ;  /* 0x000000ff1100720c */ /* 0x004fda0003f05070 */
[----:B------:R-:W-:Y:S05]  /*1ba0*/  @P0 BRA `(.L_x_28) ;  /* 0x0000000000580947 */ /* 0x000fea0003800000 */
[----:B------:R-:W1:Y:S01]  /*1bb0*/  I2F.U32.RP R0, R16 ;  /* 0x0000001000007306 */ /* 0x000e620000209000 */
[----:B0-----:R-:W-:Y:S02]  /*1bc0*/  IADD3 R9, PT, PT, RZ, -R16, RZ ;  /* 0x80000010ff097210 */ /* 0x001fe40007ffe0ff */
[----:B------:R-:W-:-:S05]  /*1bd0*/  ISETP.NE.U32.AND P2, PT, R16, RZ, PT ;  /* 0x000000ff1000720c */ /* 0x000fca0003f45070 */
[----:B-1----:R-:W0:Y:S02]  /*1be0*/  MUFU.RCP R0, R0 ;  /* 0x0000000000007308 */ /* 0x002e240000001000 */
        /* <DEDUP_REMOVED lines=18> */
.L_x_28:
[----:B------:R-:W-:Y:S01]  /*1d10*/  MOV R27, R32 ;  /* 0x00000020001b7202 */ /* 0x000fe20000000f00 */
[----:B------:R-:W-:Y:S01]  /*1d20*/  IMAD.MOV.U32 R2, RZ, RZ, R16 ;  /* 0x000000ffff027224 */ /* 0x000fe200078e0010 */
[----:B------:R-:W-:Y:S02]  /*1d30*/  MOV R0, R17 ;  /* 0x0000001100007202 */ /* 0x000fe40000000f00 */
[----:B0-----:R-:W-:-:S07]  /*1d40*/  MOV R9, 0x1d60 ;  /* 0x00001d6000097802 */ /* 0x001fce0000000f00 */
[----:B------:R-:W-:Y:S05]  /*1d50*/  CALL.REL.NOINC `($__internal_0_$__cuda_sm20_div_s64) ;  /* 0x0000001c00247944 */ /* 0x000fea0003c00000 */
        /* <DEDUP_REMOVED lines=8> */
.L_x_29:
[----:B------:R-:W0:Y:S01]  /*1de0*/  LDC.64 R18, c[0x0][0x390] ;  /* 0x0000e400ff127b82 */ /* 0x000e220000000a00 */
[----:B------:R-:W-:-:S07]  /*1df0*/  VIADD R16, R3, 0xffffffff ;  /* 0xffffffff03107836 */ /* 0x000fce0000000000 */
[----:B------:R-:W1:Y:S01]  /*1e00*/  LDC.64 R10, c[0x0][0x398] ;  /* 0x0000e600ff0a7b82 */ /* 0x000e620000000a00 */
[----:B0-----:R-:W-:-:S06]  /*1e10*/  IMAD.WIDE.U32 R18, R16, 0x8, R18 ;  /* 0x0000000810127825 */ /* 0x001fcc00078e0012 */
[----:B------:R-:W2:Y:S01]  /*1e20*/  LDG.E.64 R18, desc[UR8][R18.64] ;  /* 0x0000000812127981 */ /* 0x000ea2000c1e1b00 */
[----:B-1----:R-:W-:-:S06]  /*1e30*/  IMAD.WIDE.U32 R10, R3, 0x8, R10 ;  /* 0x00000008030a7825 */ /* 0x002fcc00078e000a */
[----:B------:R-:W3:Y:S01]  /*1e40*/  LDG.E.64 R10, desc[UR8][R10.64] ;  /* 0x000000080a0a7981 */ /* 0x000ee2000c1e1b00 */
        /* <DEDUP_REMOVED lines=28> */
.L_x_30:
[----:B------:R-:W-:Y:S01]  /*2010*/  MOV R27, R17 ;  /* 0x00000011001b7202 */ /* 0x000fe20000000f00 */
[----:B------:R-:W-:Y:S01]  /*2020*/  IMAD.MOV.U32 R2, RZ, RZ, R18 ;  /* 0x000000ffff027224 */ /* 0x000fe200078e0012 */
[----:B------:R-:W-:Y:S02]  /*2030*/  MOV R0, R19 ;  /* 0x0000001300007202 */ /* 0x000fe40000000f00 */
[----:B------:R-:W-:-:S07]  /*2040*/  MOV R9, 0x2060 ;  /* 0x0000206000097802 */ /* 0x000fce0000000f00 */
[----:B------:R-:W-:Y:S05]  /*2050*/  CALL.REL.NOINC `($__internal_0_$__cuda_sm20_div_s64) ;  /* 0x0000001800647944 */ /* 0x000fea0003c00000 */
[----:B------:R-:W-:Y:S01]  /*2060*/  IADD3 R25, P0, PT, RZ, -R11, RZ ;  /* 0x8000000bff197210 */ /* 0x000fe20007f1e0ff */
[----:B------:R-:W-:Y:S01]  /*2070*/  IMAD.MOV.U32 R13, RZ, RZ, RZ ;  /* 0x000000ffff0d7224 */ /* 0x000fe200078e00ff */
[----:B------:R-:W-:-:S03]  /*2080*/  MOV R12, R17 ;  /* 0x00000011000c7202 */ /* 0x000fc60000000f00 */
[----:B------:R-:W-:Y:S02]  /*2090*/  IMAD.X R9, RZ, RZ, ~R2, P0 ;  /* 0x000000ffff097224 */ /* 0x000fe400000e0e02 */
[----:B------:R-:W-:-:S04]  /*20a0*/  IMAD.WIDE.U32 R12, R18, R25, R12 ;  /* 0x00000019120c7225 */ /* 0x000fc800078e000c */
[----:B------:R-:W-:-:S04]  /*20b0*/  IMAD R9, R9, R18, RZ ;  /* 0x0000001209097224 */ /* 0x000fc800078e02ff */
[----:B------:R-:W-:Y:S01]  /*20c0*/  IMAD R9, R19, R25, R9 ;  /* 0x0000001913097224 */ /* 0x000fe200078e0209 */
[----:B------:R-:W-:-:S03]  /*20d0*/  MOV R19, R11 ;  /* 0x0000000b00137202 */ /* 0x000fc60000000f00 */
[----:B------:R-:W-:-:S07]  /*20e0*/  IMAD.IADD R9, R13, 0x1, R9 ;  /* 0x000000010d097824 */ /* 0x000fce00078e0209 */
.L_x_31:
[----:B------:R-:W0:Y:S01]  /*20f0*/  LDC.64 R28, c[0x0][0x390] ;  /* 0x0000e400ff1c7b82 */ /* 0x000e220000000a00 */
[----:B------:R-:W-:-:S07]  /*2100*/  IADD3 R17, PT, PT, R3, -0x2, RZ ;  /* 0xfffffffe03117810 */ /* 0x000fce0007ffe0ff */
[----:B------:R-:W1:Y:S01]  /*2110*/  LDC.64 R10, c[0x0][0x398] ;  /* 0x0000e600ff0a7b82 */ /* 0x000e620000000a00 */
[----:B0-----:R-:W-:-:S06]  /*2120*/  IMAD.WIDE.U32 R28, R17, 0x8, R28 ;  /* 0x00000008111c7825 */ /* 0x001fcc00078e001c */
[----:B------:R-:W2:Y:S01]  /*2130*/  LDG.E.64 R28, desc[UR8][R28.64] ;  /* 0x000000081c1c7981 */ /* 0x000ea2000c1e1b00 */
[----:B-1----:R-:W-:-:S06]  /*2140*/  IMAD.WIDE.U32 R10, R16, 0x8, R10 ;  /* 0x00000008100a7825 */ /* 0x002fcc00078e000a */
        /* <DEDUP_REMOVED lines=30> */
.L_x_32:
[----:B------:R-:W-:Y:S01]  /*2330*/  MOV R27, R19 ;  /* 0x00000013001b7202 */ /* 0x000fe20000000f00 */
[----:B------:R-:W-:Y:S01]  /*2340*/  IMAD.MOV.U32 R2, RZ, RZ, R28 ;  /* 0x000000ffff027224 */ /* 0x000fe200078e001c */
[----:B------:R-:W-:Y:S02]  /*2350*/  MOV R0, R29 ;  /* 0x0000001d00007202 */ /* 0x000fe40000000f00 */
[----:B------:R-:W-:-:S07]  /*2360*/  MOV R9, 0x2380 ;  /* 0x0000238000097802 */ /* 0x000fce0000000f00 */
[----:B------:R-:W-:Y:S05]  /*2370*/  CALL.REL.NOINC `($__internal_0_$__cuda_sm20_div_s64) ;  /* 0x00000014009c7944 */ /* 0x000fea0003c00000 */
        /* <DEDUP_REMOVED lines=9> */
.L_x_33:
        /* <DEDUP_REMOVED lines=33> */
[----:B------:R-:W-:Y:S02]  /*2620*/  IADD3 R13, PT, PT, -R11, RZ, RZ ;  /* 0x000000ff0b0d7210 */ /* 0x000fe40007ffe1ff */
[----:B------:R-:W-:-:S03]  /*2630*/  MOV R32, R11 ;  /* 0x0000000b00207202 */ /* 0x000fc60000000f00 */
[----:B------:R-:W-:Y:S01]  /*2640*/  IMAD R12, R28, R13, R18 ;  /* 0x0000000d1c0c7224 */ /* 0x000fe200078e0212 */
[----:B------:R-:W-:Y:S06]  /*2650*/  BRA `(.L_x_35) ;  /* 0x0000000000347947 */ /* 0x000fec0003800000 */
.L_x_34:
[----:B------:R-:W-:Y:S01]  /*2660*/  IMAD.MOV.U32 R27, RZ, RZ, R18 ;  /* 0x000000ffff1b7224 */ /* 0x000fe200078e0012 */
[----:B------:R-:W-:Y:S01]  /*2670*/  MOV R2, R28 ;  /* 0x0000001c00027202 */ /* 0x000fe20000000f00 */
[----:B------:R-:W-:Y:S01]  /*2680*/  IMAD.MOV.U32 R0, RZ, RZ, R29 ;  /* 0x000000ffff007224 */ /* 0x000fe200078e001d */
[----:B------:R-:W-:-:S07]  /*2690*/  MOV R9, 0x26b0 ;  /* 0x000026b000097802 */ /* 0x000fce0000000f00 */
[----:B------:R-:W-:Y:S05]  /*26a0*/  CALL.REL.NOINC `($__internal_0_$__cuda_sm20_div_s64) ;  /* 0x0000001000d07944 */ /* 0x000fea0003c00000 */
[-C--:B------:R-:W-:Y:S01]  /*26b0*/  IADD3 R23, P0, PT, RZ, -R11.reuse, RZ ;  /* 0x8000000bff177210 */ /* 0x080fe20007f1e0ff */
[----:B------:R-:W-:Y:S01]  /*26c0*/  IMAD.MOV.U32 R19, RZ, RZ, RZ ;  /* 0x000000ffff137224 */ /* 0x000fe200078e00ff */
[----:B------:R-:W-:Y:S02]  /*26d0*/  MOV R32, R11 ;  /* 0x0000000b00207202 */ /* 0x000fe40000000f00 */
[----:B------:R-:W-:Y:S01]  /*26e0*/  IADD3.X R9, PT, PT, RZ, ~R2, RZ, P0, !PT ;  /* 0x80000002ff097210 */ /* 0x000fe200007fe4ff */
[----:B------:R-:W-:-:S04]  /*26f0*/  IMAD.WIDE.U32 R12, R28, R23, R18 ;  /* 0x000000171c0c7225 */ /* 0x000fc800078e0012 */
[----:B------:R-:W-:-:S04]  /*2700*/  IMAD R9, R9, R28, RZ ;  /* 0x0000001c09097224 */ /* 0x000fc800078e02ff */
[----:B------:R-:W-:-:S04]  /*2710*/  IMAD R9, R29, R23, R9 ;  /* 0x000000171d097224 */ /* 0x000fc800078e0209 */
[----:B------:R-:W-:-:S07]  /*2720*/  IMAD.IADD R9, R13, 0x1, R9 ;  /* 0x000000010d097824 */ /* 0x000fce00078e0209 */
.L_x_35:
[----:B------:R-:W0:Y:S02]  /*2730*/  LDC.64 R10, c[0x0][0x398] ;  /* 0x0000e600ff0a7b82 */ /* 0x000e240000000a00 */
[----:B0-----:R-:W-:-:S06]  /*2740*/  IMAD.WIDE.U32 R10, R16, 0x8, R10 ;  /* 0x00000008100a7825 */ /* 0x001fcc00078e000a */
[----:B------:R-:W2:Y:S01]  /*2750*/  LDG.E.64 R10, desc[UR8][R10.64] ;  /* 0x000000080a0a7981 */ /* 0x000ea2000c1e1b00 */
[----:B------:R-:W-:Y:S01]  /*2760*/  MOV R16, R20 ;  /* 0x0000001400107202 */ /* 0x000fe20000000f00 */
[----:B------:R-:W-:Y:S02]  /*2770*/  VIADD R3, R3, 0xfffffffc ;  /* 0xfffffffc03037836 */ /* 0x000fe40000000000 */
[-C--:B--2---:R-:W-:Y:S02]  /*2780*/  IMAD R0, R11, R12.reuse, RZ ;  /* 0x0000000c0b007224 */ /* 0x084fe400078e02ff */
[----:B------:R-:W-:-:S04]  /*2790*/  IMAD.WIDE.U32 R28, R10, R12, R16 ;  /* 0x0000000c0a1c7225 */ /* 0x000fc800078e0010 */
[----:B------:R-:W-:-:S05]  /*27a0*/  IMAD R9, R10, R9, R0 ;  /* 0x000000090a097224 */ /* 0x000fca00078e0200 */
[----:B------:R-:W-:-:S07]  /*27b0*/  IADD3 R29, PT, PT, R29, R9, RZ ;  /* 0x000000091d1d7210 */ /* 0x000fce0007ffe0ff */
.L_x_27:
[----:B------:R-:W-:-:S09]  /*27c0*/  UISETP.NE.AND UP0, UPT, UR5, URZ, UPT ;  /* 0x000000ff0500728c */ /* 0x000fd2000bf05270 */
[----:B------:R-:W-:Y:S05]  /*27d0*/  BRA.U !UP0, `(.L_x_8) ;  /* 0x0000000908347547 */ /* 0x000fea000b800000 */
[----:B------:R-:W-:-:S09]  /*27e0*/  UISETP.NE.AND UP0, UPT, UR5, 0x1, UPT ;  /* 0x000000010500788c */ /* 0x000fd2000bf05270 */
[----:B------:R-:W-:Y:S05]  /*27f0*/  BRA.U !UP0, `(.L_x_36) ;  /* 0x00000005088c7547 */ /* 0x000fea000b800000 */
[----:B------:R-:W1:Y:S02]  /*2800*/  LDC.64 R10, c[0x0][0x390] ;  /* 0x0000e400ff0a7b82 */ /* 0x000e640000000a00 */
[----:B-1----:R-:W-:-:S05]  /*2810*/  IMAD.WIDE.U32 R10, R3, 0x8, R10 ;  /* 0x00000008030a7825 */ /* 0x002fca00078e000a */
        /* <DEDUP_REMOVED lines=25> */
.L_x_37:
        /* <DEDUP_REMOVED lines=13> */
.L_x_38:
        /* <DEDUP_REMOVED lines=35> */
.L_x_39:
[----:B------:R-:W-:Y:S01]  /*2cb0*/  MOV R27, R17 ;  /* 0x00000011001b7202 */ /* 0x000fe20000000f00 */
[----:B------:R-:W-:Y:S01]  /*2cc0*/  IMAD.MOV.U32 R2, RZ, RZ, R18 ;  /* 0x000000ffff027224 */ /* 0x000fe200078e0012 */
[----:B------:R-:W-:Y:S02]  /*2cd0*/  MOV R0, R19 ;  /* 0x0000001300007202 */ /* 0x000fe40000000f00 */
[----:B------:R-:W-:-:S07]  /*2ce0*/  MOV R9, 0x2d00 ;  /* 0x00002d0000097802 */ /* 0x000fce0000000f00 */
[----:B------:R-:W-:Y:S05]  /*2cf0*/  CALL.REL.NOINC `($__internal_0_$__cuda_sm20_div_s64) ;  /* 0x0000000c003c7944 */ /* 0x000fea0003c00000 */
[-C--:B------:R-:W-:Y:S01]  /*2d00*/  IADD3 R25, P0, PT, RZ, -R11.reuse, RZ ;  /* 0x8000000bff197210 */ /* 0x080fe20007f1e0ff */
[----:B------:R-:W-:Y:S02]  /*2d10*/  HFMA2 R13, -RZ, RZ, 0, 0 ;  /* 0x00000000ff0d7431 */ /* 0x000fe400000001ff */
[----:B------:R-:W-:Y:S01]  /*2d20*/  IMAD.MOV.U32 R12, RZ, RZ, R17 ;  /* 0x000000ffff0c7224 */ /* 0x000fe200078e0011 */
[----:B------:R-:W-:Y:S02]  /*2d30*/  IADD3.X R9, PT, PT, RZ, ~R2, RZ, P0, !PT ;  /* 0x80000002ff097210 */ /* 0x000fe400007fe4ff */
[----:B------:R-:W-:-:S03]  /*2d40*/  MOV R2, R11 ;  /* 0x0000000b00027202 */ /* 0x000fc60000000f00 */
[----:B------:R-:W-:Y:S02]  /*2d50*/  IMAD R9, R9, R18, RZ ;  /* 0x0000001209097224 */ /* 0x000fe400078e02ff */
[----:B------:R-:W-:-:S04]  /*2d60*/  IMAD.WIDE.U32 R12, R18, R25, R12 ;  /* 0x00000019120c7225 */ /* 0x000fc800078e000c */
[----:B------:R-:W-:-:S04]  /*2d70*/  IMAD R9, R19, R25, R9 ;  /* 0x0000001913097224 */ /* 0x000fc800078e0209 */
[----:B------:R-:W-:-:S07]  /*2d80*/  IMAD.IADD R9, R13, 0x1, R9 ;  /* 0x000000010d097824 */ /* 0x000fce00078e0209 */
.L_x_40:
[----:B------:R-:W0:Y:S02]  /*2d90*/  LDC.64 R10, c[0x0][0x398] ;  /* 0x0000e600ff0a7b82 */ /* 0x000e240000000a00 */
[----:B0-----:R-:W-:-:S06]  /*2da0*/  IMAD.WIDE.U32 R16, R16, 0x8, R10 ;  /* 0x0000000810107825 */ /* 0x001fcc00078e000a */
[----:B------:R-:W2:Y:S01]  /*2db0*/  LDG.E.64 R16, desc[UR8][R16.64] ;  /* 0x0000000810107981 */ /* 0x000ea2000c1e1b00 */
[----:B------:R-:W-:Y:S02]  /*2dc0*/  MOV R22, R20 ;  /* 0x0000001400167202 */ /* 0x000fe40000000f00 */
[----:B------:R-:W-:Y:S02]  /*2dd0*/  IADD3 R3, PT, PT, R3, -0x2, RZ ;  /* 0xfffffffe03037810 */ /* 0x000fe40007ffe0ff */
[----:B------:R-:W-:Y:S01]  /*2de0*/  MOV R32, R2 ;  /* 0x0000000200207202 */ /* 0x000fe20000000f00 */
[-C--:B--2---:R-:W-:Y:S02]  /*2df0*/  IMAD R0, R17, R12.reuse, RZ ;  /* 0x0000000c11007224 */ /* 0x084fe400078e02ff */
[----:B------:R-:W-:-:S04]  /*2e00*/  IMAD.WIDE.U32 R28, R16, R12, R22 ;  /* 0x0000000c101c7225 */ /* 0x000fc800078e0016 */
[----:B------:R-:W-:-:S04]  /*2e10*/  IMAD R9, R16, R9, R0 ;  /* 0x0000000910097224 */ /* 0x000fc800078e0200 */
[----:B------:R-:W-:-:S07]  /*2e20*/  IMAD.IADD R29, R29, 0x1, R9 ;  /* 0x000000011d1d7824 */ /* 0x000fce00078e0209 */
.L_x_36:
[----:B------:R-:W1:Y:S02]  /*2e30*/  LDCU UR6, c[0x0][0x3a0] ;  /* 0x00007400ff0677ac */ /* 0x000e640008000800 */
[----:B-1----:R-:W-:-:S04]  /*2e40*/  ULOP3.LUT UR6, UR6, 0x1, URZ, 0xc0, !UPT ;  /* 0x0000000106067892 */ /* 0x002fc8000f8ec0ff */
[----:B------:R-:W-:-:S09]  /*2e50*/  UISETP.NE.U32.AND UP0, UPT, UR6, 0x1, UPT ;  /* 0x000000010600788c */ /* 0x000fd2000bf05070 */
[----:B------:R-:W-:Y:S05]  /*2e60*/  BRA.U UP0, `(.L_x_8) ;  /* 0x0000000100907547 */ /* 0x000fea000b800000 */
[----:B------:R-:W1:Y:S02]  /*2e70*/  LDC.64 R10, c[0x0][0x390] ;  /* 0x0000e400ff0a7b82 */ /* 0x000e640000000a00 */
[----:B-1----:R-:W-:-:S06]  /*2e80*/  IMAD.WIDE.U32 R10, R3, 0x8, R10 ;  /* 0x00000008030a7825 */ /* 0x002fcc00078e000a */
[----:B------:R-:W2:Y:S02]  /*2e90*/  LDG.E.64 R10, desc[UR8][R10.64] ;  /* 0x000000080a0a7981 */ /* 0x000ea4000c1e1b00 */
[----:B--2---:R-:W-:-:S13]  /*2ea0*/  ISETP.NE.U32.AND P0, PT, R11, RZ, PT ;  /* 0x000000ff0b00720c */ /* 0x004fda0003f05070 */
[----:B------:R-:W-:Y:S05]  /*2eb0*/  @P0 BRA `(.L_x_41) ;  /* 0x0000000000500947 */ /* 0x000fea0003800000 */
[----:B------:R-:W1:Y:S01]  /*2ec0*/  I2F.U32.RP R0, R10 ;  /* 0x0000000a00007306 */ /* 0x000e620000209000 */
[----:B0-----:R-:W-:Y:S01]  /*2ed0*/  IMAD.MOV R9, RZ, RZ, -R10 ;  /* 0x000000ffff097224 */ /* 0x001fe200078e0a0a */
[----:B------:R-:W-:Y:S01]  /*2ee0*/  ISETP.NE.U32.AND P1, PT, R10, RZ, PT ;  /* 0x000000ff0a00720c */ /* 0x000fe20003f25070 */
[----:B------:R-:W-:-:S05]  /*2ef0*/  IMAD.MOV.U32 R11, RZ, RZ, RZ ;  /* 0x000000ffff0b7224 */ /* 0x000fca00078e00ff */
[----:B-1----:R-:W0:Y:S02]  /*2f00*/  MUFU.RCP R0, R0 ;  /* 0x0000000000007308 */ /* 0x002e240000001000 */
[----:B0-----:R-:W-:-:S06]  /*2f10*/  IADD3 R12, PT, PT, R0, 0xffffffe, RZ ;  /* 0x0ffffffe000c7810 */ /* 0x001fcc0007ffe0ff */
[----:B------:R0:W1:Y:S02]  /*2f20*/  F2I.FTZ.U32.TRUNC.NTZ R13, R12 ;  /* 0x0000000c000d7305 */ /* 0x000064000021f000 */
[----:B0-----:R-:W-:Y:S02]  /*2f30*/  HFMA2 R12, -RZ, RZ, 0, 0 ;  /* 0x00000000ff0c7431 */ /* 0x001fe400000001ff */
[----:B-1----:R-:W-:-:S04]  /*2f40*/  IMAD R9, R9, R13, RZ ;  /* 0x0000000d09097224 */ /* 0x002fc800078e02ff */
[----:B------:R-:W-:-:S06]  /*2f50*/  IMAD.HI.U32 R13, R13, R9, R12 ;  /* 0x000000090d0d7227 */ /* 0x000fcc00078e000c */
[----:B------:R-:W-:-:S05]  /*2f60*/  IMAD.HI.U32 R13, R13, R32, RZ ;  /* 0x000000200d0d7227 */ /* 0x000fca00078e00ff */
[----:B------:R-:W-:-:S05]  /*2f70*/  IADD3 R13, PT, PT, -R13, RZ, RZ ;  /* 0x000000ff0d0d7210 */ /* 0x000fca0007ffe1ff */
[----:B------:R-:W-:-:S05]  /*2f80*/  IMAD R9, R10, R13, R32 ;  /* 0x0000000d0a097224 */ /* 0x000fca00078e0220 */
[----:B------:R-:W-:-:S13]  /*2f90*/  ISETP.GE.U32.AND P0, PT, R9, R10, PT ;  /* 0x0000000a0900720c */ /* 0x000fda0003f06070 */
[----:B------:R-:W-:-:S05]  /*2fa0*/  @P0 IMAD.IADD R9, R9, 0x1, -R10 ;  /* 0x0000000109090824 */ /* 0x000fca00078e0a0a */
[----:B------:R-:W-:-:S13]  /*2fb0*/  ISETP.GE.U32.AND P0, PT, R9, R10, PT ;  /* 0x0000000a0900720c */ /* 0x000fda0003f06070 */
[----:B------:R-:W-:Y:S02]  /*2fc0*/  @P0 IADD3 R9, PT, PT, -R10, R9, RZ ;  /* 0x000000090a090210 */ /* 0x000fe40007ffe1ff */
[----:B------:R-:W-:-:S04]  /*2fd0*/  @!P1 LOP3.LUT R9, RZ, R10, RZ, 0x33, !PT ;  /* 0x0000000aff099212 */ /* 0x000fc800078e33ff */
[----:B------:R-:W-:Y:S01]  /*2fe0*/  MOV R10, R9 ;  /* 0x00000009000a7202 */ /* 0x000fe20000000f00 */
[----:B------:R-:W-:Y:S06]  /*2ff0*/  BRA `(.L_x_42) ;  /* 0x0000000000107947 */ /* 0x000fec0003800000 */
.L_x_41:
[----:B------:R-:W-:-:S07]  /*3000*/  MOV R0, 0x3020 ;  /* 0x0000302000007802 */ /* 0x000fce0000000f00 */
[----:B0-----:R-:W-:Y:S05]  /*3010*/  CALL.REL.NOINC `($__internal_1_$__cuda_sm20_rem_s64) ;  /* 0x0000000c00c47944 */ /* 0x001fea0003c00000 */
[----:B------:R-:W-:Y:S02]  /*3020*/  MOV R10, R2 ;  /* 0x00000002000a7202 */ /* 0x000fe40000000f00 */
[----:B------:R-:W-:-:S07]  /*3030*/  MOV R11, R9 ;  /* 0x00000009000b7202 */ /* 0x000fce0000000f00 */
.L_x_42:
[----:B------:R-:W0:Y:S02]  /*3040*/  LDC.64 R12, c[0x0][0x398] ;  /* 0x0000e600ff0c7b82 */ /* 0x000e240000000a00 */
[----:B0-----:R-:W-:-:S06]  /*3050*/  IMAD.WIDE.U32 R2, R3, 0x8, R12 ;  /* 0x0000000803027825 */ /* 0x001fcc00078e000c */
[----:B------:R-:W2:Y:S02]  /*3060*/  LDG.E.64 R2, desc[UR8][R2.64] ;  /* 0x0000000802027981 */ /* 0x000ea4000c1e1b00 */
[-C--:B--2---:R-:W-:Y:S02]  /*3070*/  IMAD R9, R3, R10.reuse, RZ ;  /* 0x0000000a03097224 */ /* 0x084fe400078e02ff */
[----:B------:R-:W-:-:S04]  /*3080*/  IMAD.WIDE.U32 R28, R2, R10, R28 ;  /* 0x0000000a021c7225 */ /* 0x000fc800078e001c */
[----:B------:R-:W-:-:S04]  /*3090*/  IMAD R9, R2, R11, R9 ;  /* 0x0000000b02097224 */ /* 0x000fc800078e0209 */
[----:B------:R-:W-:-:S07]  /*30a0*/  IMAD.IADD R29, R29, 0x1, R9 ;  /* 0x000000011d1d7824 */ /* 0x000fce00078e0209 */
.L_x_8:
[----:B------:R-:W1:Y:S02]  /*30b0*/  LDCU.64 UR10, c[0x0][0x388] ;  /* 0x00007100ff0a77ac */ /* 0x000e640008000a00 */
[----:B-1----:R-:W-:-:S04]  /*30c0*/  LEA R2, P0, R28, UR10, 0x1 ;  /* 0x0000000a1c027c11 */ /* 0x002fc8000f8008ff */
[----:B------:R-:W-:-:S06]  /*30d0*/  LEA.HI.X R3, R28, UR11, R29, 0x1, P0 ;  /* 0x0000000b1c037c11 */ /* 0x000fcc00080f0c1d */
[----:B------:R-:W2:Y:S01]  /*30e0*/  LDG.E.U16 R3, desc[UR8][R2.64] ;  /* 0x0000000802037981 */ /* 0x000ea2000c1e1500 */
[----:B------:R-:W-:-:S03]  /*30f0*/  ISETP.NE.AND P0, PT, R8, RZ, PT ;  /* 0x000000ff0800720c */ /* 0x000fc60003f05270 */
[----:B--2---:R1:W-:Y:S01]  /*3100*/  STS.U16 [R4], R3 ;  /* 0x0000000304007388 */ /* 0x0043e20000000400 */
[----:B------:R-:W-:Y:S09]  /*3110*/  BAR.SYNC.DEFER_BLOCKING 0x0 ;  /* 0x0000000000007b1d */ /* 0x000ff20000010000 */
[----:B------:R-:W-:Y:S05]  /*3120*/  @P0 EXIT ;  /* 0x000000000000094d */ /* 0x000fea0003800000 */
[----:B------:R-:W-:-:S13]  /*3130*/  ISETP.GT.U32.AND P0, PT, R5, 0x1, PT ;  /* 0x000000010500780c */ /* 0x000fda0003f04070 */
[----:B-1----:R-:W1:Y:S01]  /*3140*/  @!P0 S2R R3, SR_CgaCtaId ;  /* 0x0000000000038919 */ /* 0x002e620000008800 */
[----:B------:R-:W-:-:S04]  /*3150*/  @!P0 MOV R0, 0x400 ;  /* 0x0000040000008802 */ /* 0x000fc80000000f00 */
[----:B-1----:R-:W-:-:S04]  /*3160*/  @!P0 LEA R0, R3, R0, 0x18 ;  /* 0x0000000003008211 */ /* 0x002fc800078ec0ff */
[----:B------:R-:W-:-:S06]  /*3170*/  @!P0 LEA R2, R7, R0, 0x1 ;  /* 0x0000000007028211 */ /* 0x000fcc00078e08ff */
[----:B------:R-:W1:Y:S02]  /*3180*/  @!P0 LDS.U16 R2, [R2] ;  /* 0x0000000002028984 */ /* 0x000e640000000400 */
[----:B-1----:R-:W-:Y:S01]  /*3190*/  @!P0 PRMT R0, R2, 0x7610, R0 ;  /* 0x0000761002008816 */ /* 0x002fe20000000000 */
[----:B------:R-:W-:Y:S06]  /*31a0*/  @!P0 BRA `(.L_x_43) ;  /* 0x0000000400ec8947 */ /* 0x000fec0003800000 */
[----:B------:R-:W1:Y:S01]  /*31b0*/  S2UR UR5, SR_CgaCtaId ;  /* 0x00000000000579c3 */ /* 0x000e620000008800 */
[----:B------:R-:W-:Y:S01]  /*31c0*/  VIADD R2, R5, 0xfffffffe ;  /* 0xfffffffe05027836 */ /* 0x000fe20000000000 */
[----:B------:R-:W-:Y:S01]  /*31d0*/  UMOV UR4, 0x400 ;  /* 0x0000040000047882 */ /* 0x000fe20000000000 */
[----:B------:R-:W-:Y:S02]  /*31e0*/  SHF.L.U32 R7, R7, 0x1, RZ ;  /* 0x0000000107077819 */ /* 0x000fe400000006ff */
[----:B------:R-:W-:Y:S02]  /*31f0*/  IADD3 R5, PT, PT, R5, -0x1, RZ ;  /* 0xffffffff05057810 */ /* 0x000fe40007ffe0ff */
[----:B------:R-:W-:Y:S02]  /*3200*/  ISETP.GE.U32.AND P0, PT, R2, 0xf, PT ;  /* 0x0000000f0200780c */ /* 0x000fe40003f06070 */
[----:B------:R-:W-:Y:S01]  /*3210*/  LOP3.LUT R2, R5, 0xf, RZ, 0xc0, !PT ;  /* 0x0000000f05027812 */ /* 0x000fe200078ec0ff */
[----:B-1----:R-:W-:-:S03]  /*3220*/  ULEA UR5, UR5, UR4, 0x18 ;  /* 0x0000000405057291 */ /* 0x002fc6000f8ec0ff */
[----:B------:R-:W-:-:S03]  /*3230*/  UMOV UR4, 0x1 ;  /* 0x0000000100047882 */ /* 0x000fc60000000000 */
[----:B------:R-:W-:-:S03]  /*3240*/  IADD3 R3, PT, PT, R7, UR5, RZ ;  /* 0x0000000507037c10 */ /* 0x000fc6000fffe0ff */
[----:B------:R1:W2:Y:S01]  /*3250*/  LDS.U16 R0, [R7+UR5] ;  /* 0x0000000507007984 */ /* 0x0002a20008000400 */
[----:B------:R-:W-:Y:S05]  /*3260*/  @!P0 BRA `(.L_x_44) ;  /* 0x0000000000d88947 */ /* 0x000fea0003800000 */
[----:B0-----:R-:W-:Y:S01]  /*3270*/  IMAD R9, R6, 0x2, R7 ;  /* 0x0000000206097824 */ /* 0x001fe200078e0207 */
[----:B------:R-:W-:Y:S01]  /*3280*/  LOP3.LUT R4, R5, 0xfffffff0, RZ, 0xc0, !PT ;  /* 0xfffffff005047812 */ /* 0x000fe200078ec0ff */
[----:B------:R-:W-:Y:S01]  /*3290*/  UMOV UR6, 0x1 ;  /* 0x0000000100067882 */ /* 0x000fe20000000000 */
[----:B------:R-:W-:Y:S02]  /*32a0*/  UMOV UR4, URZ ;  /* 0x000000ff00047c82 */ /* 0x000fe40008000000 */
[----:B------:R-:W-:Y:S02]  /*32b0*/  IADD3 R9, PT, PT, R9, UR5, RZ ;  /* 0x0000000509097c10 */ /* 0x000fe4000fffe0ff */
[----:B------:R-:W-:-:S07]  /*32c0*/  IADD3 R4, PT, PT, -R4, RZ, RZ ;  /* 0x000000ff04047210 */ /* 0x000fce0007ffe1ff */
.L_x_45:
[----:B------:R-:W-:Y:S01]  /*32d0*/  IMAD R8, R6, UR6, RZ ;  /* 0x0000000606087c24 */ /* 0x000fe2000f8e02ff */
[----:B------:R-:W-:Y:S01]  /*32e0*/  IADD3 R4, PT, PT, R4, 0x10, RZ ;  /* 0x0000001004047810 */ /* 0x000fe20007ffe0ff */
[----:B------:R-:W-:Y:S02]  /*32f0*/  UIADD3 UR4, UPT, UPT, UR4, 0x10, URZ ;  /* 0x0000001004047890 */ /* 0x000fe4000fffe0ff */
[----:B------:R-:W-:Y:S01]  /*3300*/  IMAD R11, R8, 0x2, R3 ;  /* 0x00000002080b7824 */ /* 0x000fe200078e0203 */
[----:B------:R-:W-:Y:S01]  /*3310*/  ISETP.NE.AND P0, PT, R4, RZ, PT ;  /* 0x000000ff0400720c */ /* 0x000fe20003f05270 */
[----:B------:R-:W-:-:S03]  /*3320*/  UIADD3 UR6, UPT, UPT, UR6, 0x10, URZ ;  /* 0x0000001006067890 */ /* 0x000fc6000fffe0ff */
[C---:B------:R-:W-:Y:S02]  /*3330*/  LEA R21, R6.reuse, R11, 0x1 ;  /* 0x0000000b06157211 */ /* 0x040fe400078e08ff */
[----:B------:R0:W-:Y:S02]  /*3340*/  LDS.U16 R11, [R9] ;  /* 0x00000000090b7984 */ /* 0x0001e40000000400 */
[C---:B------:R-:W-:Y:S02]  /*3350*/  LEA R13, R6.reuse, R21, 0x1 ;  /* 0x00000015060d7211 */ /* 0x040fe400078e08ff */
[----:B------:R-:W2:Y:S03]  /*3360*/  LDS.U16 R8, [R21] ;  /* 0x0000000015087984 */ /* 0x000ea60000000400 */
[C---:B------:R-:W-:Y:S01]  /*3370*/  IMAD R23, R6.reuse, 0x2, R13 ;  /* 0x0000000206177824 */ /* 0x040fe200078e020d */
[C---:B0-----:R-:W-:Y:S01]  /*3380*/  LEA R9, R6.reuse, R9, 0x5 ;  /* 0x0000000906097211 */ /* 0x041fe200078e28ff */
[----:B------:R-:W-:Y:S03]  /*3390*/  LDS.U16 R13, [R13] ;  /* 0x000000000d0d7984 */ /* 0x000fe60000000400 */
[C---:B------:R-:W-:Y:S01]  /*33a0*/  LEA R17, R6.reuse, R23, 0x1 ;  /* 0x0000001706117211 */ /* 0x040fe200078e08ff */
[----:B------:R-:W0:Y:S03]  /*33b0*/  LDS.U16 R10, [R23] ;  /* 0x00000000170a7984 */ /* 0x000e260000000400 */
[----:B------:R-:W-:-:S02]  /*33c0*/  LEA R25, R6, R17, 0x1 ;  /* 0x0000001106197211 */ /* 0x000fc400078e08ff */
[----:B------:R-:W-:Y:S03]  /*33d0*/  LDS.U16 R17, [R17] ;  /* 0x0000000011117984 */ /* 0x000fe60000000400 */
[C---:B------:R-:W-:Y:S01]  /*33e0*/  IMAD R19, R6.reuse, 0x2, R25 ;  /* 0x0000000206137824 */ /* 0x040fe200078e0219 */
[----:B------:R-:W3:Y:S04]  /*33f0*/  LDS.U16 R12, [R25] ;  /* 0x00000000190c7984 */ /* 0x000ee80000000400 */
[C---:B------:R-:W-:Y:S02]  /*3400*/  LEA R27, R6.reuse, R19, 0x1 ;  /* 0x00000013061b7211 */ /* 0x040fe400078e08ff */
[----:B------:R-:W-:Y:S02]  /*3410*/  LDS.U16 R19, [R19] ;  /* 0x0000000013137984 */ /* 0x000fe40000000400 */
[----:B------:R-:W-:-:S02]  /*3420*/  LEA R29, R6, R27, 0x1 ;  /* 0x0000001b061d7211 */ /* 0x000fc400078e08ff */
[----:B------:R-:W4:Y:S03]  /*3430*/  LDS.U16 R27, [R27] ;  /* 0x000000001b1b7984 */ /* 0x000f260000000400 */
[C---:B------:R-:W-:Y:S02]  /*3440*/  IMAD R31, R6.reuse, 0x2, R29 ;  /* 0x00000002061f7824 */ /* 0x040fe400078e021d */
[----:B------:R-:W-:Y:S03]  /*3450*/  LDS.U16 R29, [R29] ;  /* 0x000000001d1d7984 */ /* 0x000fe60000000400 */
[C---:B------:R-:W-:Y:S02]  /*3460*/  LEA R33, R6.reuse, R31, 0x1 ;  /* 0x0000001f06217211 */ /* 0x040fe400078e08ff */
[----:B------:R-:W5:Y:S02]  /*3470*/  LDS.U16 R31, [R31] ;  /* 0x000000001f1f7984 */ /* 0x000f640000000400 */
[----:B------:R-:W-:-:S02]  /*3480*/  LEA R35, R6, R33, 0x1 ;  /* 0x0000002106237211 */ /* 0x000fc400078e08ff */
[----:B------:R-:W-:Y:S01]  /*3490*/  LDS.U16 R33, [R33] ;  /* 0x0000000021217984 */ /* 0x000fe20000000400 */
[----:B--2---:R-:W-:Y:S02]  /*34a0*/  VHMNMX.BF16_V2 R8, R0.H0_H0, R11.H0_H0, R8.H0_H0, PT ;  /* 0x2000000b00087247 */ /* 0x004fe40003a02808 */
[----:B------:R-:W-:Y:S02]  /*34b0*/  IMAD R37, R6, 0x2, R35 ;  /* 0x0000000206257824 */ /* 0x000fe400078e0223 */
[----:B------:R-:W2:Y:S01]  /*34c0*/  LDS.U16 R35, [R35] ;  /* 0x0000000023237984 */ /* 0x000ea20000000400 */
[----:B0-----:R-:W-:Y:S02]  /*34d0*/  VHMNMX.BF16_V2 R8, R8.H0_H0, R13.H0_H0, R10.H0_H0, PT ;  /* 0x2000000d08087247 */ /* 0x001fe40003a0280a */
[C---:B------:R-:W-:Y:S02]  /*34e0*/  LEA R21, R6.reuse, R37, 0x1 ;  /* 0x0000002506157211 */ /* 0x040fe400078e08ff */
[----:B------:R-:W-:Y:S02]  /*34f0*/  LDS.U16 R37, [R37] ;  /* 0x0000000025257984 */ /* 0x000fe40000000400 */
[----:B------:R-:W-:-:S02]  /*3500*/  LEA R23, R6, R21, 0x1 ;  /* 0x0000001506177211 */ /* 0x000fc400078e08ff */
[----:B------:R-:W0:Y:S01]  /*3510*/  LDS.U16 R21, [R21] ;  /* 0x0000000015157984 */ /* 0x000e220000000400 */
[----:B---3--:R-:W-:Y:S02]  /*3520*/  VHMNMX.BF16_V2 R8, R8.H0_H0, R17.H0_H0, R12.H0_H0, PT ;  /* 0x2000001108087247 */ /* 0x008fe40003a0280c */
[----:B------:R-:W-:Y:S02]  /*3530*/  IMAD R16, R6, 0x2, R23 ;  /* 0x0000000206107824 */ /* 0x000fe400078e0217 */
[----:B------:R-:W-:Y:S04]  /*3540*/  LDS.U16 R23, [R23] ;  /* 0x0000000017177984 */ /* 0x000fe80000000400 */
[----:B------:R-:W3:Y:S01]  /*3550*/  LDS.U16 R16, [R16] ;  /* 0x0000000010107984 */ /* 0x000ee20000000400 */
[----:B----4-:R-:W-:-:S04]  /*3560*/  VHMNMX.BF16_V2 R8, R8.H0_H0, R19.H0_H0, R27.H0_H0, PT ;  /* 0x2000001308087247 */ /* 0x010fc80003a0281b */
[----:B-----5:R-:W-:-:S04]  /*3570*/  VHMNMX.BF16_V2 R8, R8.H0_H0, R29.H0_H0, R31.H0_H0, PT ;  /* 0x2000001d08087247 */ /* 0x020fc80003a0281f */
[----:B--2---:R-:W-:-:S04]  /*3580*/  VHMNMX.BF16_V2 R8, R8.H0_H0, R33.H0_H0, R35.H0_H0, PT ;  /* 0x2000002108087247 */ /* 0x004fc80003a02823 */
[----:B0-----:R-:W-:-:S04]  /*3590*/  VHMNMX.BF16_V2 R8, R8.H0_H0, R37.H0_H0, R21.H0_H0, PT ;  /* 0x2000002508087247 */ /* 0x001fc80003a02815 */
[----:B---3--:R-:W-:Y:S01]  /*35a0*/  VHMNMX.BF16_V2 R0, R8.H0_H0, R23.H0_H0, R16.H0_H0, PT ;  /* 0x2000001708007247 */ /* 0x008fe20003a02810 */
[----:B------:R-:W-:Y:S06]  /*35b0*/  @P0 BRA `(.L_x_45) ;  /* 0xfffffffc00440947 */ /* 0x000fec000383ffff */
[----:B------:R-:W-:-:S12]  /*35c0*/  UIADD3 UR4, UPT, UPT, UR4, 0x1, URZ ;  /* 0x0000000104047890 */ /* 0x000fd8000fffe0ff */
.L_x_44:
        /* <DEDUP_REMOVED lines=8> */
[----:B0-----:R-:W-:-:S05]  /*3650*/  IMAD R9, R2, 0x2, R3 ;  /* 0x0000000202097824 */ /* 0x001fca00078e0203 */
[C---:B------:R-:W-:Y:S02]  /*3660*/  LEA R11, R6.reuse, R9, 0x1 ;  /* 0x00000009060b7211 */ /* 0x040fe400078e08ff */
[----:B------:R-:W-:Y:S02]  /*3670*/  LDS.U16 R9, [R9] ;  /* 0x0000000009097984 */ /* 0x000fe40000000400 */
[C---:B------:R-:W-:Y:S02]  /*3680*/  LEA R13, R6.reuse, R11, 0x1 ;  /* 0x0000000b060d7211 */ /* 0x040fe400078e08ff */
[----:B------:R-:W2:Y:S03]  /*3690*/  LDS.U16 R11, [R11] ;  /* 0x000000000b0b7984 */ /* 0x000ea60000000400 */
[C---:B------:R-:W-:Y:S01]  /*36a0*/  IMAD R17, R6.reuse, 0x2, R13 ;  /* 0x0000000206117824 */ /* 0x040fe200078e020d */
[----:B------:R-:W-:Y:S04]  /*36b0*/  LDS.U16 R2, [R13] ;  /* 0x000000000d027984 */ /* 0x000fe80000000400 */
[----:B------:R-:W-:-:S02]  /*36c0*/  LEA R19, R6, R17, 0x1 ;  /* 0x0000001106137211 */ /* 0x000fc400078e08ff */
[----:B------:R-:W0:Y:S02]  /*36d0*/  LDS.U16 R17, [R17] ;  /* 0x0000000011117984 */ /* 0x000e240000000400 */
[C---:B------:R-:W-:Y:S02]  /*36e0*/  LEA R21, R6.reuse, R19, 0x1 ;  /* 0x0000001306157211 */ /* 0x040fe400078e08ff */
[----:B------:R-:W-:Y:S03]  /*36f0*/  LDS.U16 R19, [R19] ;  /* 0x0000000013137984 */ /* 0x000fe60000000400 */
[C---:B------:R-:W-:Y:S02]  /*3700*/  IMAD R23, R6.reuse, 0x2, R21 ;  /* 0x0000000206177824 */ /* 0x040fe400078e0215 */
[----:B------:R-:W3:Y:S03]  /*3710*/  LDS.U16 R21, [R21] ;  /* 0x0000000015157984 */ /* 0x000ee60000000400 */
[----:B------:R-:W-:-:S02]  /*3720*/  LEA R4, R6, R23, 0x1 ;  /* 0x0000001706047211 */ /* 0x000fc400078e08ff */
[----:B------:R-:W-:Y:S04]  /*3730*/  LDS.U16 R23, [R23] ;  /* 0x0000000017177984 */ /* 0x000fe80000000400 */
[----:B------:R-:W4:Y:S01]  /*3740*/  LDS.U16 R4, [R4] ;  /* 0x0000000004047984 */ /* 0x000f220000000400 */
[----:B--2---:R-:W-:-:S04]  /*3750*/  VHMNMX.BF16_V2 R9, R0.H0_H0, R9.H0_H0, R11.H0_H0, PT ;  /* 0x2000000900097247 */ /* 0x004fc80003a0280b */
[----:B0-----:R-:W-:-:S04]  /*3760*/  VHMNMX.BF16_V2 R2, R9.H0_H0, R2.H0_H0, R17.H0_H0, PT ;  /* 0x2000000209027247 */ /* 0x001fc80003a02811 */
[----:B---3--:R-:W-:-:S04]  /*3770*/  VHMNMX.BF16_V2 R2, R2.H0_H0, R19.H0_H0, R21.H0_H0, PT ;  /* 0x2000001302027247 */ /* 0x008fc80003a02815 */
[----:B----4-:R-:W-:-:S07]  /*3780*/  VHMNMX.BF16_V2 R0, R2.H0_H0, R23.H0_H0, R4.H0_H0, PT ;  /* 0x2000001702007247 */ /* 0x010fce0003a02804 */
.L_x_47:
[----:B------:R-:W-:Y:S05]  /*3790*/  @!P1 BRA `(.L_x_46) ;  /* 0x00000000006c9947 */ /* 0x000fea0003800000 */
[----:B------:R-:W-:Y:S02]  /*37a0*/  ISETP.GE.U32.AND P0, PT, R8, 0x4, PT ;  /* 0x000000040800780c */ /* 0x000fe40003f06070 */
[----:B------:R-:W-:-:S04]  /*37b0*/  LOP3.LUT R5, R5, 0x3, RZ, 0xc0, !PT ;  /* 0x0000000305057812 */ /* 0x000fc800078ec0ff */
[----:B------:R-:W-:-:S07]  /*37c0*/  ISETP.NE.AND P1, PT, R5, RZ, PT ;  /* 0x000000ff0500720c */ /* 0x000fce0003f25270 */
[----:B------:R-:W-:Y:S06]  /*37d0*/  @!P0 BRA `(.L_x_48) ;  /* 0x0000000000308947 */ /* 0x000fec0003800000 */
[----:B------:R-:W-:Y:S01]  /*37e0*/  IMAD R2, R6, UR4, RZ ;  /* 0x0000000406027c24 */ /* 0x000fe2000f8e02ff */
[----:B------:R-:W-:-:S04]  /*37f0*/  UIADD3 UR4, UPT, UPT, UR4, 0x4, URZ ;  /* 0x0000000404047890 */ /* 0x000fc8000fffe0ff */
[----:B------:R-:W-:-:S05]  /*3800*/  LEA R3, R2, R3, 0x1 ;  /* 0x0000000302037211 */ /* 0x000fca00078e08ff */
[C---:B0-----:R-:W-:Y:S02]  /*3810*/  IMAD R9, R6.reuse, 0x2, R3 ;  /* 0x0000000206097824 */ /* 0x041fe400078e0203 */
[----:B------:R-:W-:Y:S03]  /*3820*/  LDS.U16 R3, [R3] ;  /* 0x0000000003037984 */ /* 0x000fe60000000400 */
[C---:B------:R-:W-:Y:S02]  /*3830*/  LEA R11, R6.reuse, R9, 0x1 ;  /* 0x00000009060b7211 */ /* 0x040fe400078e08ff */
[----:B------:R-:W2:Y:S02]  /*3840*/  LDS.U16 R9, [R9] ;  /* 0x0000000009097984 */ /* 0x000ea40000000400 */
[----:B------:R-:W-:Y:S02]  /*3850*/  LEA R2, R6, R11, 0x1 ;  /* 0x0000000b06027211 */ /* 0x000fe400078e08ff */
[----:B------:R-:W-:Y:S04]  /*3860*/  LDS.U16 R11, [R11] ;  /* 0x000000000b0b7984 */ /* 0x000fe80000000400 */
[----:B------:R-:W0:Y:S01]  /*3870*/  LDS.U16 R2, [R2] ;  /* 0x0000000002027984 */ /* 0x000e220000000400 */
[----:B--2---:R-:W-:-:S04]  /*3880*/  VHMNMX.BF16_V2 R0, R0.H0_H0, R3.H0_H0, R9.H0_H0, PT ;  /* 0x2000000300007247 */ /* 0x004fc80003a02809 */
[----:B0-----:R-:W-:-:S07]  /*3890*/  VHMNMX.BF16_V2 R0, R0.H0_H0, R11.H0_H0, R2.H0_H0, PT ;  /* 0x2000000b00007247 */ /* 0x001fce0003a02802 */
.L_x_48:
[----:B------:R-:W-:Y:S05]  /*38a0*/  @!P1 BRA `(.L_x_46) ;  /* 0x0000000000289947 */ /* 0x000fea0003800000 */
[----:B------:R-:W-:Y:S01]  /*38b0*/  IMAD R2, R6, UR4, RZ ;  /* 0x0000000406027c24 */ /* 0x000fe2000f8e02ff */
[----:B------:R-:W-:-:S03]  /*38c0*/  IADD3 R5, PT, PT, -R5, RZ, RZ ;  /* 0x000000ff05057210 */ /* 0x000fc60007ffe1ff */
[----:B------:R-:W-:-:S05]  /*38d0*/  IMAD R2, R2, 0x2, R7 ;  /* 0x0000000202027824 */ /* 0x000fca00078e0207 */
[----:B------:R-:W-:-:S07]  /*38e0*/  IADD3 R3, PT, PT, R2, UR5, RZ ;  /* 0x0000000502037c10 */ /* 0x000fce000fffe0ff */
.L_x_49:
[----:B0-----:R0:W2:Y:S01]  /*38f0*/  LDS.U16 R9, [R3] ;  /* 0x0000000003097984 */ /* 0x0010a20000000400 */
[----:B------:R-:W-:-:S05]  /*3900*/  VIADD R5, R5, 0x1 ;  /* 0x0000000105057836 */ /* 0x000fca0000000000 */
[----:B------:R-:W-:Y:S02]  /*3910*/  ISETP.NE.AND P0, PT, R5, RZ, PT ;  /* 0x000000ff0500720c */ /* 0x000fe40003f05270 */
[----:B0-----:R-:W-:Y:S02]  /*3920*/  LEA R3, R6, R3, 0x1 ;  /* 0x0000000306037211 */ /* 0x001fe400078e08ff */
[----:B--2---:R-:W-:-:S09]  /*3930*/  HMNMX2.BF16_V2 R0, R0.H0_H0, R9.H0_H0, PT ;  /* 0x2000000900007240 */ /* 0x004fd20003a00800 */
[----:B------:R-:W-:Y:S05]  /*3940*/  @P0 BRA `(.L_x_49) ;  /* 0xfffffffc00e80947 */ /* 0x000fea000383ffff */
.L_x_46:
[----:B--2---:R2:W-:Y:S02]  /*3950*/  STS.U16 [R7+UR5], R0 ;  /* 0x0000000007007988 */ /* 0x0045e40008000405 */
.L_x_43:
[----:B------:R-:W3:Y:S01]  /*3960*/  LDC.64 R2, c[0x0][0x3a8] ;  /* 0x0000ea00ff027b82 */ /* 0x000ee20000000a00 */
[----:B------:R-:W4:Y:S01]  /*3970*/  LDCU.64 UR4, c[0x0][0x380] ;  /* 0x00007000ff0477ac */ /* 0x000f220008000a00 */
[----:B------:R-:W-:-:S03]  /*3980*/  HFMA2 R15, -RZ, RZ, 0, 0 ;  /* 0x00000000ff0f7431 */ /* 0x000fc600000001ff */
[----:B---3--:R-:W-:-:S04]  /*3990*/  IMAD.WIDE.U32 R14, R2, UR7, R14 ;  /* 0x00000007020e7c25 */ /* 0x008fc8000f8e000e */
[----:B------:R-:W-:Y:S01]  /*39a0*/  IMAD R3, R3, UR7, R15 ;  /* 0x0000000703037c24 */ /* 0x000fe2000f8e020f */
[----:B----4-:R-:W-:-:S04]  /*39b0*/  LEA R2, P0, R14, UR4, 0x1 ;  /* 0x000000040e027c11 */ /* 0x010fc8000f8008ff */
[----:B------:R-:W-:-:S05]  /*39c0*/  LEA.HI.X R3, R14, UR5, R3, 0x1, P0 ;  /* 0x000000050e037c11 */ /* 0x000fca00080f0c03 */
[----:B------:R-:W-:Y:S01]  /*39d0*/  STG.E.U16 desc[UR8][R2.64], R0 ;  /* 0x0000000002007986 */ /* 0x000fe2000c101508 */
[----:B------:R-:W-:Y:S05]  /*39e0*/  EXIT ;  /* 0x000000000000794d */ /* 0x000fea0003800000 */
        .weak           $__internal_0_$__cuda_sm20_div_s64
        .type           $__internal_0_$__cuda_sm20_div_s64,@function
        .size           $__internal_0_$__cuda_sm20_div_s64,($__internal_1_$__cuda_sm20_rem_s64 - $__internal_0_$__cuda_sm20_div_s64)
$__internal_0_$__cuda_sm20_div_s64:
[-C--:B------:R-:W-:Y:S02]  /*39f0*/  IADD3 R24, P1, PT, RZ, -R2.reuse, RZ ;  /* 0x80000002ff187210 */ /* 0x080fe40007f3e0ff */
[----:B------:R-:W-:Y:S02]  /*3a00*/  ISETP.GE.AND P0, PT, R0, RZ, PT ;  /* 0x000000ff0000720c */ /* 0x000fe40003f06270 */
[----:B------:R-:W-:Y:S01]  /*3a10*/  ISETP.LE.AND P3, PT, RZ, UR4, PT ;  /* 0x00000004ff007c0c */ /* 0x000fe2000bf63270 */
[----:B------:R-:W-:Y:S01]  /*3a20*/  IMAD.X R10, RZ, RZ, ~R0, P1 ;  /* 0x000000ffff0a7224 */ /* 0x000fe200008e0e00 */
[----:B------:R-:W-:Y:S02]  /*3a30*/  SEL R24, R24, R2, !P0 ;  /* 0x0000000218187207 */ /* 0x000fe40004000000 */
[----:B------:R-:W-:Y:S02]  /*3a40*/  IADD3 R26, P4, PT, RZ, -R27, RZ ;  /* 0x8000001bff1a7210 */ /* 0x000fe40007f9e0ff */
[----:B------:R-:W-:-:S02]  /*3a50*/  SEL R25, R10, R0, !P0 ;  /* 0x000000000a197207 */ /* 0x000fc40004000000 */
[----:B------:R-:W-:Y:S02]  /*3a60*/  SEL R26, R26, R27, !P3 ;  /* 0x0000001b1a1a7207 */ /* 0x000fe40005800000 */
[----:B------:R-:W0:Y:S08]  /*3a70*/  I2F.U64.RP R10, R24 ;  /* 0x00000018000a7312 */ /* 0x000e300000309000 */
[----:B0-----:R-:W0:Y:S02]  /*3a80*/  MUFU.RCP R10, R10 ;  /* 0x0000000a000a7308 */ /* 0x001e240000001000 */
[----:B0-----:R-:W-:-:S06]  /*3a90*/  IADD3 R10, PT, PT, R10, 0x1ffffffe, RZ ;  /* 0x1ffffffe0a0a7810 */ /* 0x001fcc0007ffe0ff */
[----:B------:R-:W0:Y:S02]  /*3aa0*/  F2I.U64.TRUNC R40, R10 ;  /* 0x0000000a00287311 */ /* 0x000e24000020d800 */
[----:B0-----:R-:W-:-:S04]  /*3ab0*/  IMAD.WIDE.U32 R12, R40, R24, RZ ;  /* 0x00000018280c7225 */ /* 0x001fc800078e00ff */
[C---:B------:R-:W-:Y:S01]  /*3ac0*/  IMAD R11, R40.reuse, R25, R13 ;  /* 0x00000019280b7224 */ /* 0x040fe200078e020d */
[----:B------:R-:W-:Y:S01]  /*3ad0*/  IADD3 R12, P0, PT, RZ, -R12, RZ ;  /* 0x8000000cff0c7210 */ /* 0x000fe20007f1e0ff */
[----:B------:R-:W-:Y:S02]  /*3ae0*/  IMAD.MOV.U32 R39, RZ, RZ, R40 ;  /* 0x000000ffff277224 */ /* 0x000fe400078e0028 */
[----:B------:R-:W-:Y:S02]  /*3af0*/  IMAD R11, R41, R24, R11 ;  /* 0x00000018290b7224 */ /* 0x000fe400078e020b */
[----:B------:R-:W-:-:S03]  /*3b00*/  IMAD.HI.U32 R38, R40, R12, RZ ;  /* 0x0000000c28267227 */ /* 0x000fc600078e00ff */
[----:B------:R-:W-:-:S05]  /*3b10*/  IADD3.X R11, PT, PT, RZ, ~R11, RZ, P0, !PT ;  /* 0x8000000bff0b7210 */ /* 0x000fca00007fe4ff */
[----:B------:R-:W-:-:S04]  /*3b20*/  IMAD.WIDE.U32 R38, P0, R40, R11, R38 ;  /* 0x0000000b28267225 */ /* 0x000fc80007800026 */
[C---:B------:R-:W-:Y:S02]  /*3b30*/  IMAD R10, R41.reuse, R11, RZ ;  /* 0x0000000b290a7224 */ /* 0x040fe400078e02ff */
[----:B------:R-:W-:-:S04]  /*3b40*/  IMAD.HI.U32 R12, P1, R41, R12, R38 ;  /* 0x0000000c290c7227 */ /* 0x000fc80007820026 */
[----:B------:R-:W-:Y:S01]  /*3b50*/  IMAD.HI.U32 R11, R41, R11, RZ ;  /* 0x0000000b290b7227 */ /* 0x000fe200078e00ff */
[----:B------:R-:W-:-:S04]  /*3b60*/  IADD3 R39, P2, PT, R10, R12, RZ ;  /* 0x0000000c0a277210 */ /* 0x000fc80007f5e0ff */
[----:B------:R-:W-:Y:S01]  /*3b70*/  IADD3.X R11, PT, PT, R11, R41, RZ, P0, !PT ;  /* 0x000000290b0b7210 */ /* 0x000fe200007fe4ff */
[----:B------:R-:W-:-:S03]  /*3b80*/  IMAD.WIDE.U32 R40, R39, R24, RZ ;  /* 0x0000001827287225 */ /* 0x000fc600078e00ff */
[----:B------:R-:W-:Y:S01]  /*3b90*/  IADD3.X R13, PT, PT, RZ, RZ, R11, P2, P1 ;  /* 0x000000ffff0d7210 */ /* 0x000fe200017e240b */
[----:B------:R-:W-:Y:S01]  /*3ba0*/  IMAD R10, R39, R25, R41 ;  /* 0x00000019270a7224 */ /* 0x000fe200078e0229 */
[----:B------:R-:W-:-:S03]  /*3bb0*/  IADD3 R11, P0, PT, RZ, -R40, RZ ;  /* 0x80000028ff0b7210 */ /* 0x000fc60007f1e0ff */
[----:B------:R-:W-:Y:S02]  /*3bc0*/  IMAD R10, R13, R24, R10 ;  /* 0x000000180d0a7224 */ /* 0x000fe400078e020a */
[----:B------:R-:W-:-:S03]  /*3bd0*/  IMAD.HI.U32 R38, R39, R11, RZ ;  /* 0x0000000b27267227 */ /* 0x000fc600078e00ff */
[----:B------:R-:W-:-:S05]  /*3be0*/  IADD3.X R10, PT, PT, RZ, ~R10, RZ, P0, !PT ;  /* 0x8000000aff0a7210 */ /* 0x000fca00007fe4ff */
[----:B------:R-:W-:-:S04]  /*3bf0*/  IMAD.WIDE.U32 R38, P0, R39, R10, R38 ;  /* 0x0000000a27267225 */ /* 0x000fc80007800026 */
[C---:B------:R-:W-:Y:S02]  /*3c00*/  IMAD R12, R13.reuse, R10, RZ ;  /* 0x0000000a0d0c7224 */ /* 0x040fe400078e02ff */
[----:B------:R-:W-:Y:S01]  /*3c10*/  IMAD.HI.U32 R11, P1, R13, R11, R38 ;  /* 0x0000000b0d0b7227 */ /* 0x000fe20007820026 */
[----:B------:R-:W-:-:S03]  /*3c20*/  MOV R39, RZ ;  /* 0x000000ff00277202 */ /* 0x000fc60000000f00 */
[----:B------:R-:W-:Y:S01]  /*3c30*/  IMAD.HI.U32 R10, R13, R10, RZ ;  /* 0x0000000a0d0a7227 */ /* 0x000fe200078e00ff */
[----:B------:R-:W-:-:S03]  /*3c40*/  IADD3 R12, P2, PT, R12, R11, RZ ;  /* 0x0000000b0c0c7210 */ /* 0x000fc60007f5e0ff */
[----:B------:R-:W-:Y:S01]  /*3c50*/  IMAD.X R11, RZ, RZ, ~UR4, P4 ;  /* 0x80000004ff0b7e24 */ /* 0x000fe2000a0e06ff */
[----:B------:R-:W-:Y:S01]  /*3c60*/  IADD3.X R10, PT, PT, R10, R13, RZ, P0, !PT ;  /* 0x0000000d0a0a7210 */ /* 0x000fe200007fe4ff */
[----:B------:R-:W-:-:S03]  /*3c70*/  IMAD.HI.U32 R38, R12, R26, RZ ;  /* 0x0000001a0c267227 */ /* 0x000fc600078e00ff */
[----:B------:R-:W-:Y:S02]  /*3c80*/  SEL R11, R11, UR4, !P3 ;  /* 0x000000040b0b7c07 */ /* 0x000fe4000d800000 */
[----:B------:R-:W-:-:S03]  /*3c90*/  IADD3.X R10, PT, PT, RZ, RZ, R10, P2, P1 ;  /* 0x000000ffff0a7210 */ /* 0x000fc600017e240a */
[----:B------:R-:W-:-:S04]  /*3ca0*/  IMAD.WIDE.U32 R12, R12, R11, R38 ;  /* 0x0000000b0c0c7225 */ /* 0x000fc800078e0026 */
[----:B------:R-:W-:-:S04]  /*3cb0*/  IMAD.HI.U32 R13, P0, R10, R26, R12 ;  /* 0x0000001a0a0d7227 */ /* 0x000fc8000780000c */
[CC--:B------:R-:W-:Y:S02]  /*3cc0*/  IMAD R12, R10.reuse, R11.reuse, RZ ;  /* 0x0000000b0a0c7224 */ /* 0x0c0fe400078e02ff */
[----:B------:R-:W-:-:S03]  /*3cd0*/  IMAD.HI.U32 R10, R10, R11, RZ ;  /* 0x0000000b0a0a7227 */ /* 0x000fc600078e00ff */
[----:B------:R-:W-:Y:S01]  /*3ce0*/  IADD3 R12, P1, PT, R12, R13, RZ ;  /* 0x0000000d0c0c7210 */ /* 0x000fe20007f3e0ff */
[----:B------:R-:W-:-:S04]  /*3cf0*/  IMAD.X R10, RZ, RZ, R10, P0 ;  /* 0x000000ffff0a7224 */ /* 0x000fc800000e060a */
[----:B------:R-:W-:Y:S01]  /*3d00*/  IMAD.WIDE.U32 R38, R12, R24, RZ ;  /* 0x000000180c267225 */ /* 0x000fe200078e00ff */
[----:B------:R-:W-:-:S03]  /*3d10*/  IADD3.X R10, PT, PT, RZ, R10, RZ, P1, !PT ;  /* 0x0000000aff0a7210 */ /* 0x000fc60000ffe4ff */
[----:B------:R-:W-:Y:S01]  /*3d20*/  IMAD R13, R12, R25, R39 ;  /* 0x000000190c0d7224 */ /* 0x000fe200078e0227 */
[----:B------:R-:W-:-:S03]  /*3d30*/  IADD3 R26, P1, PT, -R38, R26, RZ ;  /* 0x0000001a261a7210 */ /* 0x000fc60007f3e1ff */
[-C--:B------:R-:W-:Y:S01]  /*3d40*/  IMAD R13, R10, R24.reuse, R13 ;  /* 0x000000180a0d7224 */ /* 0x080fe200078e020d */
[----:B------:R-:W-:-:S04]  /*3d50*/  ISETP.GE.U32.AND P0, PT, R26, R24, PT ;  /* 0x000000181a00720c */ /* 0x000fc80003f06070 */
[----:B------:R-:W-:Y:S02]  /*3d60*/  IADD3.X R11, PT, PT, ~R13, R11, RZ, P1, !PT ;  /* 0x0000000b0d0b7210 */ /* 0x000fe40000ffe5ff */
[----:B------:R-:W-:Y:S02]  /*3d70*/  IADD3 R27, P1, PT, R26, -R24, RZ ;  /* 0x800000181a1b7210 */ /* 0x000fe40007f3e0ff */
[----:B------:R-:W-:Y:S02]  /*3d80*/  ISETP.GE.U32.AND.EX P0, PT, R11, R25, PT, P0 ;  /* 0x000000190b00720c */ /* 0x000fe40003f06100 */
[----:B------:R-:W-:Y:S02]  /*3d90*/  IADD3 R13, P2, PT, R12, 0x1, RZ ;  /* 0x000000010c0d7810 */ /* 0x000fe40007f5e0ff */
[----:B------:R-:W-:Y:S01]  /*3da0*/  SEL R26, R27, R26, P0 ;  /* 0x0000001a1b1a7207 */ /* 0x000fe20000000000 */
[----:B------:R-:W-:Y:S01]  /*3db0*/  IMAD.X R27, R11, 0x1, ~R25, P1 ;  /* 0x000000010b1b7824 */ /* 0x000fe200008e0e19 */
[----:B------:R-:W-:-:S02]  /*3dc0*/  SEL R13, R13, R12, P0 ;  /* 0x0000000c0d0d7207 */ /* 0x000fc40000000000 */
[----:B------:R-:W-:Y:S02]  /*3dd0*/  IADD3.X R12, PT, PT, RZ, R10, RZ, P2, !PT ;  /* 0x0000000aff0c7210 */ /* 0x000fe400017fe4ff */
[----:B------:R-:W-:Y:S02]  /*3de0*/  SEL R27, R27, R11, P0 ;  /* 0x0000000b1b1b7207 */ /* 0x000fe40000000000 */
[----:B------:R-:W-:Y:S02]  /*3df0*/  ISETP.GE.U32.AND P1, PT, R26, R24, PT ;  /* 0x000000181a00720c */ /* 0x000fe40003f26070 */
[----:B------:R-:W-:Y:S02]  /*3e00*/  SEL R12, R12, R10, P0 ;  /* 0x0000000a0c0c7207 */ /* 0x000fe40000000000 */
[----:B------:R-:W-:Y:S02]  /*3e10*/  IADD3 R10, P2, PT, R13, 0x1, RZ ;  /* 0x000000010d0a7810 */ /* 0x000fe40007f5e0ff */
[----:B------:R-:W-:-:S02]  /*3e20*/  ISETP.GE.U32.AND.EX P0, PT, R27, R25, PT, P1 ;  /* 0x000000191b00720c */ /* 0x000fc40003f06110 */
[-C--:B------:R-:W-:Y:S02]  /*3e30*/  IADD3.X R11, PT, PT, RZ, R12.reuse, RZ, P2, !PT ;  /* 0x0000000cff0b7210 */ /* 0x080fe400017fe4ff */
[----:B------:R-:W-:Y:S02]  /*3e40*/  SEL R10, R10, R13, P0 ;  /* 0x0000000d0a0a7207 */ /* 0x000fe40000000000 */
[----:B------:R-:W-:Y:S02]  /*3e50*/  SEL R12, R11, R12, P0 ;  /* 0x0000000c0b0c7207 */ /* 0x000fe40000000000 */
[----:B------:R-:W-:Y:S02]  /*3e60*/  IADD3 R11, P2, PT, RZ, -R10, RZ ;  /* 0x8000000aff0b7210 */ /* 0x000fe40007f5e0ff */
[----:B------:R-:W-:Y:S02]  /*3e70*/  LOP3.LUT R13, R0, UR4, RZ, 0x3c, !PT ;  /* 0x00000004000d7c12 */ /* 0x000fe4000f8e3cff */
[----:B------:R-:W-:Y:S01]  /*3e80*/  ISETP.NE.U32.AND P0, PT, R2, RZ, PT ;  /* 0x000000ff0200720c */ /* 0x000fe20003f05070 */
[----:B------:R-:W-:Y:S01]  /*3e90*/  IMAD.X R2, RZ, RZ, ~R12, P2 ;  /* 0x000000ffff027224 */ /* 0x000fe200010e0e0c */
[----:B------:R-:W-:Y:S01]  /*3ea0*/  ISETP.GE.AND P1, PT, R13, RZ, PT ;  /* 0x000000ff0d00720c */ /* 0x000fe20003f26270 */
[----:B------:R-:W-:Y:S01]  /*3eb0*/  HFMA2 R13, -RZ, RZ, 0, 0 ;  /* 0x00000000ff0d7431 */ /* 0x000fe200000001ff */
[----:B------:R-:W-:-:S02]  /*3ec0*/  ISETP.NE.AND.EX P0, PT, R0, RZ, PT, P0 ;  /* 0x000000ff0000720c */ /* 0x000fc40003f05300 */
[----:B------:R-:W-:Y:S02]  /*3ed0*/  SEL R2, R2, R12, !P1 ;  /* 0x0000000c02027207 */ /* 0x000fe40004800000 */
[----:B------:R-:W-:Y:S02]  /*3ee0*/  MOV R12, R9 ;  /* 0x00000009000c7202 */ /* 0x000fe40000000f00 */
[----:B------:R-:W-:Y:S02]  /*3ef0*/  SEL R11, R11, R10, !P1 ;  /* 0x0000000a0b0b7207 */ /* 0x000fe40004800000 */
[----:B------:R-:W-:Y:S02]  /*3f00*/  SEL R2, R2, 0xffffffff, P0 ;  /* 0xffffffff02027807 */ /* 0x000fe40000000000 */
[----:B------:R-:W-:Y:S01]  /*3f10*/  SEL R11, R11, 0xffffffff, P0 ;  /* 0xffffffff0b0b7807 */ /* 0x000fe20000000000 */
[----:B------:R-:W-:Y:S06]  /*3f20*/  RET.REL.NODEC R12 `(contiguous_reduce3_bf16) ;  /* 0xffffffc00c347950 */ /* 0x000fec0003c3ffff */
        .weak           $__internal_1_$__cuda_sm20_rem_s64
        .type           $__internal_1_$__cuda_sm20_rem_s64,@function
        .size           $__internal_1_$__cuda_sm20_rem_s64,(.L_x_3443 - $__internal_1_$__cuda_sm20_rem_s64)
$__internal_1_$__cuda_sm20_rem_s64:
[----:B------:R-:W-:Y:S02]  /*3f30*/  IADD3 R13, P1, PT, RZ, -R10, RZ ;  /* 0x8000000aff0d7210 */ /* 0x000fe40007f3e0ff */
[----:B------:R-:W-:-:S03]  /*3f40*/  ISETP.GE.AND P0, PT, R11, RZ, PT ;  /* 0x000000ff0b00720c */ /* 0x000fc60003f06270 */
[----:B------:R-:W-:Y:S01]  /*3f50*/  IMAD.X R9, RZ, RZ, ~R11, P1 ;  /* 0x000000ffff097224 */ /* 0x000fe200008e0e0b */
[----:B------:R-:W-:-:S04]  /*3f60*/  SEL R12, R13, R10, !P0 ;  /* 0x0000000a0d0c7207 */ /* 0x000fc80004000000 */
[----:B------:R-:W-:-:S04]  /*3f70*/  SEL R13, R9, R11, !P0 ;  /* 0x0000000b090d7207 */ /* 0x000fc80004000000 */
        /* <DEDUP_REMOVED lines=30> */
[----:B------:R-:W-:Y:S02]  /*4160*/  IMAD.X R9, R2, 0x1, R9, P0 ;  /* 0x0000000102097824 */ /* 0x000fe400000e0609 */
[----:B------:R-:W-:-:S03]  /*4170*/  IMAD.HI.U32 R16, R19, R32, RZ ;  /* 0x0000002013107227 */ /* 0x000fc600078e00ff */
[----:B------:R-:W-:Y:S01]  /*4180*/  IADD3.X R9, PT, PT, RZ, RZ, R9, P2, P1 ;  /* 0x000000ffff097210 */ /* 0x000fe200017e2409 */
[----:B------:R-:W-:-:S04]  /*4190*/  IMAD.WIDE.U32 R16, RZ, R19, R16 ;  /* 0x00000013ff107225 */ /* 0x000fc800078e0010 */
[----:B------:R-:W-:-:S05]  /*41a0*/  IMAD.HI.U32 R9, P0, R9, R32, R16 ;  /* 0x0000002009097227 */ /* 0x000fca0007800010 */
[----:B------:R-:W-:Y:S02]  /*41b0*/  IADD3 R9, P1, PT, RZ, R9, RZ ;  /* 0x00000009ff097210 */ /* 0x000fe40007f3e0ff */
[----:B------:R-:W-:-:S03]  /*41c0*/  IADD3.X R2, PT, PT, RZ, RZ, RZ, P0, !PT ;  /* 0x000000ffff027210 */ /* 0x000fc600007fe4ff */
[----:B------:R-:W-:-:S04]  /*41d0*/  IMAD.WIDE.U32 R16, R9, R12, RZ ;  /* 0x0000000c09107225 */ /* 0x000fc800078e00ff */
[----:B------:R-:W-:Y:S01]  /*41e0*/  IMAD.X R19, RZ, RZ, R2, P1 ;  /* 0x000000ffff137224 */ /* 0x000fe200008e0602 */
[----:B------:R-:W-:Y:S01]  /*41f0*/  IADD3 R21, P1, PT, -R16, R32, RZ ;  /* 0x0000002010157210 */ /* 0x000fe20007f3e1ff */
[----:B------:R-:W-:-:S03]  /*4200*/  IMAD R9, R9, R13, R17 ;  /* 0x0000000d09097224 */ /* 0x000fc600078e0211 */
[-C--:B------:R-:W-:Y:S01]  /*4210*/  ISETP.GE.U32.AND P0, PT, R21, R12.reuse, PT ;  /* 0x0000000c1500720c */ /* 0x080fe20003f06070 */
[----:B------:R-:W-:-:S05]  /*4220*/  IMAD R9, R19, R12, R9 ;  /* 0x0000000c13097224 */ /* 0x000fca00078e0209 */
[----:B------:R-:W-:Y:S02]  /*4230*/  IADD3.X R9, PT, PT, RZ, ~R9, RZ, P1, !PT ;  /* 0x80000009ff097210 */ /* 0x000fe40000ffe4ff */
[----:B------:R-:W-:Y:S02]  /*4240*/  IADD3 R17, P1, PT, R21, -R12, RZ ;  /* 0x8000000c15117210 */ /* 0x000fe40007f3e0ff */
[CC--:B------:R-:W-:Y:S02]  /*4250*/  ISETP.GE.U32.AND.EX P0, PT, R9.reuse, R13.reuse, PT, P0 ;  /* 0x0000000d0900720c */ /* 0x0c0fe40003f06100 */
[----:B------:R-:W-:Y:S02]  /*4260*/  IADD3.X R19, PT, PT, R9, ~R13, RZ, P1, !PT ;  /* 0x8000000d09137210 */ /* 0x000fe40000ffe4ff */
[----:B------:R-:W-:Y:S02]  /*4270*/  SEL R17, R17, R21, P0 ;  /* 0x0000001511117207 */ /* 0x000fe40000000000 */
[----:B------:R-:W-:-:S02]  /*4280*/  SEL R19, R19, R9, P0 ;  /* 0x0000000913137207 */ /* 0x000fc40000000000 */
[CC--:B------:R-:W-:Y:S02]  /*4290*/  IADD3 R2, P2, PT, R17.reuse, -R12.reuse, RZ ;  /* 0x8000000c11027210 */ /* 0x0c0fe40007f5e0ff */
[----:B------:R-:W-:Y:S02]  /*42a0*/  ISETP.NE.U32.AND P1, PT, R10, RZ, PT ;  /* 0x000000ff0a00720c */ /* 0x000fe40003f25070 */
[----:B------:R-:W-:Y:S01]  /*42b0*/  ISETP.GE.U32.AND P0, PT, R17, R12, PT ;  /* 0x0000000c1100720c */ /* 0x000fe20003f06070 */
[----:B------:R-:W-:Y:S01]  /*42c0*/  IMAD.X R9, R19, 0x1, ~R13, P2 ;  /* 0x0000000113097824 */ /* 0x000fe200010e0e0d */
[----:B------:R-:W-:Y:S01]  /*42d0*/  ISETP.NE.AND.EX P1, PT, R11, RZ, PT, P1 ;  /* 0x000000ff0b00720c */ /* 0x000fe20003f25310 */
[----:B------:R-:W-:Y:S01]  /*42e0*/  HFMA2 R11, -RZ, RZ, 0, 0 ;  /* 0x00000000ff0b7431 */ /* 0x000fe200000001ff */
[----:B------:R-:W-:Y:S02]  /*42f0*/  ISETP.GE.U32.AND.EX P0, PT, R19, R13, PT, P0 ;  /* 0x0000000d1300720c */ /* 0x000fe40003f06100 */
[----:B------:R-:W-:-:S02]  /*4300*/  MOV R10, R0 ;  /* 0x00000000000a7202 */ /* 0x000fc40000000f00 */
[----:B------:R-:W-:Y:S02]  /*4310*/  SEL R2, R2, R17, P0 ;  /* 0x0000001102027207 */ /* 0x000fe40000000000 */
[----:B------:R-:W-:Y:S02]  /*4320*/  SEL R9, R9, R19, P0 ;  /* 0x0000001309097207 */ /* 0x000fe40000000000 */
[----:B------:R-:W-:Y:S02]  /*4330*/  SEL R2, R2, 0xffffffff, P1 ;  /* 0xffffffff02027807 */ /* 0x000fe40000800000 */
[----:B------:R-:W-:Y:S01]  /*4340*/  SEL R9, R9, 0xffffffff, P1 ;  /* 0xffffffff09097807 */ /* 0x000fe20000800000 */
[----:B------:R-:W-:Y:S06]  /*4350*/  RET.REL.NODEC R10 `(contiguous_reduce3_bf16) ;  /* 0xffffffbc0a287950 */ /* 0x000fec0003c3ffff */
.L_x_50:
        /* <DEDUP_REMOVED lines=10> */
.L_x_3443:


//--------------------- .text.contiguous_reduce22_bf16 --------------------------
	.section	.text.contiguous_reduce22_bf16,"ax",@progbits
	.align	128
        .global         contiguous_reduce22_bf16
        .type           contiguous_reduce22_bf16,@function
        .size           contiguous_reduce22_bf16,(.L_x_3522 - contiguous_reduce22_bf16)
        .other          contiguous_reduce22_bf16,@"STO_CUDA_ENTRY STV_DEFAULT"
contiguous_reduce22_bf16:
.text.contiguous_reduce22_bf16:
[----:B------:R-:W-:Y:S01]  /*0000*/  LDC R1, c[0x0][0x37c] ;  /* 0x0000df00ff017b82 */ /* 0x000fe20000000800 */
[----:B------:R-:W0:Y:S07]  /*0010*/  S2R R0, SR_TID.X ;  /* 0x0000000000007919 */ /* 0x000e2e0000002100 */
[----:B------:R-:W1:Y:S01]  /*0020*/  S2UR UR6, SR_CTAID.X ;  /* 0x00000000000679c3 */ /* 0x000e620000002500 */
[----:B------:R-:W2:Y:S01]  /*0030*/  LDCU.64 UR8, c[0x0][0x390] ;  /* 0x00007200ff0877ac */ /* 0x000ea20008000a00 */
[----:B------:R-:W3:Y:S06]  /*0040*/  LDCU.64 UR12, c[0x0][0x358] ;  /* 0x00006b00ff0c77ac */ /* 0x000eec0008000a00 */
[----:B------:R-:W1:Y:S02]  /*0050*/  LDC R2, c[0x0][0x360] ;  /* 0x0000d800ff027b82 */ /* 0x000e640000000800 */
[----:B-1----:R-:W-:-:S04]  /*0060*/  IMAD R5, R2, UR6, RZ ;  /* 0x0000000602057c24 */ /* 0x002fc8000f8e02ff */
[----:B0-----:R-:W-:-:S04]  /*0070*/  IMAD R4, R5, 0x2, R0 ;  /* 0x0000000205047824 */ /* 0x001fc800078e0200 */
[----:B------:R-:W-:-:S05]  /*0080*/  IMAD.IADD R10, R4, 0x1, R2 ;  /* 0x00000001040a7824 */ /* 0x000fca00078e0202 */
[----:B--2---:R-:W-:-:S04]  /*0090*/  ISETP.GE.U32.AND P0, PT, R10, UR8, PT ;  /* 0x000000080a007c0c */ /* 0x004fc8000bf06070 */
[----:B------:R-:W-:-:S13]  /*00a0*/  ISETP.GE.U32.AND.EX P0, PT, RZ, UR9, PT, P0 ;  /* 0x00000009ff007c0c */ /* 0x000fda000bf06100 */
[----:B------:R-:W0:Y:S01]  /*00b0*/  @!P0 S2R R3, SR_CTAID.Y ;  /* 0x0000000000038919 */ /* 0x000e220000002600 */
[----:B------:R-:W1:Y:S01]  /*00c0*/  @!P0 LDC.64 R12, c[0x0][0x388] ;  /* 0x0000e200ff0c8b82 */ /* 0x000e620000000a00 */
[----:B------:R-:W-:Y:S02]  /*00d0*/  @!P0 IMAD.MOV.U32 R5, RZ, RZ, RZ ;  /* 0x000000ffff058224 */ /* 0x000fe400078e00ff */
[----:B------:R-:W-:Y:S02]  /*00e0*/  @!P0 IMAD.MOV.U32 R11, RZ, RZ, RZ ;  /* 0x000000ffff0b8224 */ /* 0x000fe400078e00ff */
[----:B0-----:R-:W-:-:S04]  /*00f0*/  @!P0 IMAD.WIDE.U32 R6, R3, UR8, R4 ;  /* 0x0000000803068c25 */ /* 0x001fc8000f8e0004 */
[C---:B------:R-:W-:Y:S01]  /*0100*/  @!P0 IMAD R9, R3.reuse, UR9, RZ ;  /* 0x0000000903098c24 */ /* 0x040fe2000f8e02ff */
[----:B-1----:R-:W-:Y:S01]  /*0110*/  @!P0 LEA R8, P1, R6, R12, 0x1 ;  /* 0x0000000c06088211 */ /* 0x002fe200078208ff */
[----:B------:R-:W-:-:S04]  /*0120*/  @!P0 IMAD.WIDE.U32 R10, R3, UR8, R10 ;  /* 0x00000008030a8c25 */ /* 0x000fc8000f8e000a */
[----:B------:R-:W-:Y:S01]  /*0130*/  @!P0 IMAD.IADD R7, R7, 0x1, R9 ;  /* 0x0000000107078824 */ /* 0x000fe200078e0209 */
[----:B------:R-:W-:Y:S01]  /*0140*/  @!P0 LEA R12, P2, R10, R12, 0x1 ;  /* 0x0000000c0a0c8211 */ /* 0x000fe200078408ff */
[----:B------:R-:W-:-:S03]  /*0150*/  @!P0 IMAD.IADD R3, R9, 0x1, R11 ;  /* 0x0000000109038824 */ /* 0x000fc600078e020b */
[-C--:B------:R-:W-:Y:S02]  /*0160*/  @!P0 LEA.HI.X R9, R6, R13.reuse, R7, 0x1, P1 ;  /* 0x0000000d06098211 */ /* 0x080fe400008f0c07 */
[----:B------:R-:W-:-:S03]  /*0170*/  @!P0 LEA.HI.X R13, R10, R13, R3, 0x1, P2 ;  /* 0x0000000d0a0d8211 */ /* 0x000fc600010f0c03 */
[----:B---3--:R-:W2:Y:S04]  /*0180*/  @!P0 LDG.E.U16 R8, desc[UR12][R8.64] ;  /* 0x0000000c08088981 */ /* 0x008ea8000c1e1500 */
[----:B------:R-:W2:Y:S01]  /*0190*/  @!P0 LDG.E.U16 R13, desc[UR12][R12.64] ;  /* 0x0000000c0c0d8981 */ /* 0x000ea2000c1e1500 */
[----:B------:R-:W0:Y:S01]  /*01a0*/  S2UR UR5, SR_CgaCtaId ;  /* 0x00000000000579c3 */ /* 0x000e220000008800 */
[----:B------:R-:W1:Y:S01]  /*01b0*/  I2F.BF16.U32 R6, 0x7f80 ;  /* 0x00007f8000067906 */ /* 0x000e620000202000 */
[----:B------:R-:W-:Y:S01]  /*01c0*/  UMOV UR4, 0x400 ;  /* 0x0000040000047882 */ /* 0x000fe20000000000 */
[----:B------:R-:W-:Y:S01]  /*01d0*/  BSSY.RECONVERGENT B0, `(.L_x_51) ;  /* 0x0000015000007945 */ /* 0x000fe20003800200 */
[----:B------:R-:W-:Y:S02]  /*01e0*/  ISETP.GE.U32.AND P1, PT, R2, 0x42, PT ;  /* 0x000000420200780c */ /* 0x000fe40003f26070 */
[----:B------:R-:W-:Y:S01]  /*01f0*/  ISETP.GT.U32.AND P2, PT, R0, 0x1f, PT ;  /* 0x0000001f0000780c */ /* 0x000fe20003f44070 */
[----:B0-----:R-:W-:-:S06]  /*0200*/  ULEA UR4, UR5, UR4, 0x18 ;  /* 0x0000000405047291 */ /* 0x001fcc000f8ec0ff */
[----:B------:R-:W-:-:S05]  /*0210*/  LEA R3, R0, UR4, 0x1 ;  /* 0x0000000400037c11 */ /* 0x000fca000f8e08ff */
[----:B-1----:R0:W-:Y:S01]  /*0220*/  STS.U16 [R3], R6 ;  /* 0x0000000603007388 */ /* 0x0021e20000000400 */
[----:B--2---:R-:W-:-:S05]  /*0230*/  @!P0 HMNMX2.BF16_V2 R13, R8.H0_H0, R13.H0_H0, PT ;  /* 0x2000000d080d8240 */ /* 0x004fca0003a00800 */
[----:B------:R0:W-:Y:S01]  /*0240*/  @!P0 STS.U16 [R3], R13 ;  /* 0x0000000d03008388 */ /* 0x0001e20000000400 */
[----:B------:R-:W-:Y:S05]  /*0250*/  @!P0 BRA `(.L_x_52) ;  /* 0x0000000000308947 */ /* 0x000fea0003800000 */
[----:B------:R-:W-:-:S04]  /*0260*/  ISETP.GE.U32.AND P0, PT, R4, UR8, PT ;  /* 0x0000000804007c0c */ /* 0x000fc8000bf06070 */
[----:B------:R-:W-:-:S13]  /*0270*/  ISETP.GE.U32.AND.EX P0, PT, RZ, UR9, PT, P0 ;  /* 0x00000009ff007c0c */ /* 0x000fda000bf06100 */
[----:B------:R-:W-:Y:S05]  /*0280*/  @P0 BRA `(.L_x_52) ;  /* 0x0000000000240947 */ /* 0x000fea0003800000 */
[----:B------:R-:W1:Y:S01]  /*0290*/  S2R R7, SR_CTAID.Y ;  /* 0x0000000000077919 */ /* 0x000e620000002600 */
[----:B------:R-:W0:Y:S01]  /*02a0*/  LDCU.64 UR4, c[0x0][0x388] ;  /* 0x00007100ff0477ac */ /* 0x000e220008000a00 */
[----:B------:R-:W-:Y:S02]  /*02b0*/  IMAD.MOV.U32 R5, RZ, RZ, RZ ;  /* 0x000000ffff057224 */ /* 0x000fe400078e00ff */
[----:B-1----:R-:W-:-:S04]  /*02c0*/  IMAD.WIDE.U32 R4, R7, UR8, R4 ;  /* 0x0000000807047c25 */ /* 0x002fc8000f8e0004 */
[----:B------:R-:W-:Y:S01]  /*02d0*/  IMAD R7, R7, UR9, R5 ;  /* 0x0000000907077c24 */ /* 0x000fe2000f8e0205 */
[----:B0-----:R-:W-:-:S04]  /*02e0*/  LEA R6, P0, R4, UR4, 0x1 ;  /* 0x0000000404067c11 */ /* 0x001fc8000f8008ff */
[----:B------:R-:W-:-:S05]  /*02f0*/  LEA.HI.X R7, R4, UR5, R7, 0x1, P0 ;  /* 0x0000000504077c11 */ /* 0x000fca00080f0c07 */
[----:B------:R-:W2:Y:S04]  /*0300*/  LDG.E.U16 R6, desc[UR12][R6.64] ;  /* 0x0000000c06067981 */ /* 0x000ea8000c1e1500 */
[----:B--2---:R1:W-:Y:S02]  /*0310*/  STS.U16 [R3], R6 ;  /* 0x0000000603007388 */ /* 0x0043e40000000400 */
.L_x_52:
[----:B------:R-:W-:Y:S05]  /*0320*/  BSYNC.RECONVERGENT B0 ;  /* 0x0000000000007941 */ /* 0x000fea0003800200 */
.L_x_51:
[----:B------:R-:W-:Y:S06]  /*0330*/  BAR.SYNC.DEFER_BLOCKING 0x0 ;  /* 0x0000000000007b1d */ /* 0x000fec0000010000 */
[----:B------:R-:W-:Y:S05]  /*0340*/  @!P1 BRA `(.L_x_53) ;  /* 0x0000000000309947 */ /* 0x000fea0003800000 */
.L_x_54:
[----:B------:R-:W-:-:S04]  /*0350*/  SHF.R.U32.HI R7, RZ, 0x1, R2 ;  /* 0x00000001ff077819 */ /* 0x000fc80000011602 */
[----:B------:R-:W-:-:S13]  /*0360*/  ISETP.GE.U32.AND P0, PT, R0, R7, PT ;  /* 0x000000070000720c */ /* 0x000fda0003f06070 */
[----:B------:R-:W-:-:S05]  /*0370*/  @!P0 LOP3.LUT R4, R2, 0x7fe, RZ, 0xc0, !PT ;  /* 0x000007fe02048812 */ /* 0x000fca00078ec0ff */
[----:B------:R-:W-:Y:S02]  /*0380*/  @!P0 IMAD.IADD R5, R3, 0x1, R4 ;  /* 0x0000000103058824 */ /* 0x000fe400078e0204 */
[----:B------:R-:W-:Y:S04]  /*0390*/  @!P0 LDS.U16 R4, [R3] ;  /* 0x0000000003048984 */ /* 0x000fe80000000400 */
[----:B------:R-:W2:Y:S02]  /*03a0*/  @!P0 LDS.U16 R5, [R5] ;  /* 0x0000000005058984 */ /* 0x000ea40000000400 */
[----:B--2---:R-:W-:-:S05]  /*03b0*/  @!P0 HMNMX2.BF16_V2 R4, R4.H0_H0, R5.H0_H0, PT ;  /* 0x2000000504048240 */ /* 0x004fca0003a00800 */
[----:B------:R2:W-:Y:S01]  /*03c0*/  @!P0 STS.U16 [R3], R4 ;  /* 0x0000000403008388 */ /* 0x0005e20000000400 */
[----:B------:R-:W-:Y:S01]  /*03d0*/  BAR.SYNC.DEFER_BLOCKING 0x0 ;  /* 0x0000000000007b1d */ /* 0x000fe20000010000 */
[----:B------:R-:W-:Y:S01]  /*03e0*/  ISETP.GT.U32.AND P0, PT, R2, 0x83, PT ;  /* 0x000000830200780c */ /* 0x000fe20003f04070 */
[----:B------:R-:W-:-:S12]  /*03f0*/  IMAD.MOV.U32 R2, RZ, RZ, R7 ;  /* 0x000000ffff027224 */ /* 0x000fd800078e0007 */
[----:B--2---:R-:W-:Y:S05]  /*0400*/  @P0 BRA `(.L_x_54) ;  /* 0xfffffffc00d00947 */ /* 0x004fea000383ffff */
.L_x_53:
[----:B------:R-:W-:Y:S05]  /*0410*/  @P2 EXIT ;  /* 0x000000000000294d */ /* 0x000fea0003800000 */
[----:B------:R-:W-:Y:S01]  /*0420*/  LDS.U16 R2, [R3] ;  /* 0x0000000003027984 */ /* 0x000fe20000000400 */
[----:B------:R-:W-:-:S03]  /*0430*/  ISETP.NE.AND P0, PT, R0, RZ, PT ;  /* 0x000000ff0000720c */ /* 0x000fc60003f05270 */
[----:B------:R-:W2:Y:S04]  /*0440*/  LDS.U16 R5, [R3+0x40] ;  /* 0x0000400003057984 */ /* 0x000ea80000000400 */
[----:B------:R-:W3:Y:S04]  /*0450*/  LDS.U16 R7, [R3+0x20] ;  /* 0x0000200003077984 */ /* 0x000ee80000000400 */
[----:B------:R-:W4:Y:S04]  /*0460*/  LDS.U16 R4, [R3+0x10] ;  /* 0x0000100003047984 */ /* 0x000f280000000400 */
[----:B------:R-:W5:Y:S04]  /*0470*/  LDS.U16 R9, [R3+0x8] ;  /* 0x0000080003097984 */ /* 0x000f680000000400 */
[----:B01----:R-:W0:Y:S04]  /*0480*/  LDS.U16 R6, [R3+0x4] ;  /* 0x0000040003067984 */ /* 0x003e280000000400 */
[----:B------:R-:W1:Y:S01]  /*0490*/  LDS.U16 R11, [R3+0x2] ;  /* 0x00000200030b7984 */ /* 0x000e620000000400 */
[----:B--2---:R-:W-:-:S04]  /*04a0*/  HMNMX2.BF16_V2 R2, R2.H0_H0, R5.H0_H0, PT ;  /* 0x2000000502027240 */ /* 0x004fc80003a00800 */
[----:B---3--:R-:W-:Y:S01]  /*04b0*/  HMNMX2.BF16_V2 R7, R2.H0_H0, R7.H0_H0, PT ;  /* 0x2000000702077240 */ /* 0x008fe20003a00800 */
[----:B------:R2:W-:Y:S03]  /*04c0*/  STS.U16 [R3], R2 ;  /* 0x0000000203007388 */ /* 0x0005e60000000400 */
[----:B----4-:R-:W-:Y:S01]  /*04d0*/  HMNMX2.BF16_V2 R4, R7.H0_H0, R4.H0_H0, PT ;  /* 0x2000000407047240 */ /* 0x010fe20003a00800 */
[----:B------:R2:W-:Y:S03]  /*04e0*/  STS.U16 [R3], R7 ;  /* 0x0000000703007388 */ /* 0x0005e60000000400 */
[----:B-----5:R-:W-:Y:S01]  /*04f0*/  HMNMX2.BF16_V2 R9, R4.H0_H0, R9.H0_H0, PT ;  /* 0x2000000904097240 */ /* 0x020fe20003a00800 */
[----:B------:R2:W-:Y:S03]  /*0500*/  STS.U16 [R3], R4 ;  /* 0x0000000403007388 */ /* 0x0005e60000000400 */
[----:B0-----:R-:W-:Y:S01]  /*0510*/  HMNMX2.BF16_V2 R6, R9.H0_H0, R6.H0_H0, PT ;  /* 0x2000000609067240 */ /* 0x001fe20003a00800 */
[----:B------:R2:W-:Y:S03]  /*0520*/  STS.U16 [R3], R9 ;  /* 0x0000000903007388 */ /* 0x0005e60000000400 */
[----:B-1----:R-:W-:Y:S01]  /*0530*/  HMNMX2.BF16_V2 R11, R6.H0_H0, R11.H0_H0, PT ;  /* 0x2000000b060b7240 */ /* 0x002fe20003a00800 */
[----:B------:R2:W-:Y:S04]  /*0540*/  STS.U16 [R3], R6 ;  /* 0x0000000603007388 */ /* 0x0005e80000000400 */
[----:B------:R2:W-:Y:S01]  /*0550*/  STS.U16 [R3], R11 ;  /* 0x0000000b03007388 */ /* 0x0005e20000000400 */
[----:B------:R-:W-:Y:S05]  /*0560*/  @P0 EXIT ;  /* 0x000000000000094d */ /* 0x000fea0003800000 */
[----:B------:R-:W0:Y:S01]  /*0570*/  S2UR UR5, SR_CgaCtaId ;  /* 0x00000000000579c3 */ /* 0x000e220000008800 */
[----:B------:R-:W-:Y:S01]  /*0580*/  UMOV UR4, 0x400 ;  /* 0x0000040000047882 */ /* 0x000fe20000000000 */
[----:B------:R-:W1:Y:S01]  /*0590*/  LDCU.64 UR8, c[0x0][0x398] ;  /* 0x00007300ff0877ac */ /* 0x000e620008000a00 */
[----:B------:R-:W3:Y:S05]  /*05a0*/  LDCU.64 UR10, c[0x0][0x380] ;  /* 0x00007000ff0a77ac */ /* 0x000eea0008000a00 */
[----:B------:R-:W1:Y:S01]  /*05b0*/  S2UR UR7, SR_CTAID.Y ;  /* 0x00000000000779c3 */ /* 0x000e620000002600 */
[----:B0-----:R-:W-:-:S03]  /*05c0*/  ULEA UR4, UR5, UR4, 0x18 ;  /* 0x0000000405047291 */ /* 0x001fc6000f8ec0ff */
[----:B------:R-:W-:-:S06]  /*05d0*/  UMOV UR5, URZ ;  /* 0x000000ff00057c82 */ /* 0x000fcc0008000000 */
[----:B------:R-:W0:Y:S01]  /*05e0*/  LDS.U16 R5, [UR4] ;  /* 0x00000004ff057984 */ /* 0x000e220008000400 */
[----:B------:R-:W-:Y:S02]  /*05f0*/  UMOV UR4, UR6 ;  /* 0x0000000600047c82 */ /* 0x000fe40008000000 */
[----:B-1----:R-:W-:-:S04]  /*0600*/  UIMAD.WIDE.U32 UR4, UR7, UR8, UR4 ;  /* 0x00000008070472a5 */ /* 0x002fc8000f8e0004 */
[----:B------:R-:W-:Y:S02]  /*0610*/  UIMAD UR7, UR7, UR9, UR5 ;  /* 0x00000009070772a4 */ /* 0x000fe4000f8e0205 */
[----:B---3--:R-:W-:-:S04]  /*0620*/  ULEA UR5, UP0, UR4, UR10, 0x1 ;  /* 0x0000000a04057291 */ /* 0x008fc8000f8008ff */
[----:B------:R-:W-:Y:S02]  /*0630*/  ULEA.HI.X UR4, UR4, UR11, UR7, 0x1, UP0 ;  /* 0x0000000b04047291 */ /* 0x000fe400080f0c07 */
[----:B--2---:R-:W-:-:S04]  /*0640*/  IMAD.U32 R2, RZ, RZ, UR5 ;  /* 0x00000005ff027e24 */ /* 0x004fc8000f8e00ff */
[----:B------:R-:W-:-:S05]  /*0650*/  IMAD.U32 R3, RZ, RZ, UR4 ;  /* 0x00000004ff037e24 */ /* 0x000fca000f8e00ff */
[----:B0-----:R-:W-:Y:S01]  /*0660*/  STG.E.U16 desc[UR12][R2.64], R5 ;  /* 0x0000000502007986 */ /* 0x001fe2000c10150c */
[----:B------:R-:W-:Y:S05]  /*0670*/  EXIT ;  /* 0x000000000000794d */ /* 0x000fea0003800000 */
.L_x_55:
        /* <DEDUP_REMOVED lines=16> */
.L_x_3522:


//--------------------- .text.contiguous_reduce2_bf16 --------------------------
	.section	.text.contiguous_reduce2_bf16,"ax",@progbits
	.align	128
        .global         contiguous_reduce2_bf16
        .type           contiguous_reduce2_bf16,@function
        .size           contiguous_reduce2_bf16,(.L_x_3445 - contiguous_reduce2_bf16)
        .other          contiguous_reduce2_bf16,@"STO_CUDA_ENTRY STV_DEFAULT"
contiguous_reduce2_bf16:
.text.contiguous_reduce2_bf16:
[----:B------:R-:W-:Y:S01]  /*0000*/  LDC R1, c[0x0][0x37c] ;  /* 0x0000df00ff017b82 */ /* 0x000fe20000000800 */
[----:B------:R-:W0:Y:S07]  /*0010*/  S2R R0, SR_TID.X ;  /* 0x0000000000007919 */ /* 0x000e2e0000002100 */
[----:B------:R-:W1:Y:S01]  /*0020*/  S2UR UR6, SR_CTAID.X ;  /* 0x00000000000679c3 */ /* 0x000e620000002500 */
[----:B------:R-:W2:Y:S01]  /*0030*/  LDCU.64 UR8, c[0x0][0x3a8] ;  /* 0x00007500ff0877ac */ /* 0x000ea20008000a00 */
[----:B------:R-:W3:Y:S01]  /*0040*/  I2F.BF16.U32 R4, 0x7f80 ;  /* 0x00007f8000047906 */ /* 0x000ee20000202000 */
[----:B------:R-:W-:Y:S01]  /*0050*/  BSSY.RECONVERGENT B0, `(.L_x_56) ;  /* 0x000066a000007945 */ /* 0x000fe20003800200 */
[----:B------:R-:W-:Y:S01]  /*0060*/  UMOV UR4, 0x400 ;  /* 0x0000040000047882 */ /* 0x000fe20000000000 */
[----:B------:R-:W4:Y:S03]  /*0070*/  LDCU.64 UR12, c[0x0][0x358] ;  /* 0x00006b00ff0c77ac */ /* 0x000f260008000a00 */
[----:B------:R-:W1:Y:S08]  /*0080*/  LDC R2, c[0x0][0x360] ;  /* 0x0000d800ff027b82 */ /* 0x000e700000000800 */
[----:B------:R-:W5:Y:S08]  /*0090*/  S2UR UR5, SR_CgaCtaId ;  /* 0x00000000000579c3 */ /* 0x000f700000008800 */
[----:B------:R-:W3:Y:S01]  /*00a0*/  LDC R11, c[0x0][0x3a0] ;  /* 0x0000e800ff0b7b82 */ /* 0x000ee20000000800 */
[----:B-1----:R-:W-:-:S05]  /*00b0*/  IMAD R7, R2, UR6, RZ ;  /* 0x0000000602077c24 */ /* 0x002fca000f8e02ff */
[----:B0-----:R-:W-:Y:S01]  /*00c0*/  LEA R6, R7, R0, 0x1 ;  /* 0x0000000007067211 */ /* 0x001fe200078e08ff */
[----:B-----5:R-:W-:-:S04]  /*00d0*/  ULEA UR4, UR5, UR4, 0x18 ;  /* 0x0000000405047291 */ /* 0x020fc8000f8ec0ff */
[----:B------:R-:W-:Y:S02]  /*00e0*/  IMAD.IADD R20, R6, 0x1, R2 ;  /* 0x0000000106147824 */ /* 0x000fe400078e0202 */
[----:B------:R-:W-:-:S03]  /*00f0*/  LEA R3, R0, UR4, 0x1 ;  /* 0x0000000400037c11 */ /* 0x000fc6000f8e08ff */
[----:B--2---:R-:W-:Y:S02]  /*0100*/  ISETP.GE.U32.AND P0, PT, R20, UR8, PT ;  /* 0x0000000814007c0c */ /* 0x004fe4000bf06070 */
[----:B---3--:R-:W-:Y:S01]  /*0110*/  IADD3 R10, PT, PT, R11, -0x1, RZ ;  /* 0xffffffff0b0a7810 */ /* 0x008fe20007ffe0ff */
[----:B------:R-:W0:Y:S01]  /*0120*/  LDCU.64 UR4, c[0x0][0x388] ;  /* 0x00007100ff0477ac */ /* 0x000e220008000a00 */
[----:B------:R1:W-:Y:S01]  /*0130*/  STS.U16 [R3], R4 ;  /* 0x0000000403007388 */ /* 0x0003e20000000400 */
[----:B------:R-:W-:Y:S02]  /*0140*/  ISETP.GE.U32.AND.EX P0, PT, RZ, UR9, PT, P0 ;  /* 0x00000009ff007c0c */ /* 0x000fe4000bf06100 */
[----:B0-----:R-:W-:Y:S01]  /*0150*/  MOV R8, UR4 ;  /* 0x0000000400087c02 */ /* 0x001fe20008000f00 */
[----:B------:R-:W-:-:S10]  /*0160*/  IMAD.U32 R9, RZ, RZ, UR5 ;  /* 0x00000005ff097e24 */ /* 0x000fd4000f8e00ff */
[----:B-1--4-:R-:W-:Y:S05]  /*0170*/  @P0 BRA `(.L_x_57) ;  /* 0x0000002c00a40947 */ /* 0x012fea0003800000 */
[----:B------:R-:W0:Y:S01]  /*0180*/  S2R R9, SR_CTAID.Y ;  /* 0x0000000000097919 */ /* 0x000e220000002600 */
[----:B------:R-:W-:Y:S01]  /*0190*/  ISETP.GE.AND P0, PT, R10, RZ, PT ;  /* 0x000000ff0a00720c */ /* 0x000fe20003f06270 */
[----:B------:R-:W-:Y:S02]  /*01a0*/  HFMA2 R21, -RZ, RZ, 0, 0 ;  /* 0x00000000ff157431 */ /* 0x000fe400000001ff */
[----:B------:R-:W-:Y:S01]  /*01b0*/  IMAD.MOV.U32 R7, RZ, RZ, RZ ;  /* 0x000000ffff077224 */ /* 0x000fe200078e00ff */
[----:B------:R-:W-:Y:S02]  /*01c0*/  CS2R R4, SRZ ;  /* 0x0000000000047805 */ /* 0x000fe4000001ff00 */
[----:B------:R-:W-:Y:S01]  /*01d0*/  CS2R R22, SRZ ;  /* 0x0000000000167805 */ /* 0x000fe2000001ff00 */
[----:B0-----:R-:W-:-:S04]  /*01e0*/  IMAD.WIDE.U32 R6, R9, UR8, R6 ;  /* 0x0000000809067c25 */ /* 0x001fc8000f8e0006 */
[----:B------:R-:W-:-:S04]  /*01f0*/  IMAD.WIDE.U32 R20, R9, UR8, R20 ;  /* 0x0000000809147c25 */ /* 0x000fc8000f8e0014 */
[----:B------:R-:W-:Y:S01]  /*0200*/  IMAD R9, R9, UR9, RZ ;  /* 0x0000000909097c24 */ /* 0x000fe2000f8e02ff */
[----:B------:R-:W-:Y:S06]  /*0210*/  @!P0 BRA `(.L_x_58) ;  /* 0x0000002c00548947 */ /* 0x000fec0003800000 */
[----:B------:R-:W-:Y:S01]  /*0220*/  IMAD.MOV.U32 R8, RZ, RZ, R10 ;  /* 0x000000ffff087224 */ /* 0x000fe200078e000a */
[----:B------:R-:W-:Y:S01]  /*0230*/  IADD3 R7, PT, PT, R7, R9, RZ ;  /* 0x0000000907077210 */ /* 0x000fe20007ffe0ff */
[----:B------:R-:W-:Y:S01]  /*0240*/  IMAD.IADD R9, R9, 0x1, R21 ;  /* 0x0000000109097824 */ /* 0x000fe200078e0215 */
[----:B------:R-:W-:Y:S02]  /*0250*/  CS2R R22, SRZ ;  /* 0x0000000000167805 */ /* 0x000fe4000001ff00 */
[----:B------:R-:W-:Y:S02]  /*0260*/  CS2R R4, SRZ ;  /* 0x0000000000047805 */ /* 0x000fe4000001ff00 */
[----:B------:R-:W-:-:S13]  /*0270*/  ISETP.GE.U32.AND P0, PT, R8, 0x3, PT ;  /* 0x000000030800780c */ /* 0x000fda0003f06070 */
[----:B------:R-:W-:Y:S05]  /*0280*/  @!P0 BRA `(.L_x_59) ;  /* 0x0000001800a48947 */ /* 0x000fea0003800000 */
[----:B------:R-:W0:Y:S01]  /*0290*/  LDC.64 R18, c[0x0][0x390] ;  /* 0x0000e400ff127b82 */ /* 0x000e220000000a00 */
[C---:B------:R-:W-:Y:S02]  /*02a0*/  LOP3.LUT R10, R11.reuse, 0xfffffffc, RZ, 0xc0, !PT ;  /* 0xfffffffc0b0a7812 */ /* 0x040fe400078ec0ff */
[----:B------:R-:W-:Y:S02]  /*02b0*/  CS2R R22, SRZ ;  /* 0x0000000000167805 */ /* 0x000fe4000001ff00 */
[----:B------:R-:W-:Y:S01]  /*02c0*/  IADD3 R8, PT, PT, R11, -0x2, RZ ;  /* 0xfffffffe0b087810 */ /* 0x000fe20007ffe0ff */
[----:B------:R-:W-:Y:S02]  /*02d0*/  IMAD.MOV R10, RZ, RZ, -R10 ;  /* 0x000000ffff0a7224 */ /* 0x000fe400078e0a0a */
[----:B------:R-:W1:Y:S05]  /*02e0*/  LDC.64 R16, c[0x0][0x398] ;  /* 0x0000e600ff107b82 */ /* 0x000e6a0000000a00 */
.L_x_84:
[----:B------:R-:W-:-:S05]  /*02f0*/  IADD3 R15, PT, PT, R8, 0x1, RZ ;  /* 0x00000001080f7810 */ /* 0x000fca0007ffe0ff */
[----:B0-----:R-:W-:-:S06]  /*0300*/  IMAD.WIDE.U32 R34, R15, 0x8, R18 ;  /* 0x000000080f227825 */ /* 0x001fcc00078e0012 */
[----:B------:R-:W2:Y:S01]  /*0310*/  LDG.E.64 R34, desc[UR12][R34.64] ;  /* 0x0000000c22227981 */ /* 0x000ea2000c1e1b00 */
[----:B------:R-:W-:Y:S01]  /*0320*/  VIADD R10, R10, 0x4 ;  /* 0x000000040a0a7836 */ /* 0x000fe20000000000 */
[----:B------:R-:W-:Y:S04]  /*0330*/  BSSY.RECONVERGENT B1, `(.L_x_60) ;  /* 0x000002b000017945 */ /* 0x000fe80003800200 */
[----:B------:R-:W-:Y:S02]  /*0340*/  ISETP.NE.AND P1, PT, R10, RZ, PT ;  /* 0x000000ff0a00720c */ /* 0x000fe40003f25270 */
[----:B--2---:R-:W-:-:S04]  /*0350*/  LOP3.LUT R11, R7, R35, RZ, 0xfc, !PT ;  /* 0x00000023070b7212 */ /* 0x004fc800078efcff */
[----:B------:R-:W-:-:S13]  /*0360*/  ISETP.NE.U32.AND P0, PT, R11, RZ, PT ;  /* 0x000000ff0b00720c */ /* 0x000fda0003f05070 */
[----:B------:R-:W-:Y:S05]  /*0370*/  @P0 BRA `(.L_x_61) ;  /* 0x00000000005c0947 */ /* 0x000fea0003800000 */
[----:B------:R-:W0:Y:S01]  /*0380*/  I2F.U32.RP R7, R34 ;  /* 0x0000002200077306 */ /* 0x000e220000209000 */
[----:B------:R-:W-:Y:S01]  /*0390*/  IMAD.MOV R11, RZ, RZ, -R34 ;  /* 0x000000ffff0b7224 */ /* 0x000fe200078e0a22 */
[----:B------:R-:W-:Y:S01]  /*03a0*/  ISETP.NE.U32.AND P3, PT, R34, RZ, PT ;  /* 0x000000ff2200720c */ /* 0x000fe20003f65070 */
[----:B------:R-:W-:-:S05]  /*03b0*/  IMAD.MOV.U32 R37, RZ, RZ, RZ ;  /* 0x000000ffff257224 */ /* 0x000fca00078e00ff */
[----:B0-----:R-:W0:Y:S02]  /*03c0*/  MUFU.RCP R7, R7 ;  /* 0x0000000700077308 */ /* 0x001e240000001000 */
[----:B0-----:R-:W-:-:S06]  /*03d0*/  IADD3 R12, PT, PT, R7, 0xffffffe, RZ ;  /* 0x0ffffffe070c7810 */ /* 0x001fcc0007ffe0ff */
[----:B------:R0:W2:Y:S02]  /*03e0*/  F2I.FTZ.U32.TRUNC.NTZ R13, R12 ;  /* 0x0000000c000d7305 */ /* 0x0000a4000021f000 */
[----:B0-----:R-:W-:Y:S01]  /*03f0*/  MOV R12, RZ ;  /* 0x000000ff000c7202 */ /* 0x001fe20000000f00 */
[----:B--2---:R-:W-:-:S04]  /*0400*/  IMAD R11, R11, R13, RZ ;  /* 0x0000000d0b0b7224 */ /* 0x004fc800078e02ff */
[----:B------:R-:W-:-:S06]  /*0410*/  IMAD.HI.U32 R13, R13, R11, R12 ;  /* 0x0000000b0d0d7227 */ /* 0x000fcc00078e000c */
[----:B------:R-:W-:-:S04]  /*0420*/  IMAD.HI.U32 R36, R13, R6, RZ ;  /* 0x000000060d247227 */ /* 0x000fc800078e00ff */
[----:B------:R-:W-:Y:S02]  /*0430*/  HFMA2 R13, -RZ, RZ, 0, 0 ;  /* 0x00000000ff0d7431 */ /* 0x000fe400000001ff */
[----:B------:R-:W-:-:S04]  /*0440*/  IMAD.MOV R11, RZ, RZ, -R36 ;  /* 0x000000ffff0b7224 */ /* 0x000fc800078e0a24 */
[----:B------:R-:W-:-:S05]  /*0450*/  IMAD R11, R34, R11, R6 ;  /* 0x0000000b220b7224 */ /* 0x000fca00078e0206 */
[----:B------:R-:W-:-:S13]  /*0460*/  ISETP.GE.U32.AND P0, PT, R11, R34, PT ;  /* 0x000000220b00720c */ /* 0x000fda0003f06070 */
[----:B------:R-:W-:Y:S01]  /*0470*/  @P0 IADD3 R11, PT, PT, -R34, R11, RZ ;  /* 0x0000000b220b0210 */ /* 0x000fe20007ffe1ff */
[----:B------:R-:W-:-:S03]  /*0480*/  @P0 VIADD R36, R36, 0x1 ;  /* 0x0000000124240836 */ /* 0x000fc60000000000 */
[----:B------:R-:W-:-:S13]  /*0490*/  ISETP.GE.U32.AND P2, PT, R11, R34, PT ;  /* 0x000000220b00720c */ /* 0x000fda0003f46070 */
[----:B------:R-:W-:Y:S02]  /*04a0*/  @P2 IADD3 R36, PT, PT, R36, 0x1, RZ ;  /* 0x0000000124242810 */ /* 0x000fe40007ffe0ff */
[----:B------:R-:W-:-:S05]  /*04b0*/  @!P3 LOP3.LUT R36, RZ, R34, RZ, 0x33, !PT ;  /* 0x00000022ff24b212 */ /* 0x000fca00078e33ff */
[----:B------:R-:W-:-:S04]  /*04c0*/  IMAD.MOV R43, RZ, RZ, -R36 ;  /* 0x000000ffff2b7224 */ /* 0x000fc800078e0a24 */
[----:B------:R-:W-:Y:S01]  /*04d0*/  IMAD R43, R34, R43, R6 ;  /* 0x0000002b222b7224 */ /* 0x000fe200078e0206 */
[----:B------:R-:W-:Y:S06]  /*04e0*/  BRA `(.L_x_62) ;  /* 0x00000000003c7947 */ /* 0x000fec0003800000 */
.L_x_61:
[----:B------:R-:W-:Y:S01]  /*04f0*/  MOV R26, R6 ;  /* 0x00000006001a7202 */ /* 0x000fe20000000f00 */
[----:B------:R-:W-:Y:S01]  /*0500*/  IMAD.MOV.U32 R13, RZ, RZ, R7 ;  /* 0x000000ffff0d7224 */ /* 0x000fe200078e0007 */
[----:B------:R-:W-:Y:S01]  /*0510*/  MOV R14, R34 ;  /* 0x00000022000e7202 */ /* 0x000fe20000000f00 */
[----:B------:R-:W-:Y:S01]  /*0520*/  IMAD.MOV.U32 R11, RZ, RZ, R35 ;  /* 0x000000ffff0b7224 */ /* 0x000fe200078e0023 */
[----:B------:R-:W-:-:S07]  /*0530*/  MOV R12, 0x550 ;  /* 0x00000550000c7802 */ /* 0x000fce0000000f00 */
[----:B-1----:R-:W-:Y:S05]  /*0540*/  CALL.REL.NOINC `($__internal_2_$__cuda_sm20_div_s64) ;  /* 0x0000006400487944 */ /* 0x002fea0003c00000 */
[----:B------:R-:W-:Y:S01]  /*0550*/  IADD3 R13, P0, PT, RZ, -R24, RZ ;  /* 0x80000018ff0d7210 */ /* 0x000fe20007f1e0ff */
[----:B------:R-:W-:Y:S01]  /*0560*/  IMAD.MOV.U32 R36, RZ, RZ, R24 ;  /* 0x000000ffff247224 */ /* 0x000fe200078e0018 */
[-C--:B------:R-:W-:Y:S02]  /*0570*/  MOV R37, R25.reuse ;  /* 0x0000001900257202 */ /* 0x080fe40000000f00 */
[----:B------:R-:W-:Y:S01]  /*0580*/  IADD3.X R11, PT, PT, RZ, ~R25, RZ, P0, !PT ;  /* 0x80000019ff0b7210 */ /* 0x000fe200007fe4ff */
[----:B------:R-:W-:-:S04]  /*0590*/  IMAD.WIDE.U32 R6, R34, R13, R6 ;  /* 0x0000000d22067225 */ /* 0x000fc800078e0006 */
[----:B------:R-:W-:Y:S02]  /*05a0*/  IMAD R11, R11, R34, RZ ;  /* 0x000000220b0b7224 */ /* 0x000fe400078e02ff */
[----:B------:R-:W-:Y:S02]  /*05b0*/  IMAD.MOV.U32 R43, RZ, RZ, R6 ;  /* 0x000000ffff2b7224 */ /* 0x000fe400078e0006 */
[----:B------:R-:W-:-:S05]  /*05c0*/  IMAD R11, R35, R13, R11 ;  /* 0x0000000d230b7224 */ /* 0x000fca00078e020b */
[----:B------:R-:W-:-:S07]  /*05d0*/  IADD3 R13, PT, PT, R7, R11, RZ ;  /* 0x0000000b070d7210 */ /* 0x000fce0007ffe0ff */
.L_x_62:
[----:B------:R-:W-:Y:S05]  /*05e0*/  BSYNC.RECONVERGENT B1 ;  /* 0x0000000000017941 */ /* 0x000fea0003800200 */
.L_x_60:
[----:B-1----:R-:W-:-:S06]  /*05f0*/  IMAD.WIDE.U32 R6, R15, 0x8, R16 ;  /* 0x000000080f067825 */ /* 0x002fcc00078e0010 */
[----:B------:R-:W2:Y:S01]  /*0600*/  LDG.E.64 R6, desc[UR12][R6.64] ;  /* 0x0000000c06067981 */ /* 0x000ea2000c1e1b00 */
[----:B------:R-:W-:Y:S01]  /*0610*/  LOP3.LUT R11, R9, R35, RZ, 0xfc, !PT ;  /* 0x00000023090b7212 */ /* 0x000fe200078efcff */
[----:B------:R-:W-:Y:S03]  /*0620*/  BSSY.RECONVERGENT B1, `(.L_x_63) ;  /* 0x000002e000017945 */ /* 0x000fe60003800200 */
[----:B------:R-:W-:Y:S01]  /*0630*/  ISETP.NE.U32.AND P0, PT, R11, RZ, PT ;  /* 0x000000ff0b00720c */ /* 0x000fe20003f05070 */
[-C--:B--2---:R-:W-:Y:S02]  /*0640*/  IMAD R12, R7, R43.reuse, RZ ;  /* 0x0000002b070c7224 */ /* 0x084fe400078e02ff */
[----:B------:R-:W-:-:S04]  /*0650*/  IMAD.WIDE.U32 R42, R6, R43, R4 ;  /* 0x0000002b062a7225 */ /* 0x000fc800078e0004 */
[----:B------:R-:W-:-:S04]  /*0660*/  IMAD R5, R6, R13, R12 ;  /* 0x0000000d06057224 */ /* 0x000fc800078e020c */
[----:B------:R-:W-:Y:S02]  /*0670*/  IMAD.IADD R5, R43, 0x1, R5 ;  /* 0x000000012b057824 */ /* 0x000fe400078e0205 */
[----:B------:R-:W-:Y:S05]  /*0680*/  @P0 BRA `(.L_x_64) ;  /* 0x0000000000600947 */ /* 0x000fea0003800000 */
[----:B------:R-:W0:Y:S01]  /*0690*/  I2F.U32.RP R11, R34 ;  /* 0x00000022000b7306 */ /* 0x000e220000209000 */
[----:B------:R-:W-:Y:S01]  /*06a0*/  IMAD.MOV R9, RZ, RZ, -R34 ;  /* 0x000000ffff097224 */ /* 0x000fe200078e0a22 */
[----:B------:R-:W-:Y:S01]  /*06b0*/  ISETP.NE.U32.AND P3, PT, R34, RZ, PT ;  /* 0x000000ff2200720c */ /* 0x000fe20003f65070 */
[----:B------:R-:W-:-:S05]  /*06c0*/  HFMA2 R35, -RZ, RZ, 0, 0 ;  /* 0x00000000ff237431 */ /* 0x000fca00000001ff */
        /* <DEDUP_REMOVED lines=17> */
[----:B------:R-:W-:Y:S02]  /*07e0*/  IMAD R12, R34, R11, R20 ;  /* 0x0000000b220c7224 */ /* 0x000fe400078e0214 */
[----:B------:R-:W-:Y:S01]  /*07f0*/  IMAD.MOV.U32 R34, RZ, RZ, R4 ;  /* 0x000000ffff227224 */ /* 0x000fe200078e0004 */
[----:B------:R-:W-:Y:S06]  /*0800*/  BRA `(.L_x_65) ;  /* 0x00000000003c7947 */ /* 0x000fec0003800000 */
.L_x_64:
[----:B------:R-:W-:Y:S01]  /*0810*/  IMAD.MOV.U32 R26, RZ, RZ, R20 ;  /* 0x000000ffff1a7224 */ /* 0x000fe200078e0014 */
[----:B------:R-:W-:Y:S01]  /*0820*/  MOV R13, R9 ;  /* 0x00000009000d7202 */ /* 0x000fe20000000f00 */
[----:B------:R-:W-:Y:S01]  /*0830*/  IMAD.MOV.U32 R14, RZ, RZ, R34 ;  /* 0x000000ffff0e7224 */ /* 0x000fe200078e0022 */
[----:B------:R-:W-:Y:S02]  /*0840*/  MOV R11, R35 ;  /* 0x00000023000b7202 */ /* 0x000fe40000000f00 */
[----:B------:R-:W-:-:S07]  /*0850*/  MOV R12, 0x870 ;  /* 0x00000870000c7802 */ /* 0x000fce0000000f00 */
[----:B------:R-:W-:Y:S05]  /*0860*/  CALL.REL.NOINC `($__internal_2_$__cuda_sm20_div_s64) ;  /* 0x0000006000807944 */ /* 0x000fea0003c00000 */
[----:B------:R-:W-:Y:S02]  /*0870*/  IADD3 R11, P0, PT, RZ, -R24, RZ ;  /* 0x80000018ff0b7210 */ /* 0x000fe40007f1e0ff */
[----:B------:R-:W-:-:S03]  /*0880*/  MOV R21, R9 ;  /* 0x0000000900157202 */ /* 0x000fc60000000f00 */
[----:B------:R-:W-:-:S04]  /*0890*/  IMAD.X R13, RZ, RZ, ~R25, P0 ;  /* 0x000000ffff0d7224 */ /* 0x000fc800000e0e19 */
[----:B------:R-:W-:Y:S02]  /*08a0*/  IMAD R4, R13, R34, RZ ;  /* 0x000000220d047224 */ /* 0x000fe400078e02ff */
[----:B------:R-:W-:Y:S01]  /*08b0*/  IMAD.WIDE.U32 R12, R34, R11, R20 ;  /* 0x0000000b220c7225 */ /* 0x000fe200078e0014 */
[----:B------:R-:W-:-:S03]  /*08c0*/  MOV R34, R24 ;  /* 0x0000001800227202 */ /* 0x000fc60000000f00 */
[----:B------:R-:W-:Y:S02]  /*08d0*/  IMAD R9, R35, R11, R4 ;  /* 0x0000000b23097224 */ /* 0x000fe400078e0204 */
[----:B------:R-:W-:Y:S02]  /*08e0*/  IMAD.MOV.U32 R35, RZ, RZ, R25 ;  /* 0x000000ffff237224 */ /* 0x000fe400078e0019 */
[----:B------:R-:W-:-:S07]  /*08f0*/  IMAD.IADD R9, R9, 0x1, R13 ;  /* 0x0000000109097824 */ /* 0x000fce00078e020d */
.L_x_65:
[----:B------:R-:W-:Y:S05]  /*0900*/  BSYNC.RECONVERGENT B1 ;  /* 0x0000000000017941 */ /* 0x000fea0003800200 */
.L_x_63:
[----:B------:R-:W-:-:S06]  /*0910*/  IMAD.WIDE.U32 R20, R8, 0x8, R18 ;  /* 0x0000000808147825 */ /* 0x000fcc00078e0012 */
[----:B------:R-:W2:Y:S01]  /*0920*/  LDG.E.64 R20, desc[UR12][R20.64] ;  /* 0x0000000c14147981 */ /* 0x000ea2000c1e1b00 */
[----:B------:R-:W-:Y:S01]  /*0930*/  IMAD R9, R9, R6, RZ ;  /* 0x0000000609097224 */ /* 0x000fe200078e02ff */
[----:B------:R-:W-:Y:S01]  /*0940*/  BSSY.RECONVERGENT B1, `(.L_x_66) ;  /* 0x000002e000017945 */ /* 0x000fe20003800200 */
[----:B------:R-:W-:-:S04]  /*0950*/  IMAD.WIDE.U32 R22, R6, R12, R22 ;  /* 0x0000000c06167225 */ /* 0x000fc800078e0016 */
[----:B------:R-:W-:-:S05]  /*0960*/  IMAD R7, R7, R12, R9 ;  /* 0x0000000c07077224 */ /* 0x000fca00078e0209 */
[----:B------:R-:W-:Y:S02]  /*0970*/  IADD3 R7, PT, PT, R23, R7, RZ ;  /* 0x0000000717077210 */ /* 0x000fe40007ffe0ff */
[----:B--2---:R-:W-:-:S04]  /*0980*/  LOP3.LUT R4, R37, R21, RZ, 0xfc, !PT ;  /* 0x0000001525047212 */ /* 0x004fc800078efcff */
[----:B------:R-:W-:-:S13]  /*0990*/  ISETP.NE.U32.AND P0, PT, R4, RZ, PT ;  /* 0x000000ff0400720c */ /* 0x000fda0003f05070 */
[----:B------:R-:W-:Y:S05]  /*09a0*/  @P0 BRA `(.L_x_67) ;  /* 0x00000000005c0947 */ /* 0x000fea0003800000 */
[----:B------:R-:W0:Y:S01]  /*09b0*/  I2F.U32.RP R4, R20 ;  /* 0x0000001400047306 */ /* 0x000e220000209000 */
[----:B------:R-:W-:Y:S01]  /*09c0*/  IADD3 R9, PT, PT, RZ, -R20, RZ ;  /* 0x80000014ff097210 */ /* 0x000fe20007ffe0ff */
[----:B------:R-:W-:Y:S01]  /*09d0*/  HFMA2 R39, -RZ, RZ, 0, 0 ;  /* 0x00000000ff277431 */ /* 0x000fe200000001ff */
        /* <DEDUP_REMOVED lines=20> */
.L_x_67:
[----:B------:R-:W-:Y:S01]  /*0b20*/  IMAD.MOV.U32 R26, RZ, RZ, R36 ;  /* 0x000000ffff1a7224 */ /* 0x000fe200078e0024 */
[----:B------:R-:W-:Y:S01]  /*0b30*/  MOV R13, R37 ;  /* 0x00000025000d7202 */ /* 0x000fe20000000f00 */
[----:B------:R-:W-:Y:S01]  /*0b40*/  IMAD.MOV.U32 R14, RZ, RZ, R20 ;  /* 0x000000ffff0e7224 */ /* 0x000fe200078e0014 */
[----:B------:R-:W-:Y:S02]  /*0b50*/  MOV R11, R21 ;  /* 0x00000015000b7202 */ /* 0x000fe40000000f00 */
[----:B------:R-:W-:-:S07]  /*0b60*/  MOV R12, 0xb80 ;  /* 0x00000b80000c7802 */ /* 0x000fce0000000f00 */
[----:B------:R-:W-:Y:S05]  /*0b70*/  CALL.REL.NOINC `($__internal_2_$__cuda_sm20_div_s64) ;  /* 0x0000005c00bc7944 */ /* 0x000fea0003c00000 */
[----:B------:R-:W-:Y:S01]  /*0b80*/  IADD3 R11, P0, PT, RZ, -R24, RZ ;  /* 0x80000018ff0b7210 */ /* 0x000fe20007f1e0ff */
[----:B------:R-:W-:Y:S01]  /*0b90*/  IMAD.MOV.U32 R13, RZ, RZ, R37 ;  /* 0x000000ffff0d7224 */ /* 0x000fe200078e0025 */
[----:B------:R-:W-:Y:S01]  /*0ba0*/  MOV R12, R36 ;  /* 0x00000024000c7202 */ /* 0x000fe20000000f00 */
[----:B------:R-:W-:Y:S01]  /*0bb0*/  IMAD.MOV.U32 R38, RZ, RZ, R24 ;  /* 0x000000ffff267224 */ /* 0x000fe200078e0018 */
[----:B------:R-:W-:Y:S01]  /*0bc0*/  MOV R39, R25 ;  /* 0x0000001900277202 */ /* 0x000fe20000000f00 */
[----:B------:R-:W-:Y:S02]  /*0bd0*/  IMAD.X R9, RZ, RZ, ~R25, P0 ;  /* 0x000000ffff097224 */ /* 0x000fe400000e0e19 */
[----:B------:R-:W-:-:S04]  /*0be0*/  IMAD.WIDE.U32 R12, R20, R11, R12 ;  /* 0x0000000b140c7225 */ /* 0x000fc800078e000c */
[----:B------:R-:W-:-:S04]  /*0bf0*/  IMAD R9, R9, R20, RZ ;  /* 0x0000001409097224 */ /* 0x000fc800078e02ff */
[----:B------:R-:W-:-:S05]  /*0c00*/  IMAD R9, R21, R11, R9 ;  /* 0x0000000b15097224 */ /* 0x000fca00078e0209 */
[----:B------:R-:W-:-:S07]  /*0c10*/  IADD3 R9, PT, PT, R13, R9, RZ ;  /* 0x000000090d097210 */ /* 0x000fce0007ffe0ff */
.L_x_68:
[----:B------:R-:W-:Y:S05]  /*0c20*/  BSYNC.RECONVERGENT B1 ;  /* 0x0000000000017941 */ /* 0x000fea0003800200 */
.L_x_66:
[----:B------:R-:W-:-:S06]  /*0c30*/  IMAD.WIDE.U32 R40, R8, 0x8, R16 ;  /* 0x0000000808287825 */ /* 0x000fcc00078e0010 */
[----:B------:R-:W2:Y:S01]  /*0c40*/  LDG.E.64 R40, desc[UR12][R40.64] ;  /* 0x0000000c28287981 */ /* 0x000ea2000c1e1b00 */
[----:B------:R-:W-:Y:S01]  /*0c50*/  LOP3.LUT R6, R35, R21, RZ, 0xfc, !PT ;  /* 0x0000001523067212 */ /* 0x000fe200078efcff */
[----:B------:R-:W-:Y:S01]  /*0c60*/  IMAD.MOV.U32 R4, RZ, RZ, R42 ;  /* 0x000000ffff047224 */ /* 0x000fe200078e002a */
[----:B------:R-:W-:Y:S02]  /*0c70*/  BSSY.RECONVERGENT B1, `(.L_x_69) ;  /* 0x0000030000017945 */ /* 0x000fe40003800200 */
[----:B------:R-:W-:Y:S01]  /*0c80*/  ISETP.NE.U32.AND P0, PT, R6, RZ, PT ;  /* 0x000000ff0600720c */ /* 0x000fe20003f05070 */
[-C--:B--2---:R-:W-:Y:S02]  /*0c90*/  IMAD R11, R41, R12.reuse, RZ ;  /* 0x0000000c290b7224 */ /* 0x084fe400078e02ff */
[----:B------:R-:W-:-:S04]  /*0ca0*/  IMAD.WIDE.U32 R36, R40, R12, R4 ;  /* 0x0000000c28247225 */ /* 0x000fc800078e0004 */
[----:B------:R-:W-:-:S05]  /*0cb0*/  IMAD R5, R40, R9, R11 ;  /* 0x0000000928057224 */ /* 0x000fca00078e020b */
[----:B------:R-:W-:Y:S01]  /*0cc0*/  IADD3 R5, PT, PT, R37, R5, RZ ;  /* 0x0000000525057210 */ /* 0x000fe20007ffe0ff */
[----:B------:R-:W-:Y:S06]  /*0cd0*/  @P0 BRA `(.L_x_70) ;  /* 0x0000000000600947 */ /* 0x000fec0003800000 */
[----:B------:R-:W0:Y:S01]  /*0ce0*/  I2F.U32.RP R6, R20 ;  /* 0x0000001400067306 */ /* 0x000e220000209000 */
[----:B------:R-:W-:Y:S01]  /*0cf0*/  IADD3 R9, PT, PT, RZ, -R20, RZ ;  /* 0x80000014ff097210 */ /* 0x000fe20007ffe0ff */
[----:B------:R-:W-:Y:S01]  /*0d00*/  IMAD.MOV.U32 R35, RZ, RZ, RZ ;  /* 0x000000ffff237224 */ /* 0x000fe200078e00ff */
[----:B------:R-:W-:-:S05]  /*0d10*/  ISETP.NE.U32.AND P3, PT, R20, RZ, PT ;  /* 0x000000ff1400720c */ /* 0x000fca0003f65070 */
[----:B0-----:R-:W0:Y:S02]  /*0d20*/  MUFU.RCP R6, R6 ;  /* 0x0000000600067308 */ /* 0x001e240000001000 */
[----:B0-----:R-:W-:-:S06]  /*0d30*/  VIADD R12, R6, 0xffffffe ;  /* 0x0ffffffe060c7836 */ /* 0x001fcc0000000000 */
[----:B------:R0:W1:Y:S02]  /*0d40*/  F2I.FTZ.U32.TRUNC.NTZ R13, R12 ;  /* 0x0000000c000d7305 */ /* 0x000064000021f000 */
[----:B0-----:R-:W-:Y:S02]  /*0d50*/  IMAD.MOV.U32 R12, RZ, RZ, RZ ;  /* 0x000000ffff0c7224 */ /* 0x001fe400078e00ff */
[----:B-1----:R-:W-:-:S04]  /*0d60*/  IMAD R9, R9, R13, RZ ;  /* 0x0000000d09097224 */ /* 0x002fc800078e02ff */
[----:B------:R-:W-:-:S04]  /*0d70*/  IMAD.HI.U32 R9, R13, R9, R12 ;  /* 0x000000090d097227 */ /* 0x000fc800078e000c */
[----:B------:R-:W-:Y:S02]  /*0d80*/  IMAD.MOV.U32 R13, RZ, RZ, RZ ;  /* 0x000000ffff0d7224 */ /* 0x000fe400078e00ff */
[----:B------:R-:W-:-:S05]  /*0d90*/  IMAD.HI.U32 R4, R9, R34, RZ ;  /* 0x0000002209047227 */ /* 0x000fca00078e00ff */
[----:B------:R-:W-:-:S05]  /*0da0*/  IADD3 R9, PT, PT, -R4, RZ, RZ ;  /* 0x000000ff04097210 */ /* 0x000fca0007ffe1ff */
[----:B------:R-:W-:-:S05]  /*0db0*/  IMAD R9, R20, R9, R34 ;  /* 0x0000000914097224 */ /* 0x000fca00078e0222 */
[----:B------:R-:W-:-:S13]  /*0dc0*/  ISETP.GE.U32.AND P0, PT, R9, R20, PT ;  /* 0x000000140900720c */ /* 0x000fda0003f06070 */
[----:B------:R-:W-:Y:S01]  /*0dd0*/  @P0 IMAD.IADD R9, R9, 0x1, -R20 ;  /* 0x0000000109090824 */ /* 0x000fe200078e0a14 */
[----:B------:R-:W-:-:S04]  /*0de0*/  @P0 IADD3 R4, PT, PT, R4, 0x1, RZ ;  /* 0x0000000104040810 */ /* 0x000fc80007ffe0ff */
[----:B------:R-:W-:-:S13]  /*0df0*/  ISETP.GE.U32.AND P2, PT, R9, R20, PT ;  /* 0x000000140900720c */ /* 0x000fda0003f46070 */
[----:B------:R-:W-:Y:S01]  /*0e00*/  @P2 VIADD R4, R4, 0x1 ;  /* 0x0000000104042836 */ /* 0x000fe20000000000 */
[----:B------:R-:W-:-:S04]  /*0e10*/  @!P3 LOP3.LUT R4, RZ, R20, RZ, 0x33, !PT ;  /* 0x00000014ff04b212 */ /* 0x000fc800078e33ff */
[----:B------:R-:W-:-:S05]  /*0e20*/  IADD3 R11, PT, PT, -R4, RZ, RZ ;  /* 0x000000ff040b7210 */ /* 0x000fca0007ffe1ff */
[----:B------:R-:W-:Y:S01]  /*0e30*/  IMAD R11, R20, R11, R34 ;  /* 0x0000000b140b7224 */ /* 0x000fe200078e0222 */
[----:B------:R-:W-:Y:S01]  /*0e40*/  MOV R34, R4 ;  /* 0x0000000400227202 */ /* 0x000fe20000000f00 */
[----:B------:R-:W-:Y:S06]  /*0e50*/  BRA `(.L_x_71) ;  /* 0x0000000000447947 */ /* 0x000fec0003800000 */
.L_x_70:
[----:B------:R-:W-:Y:S01]  /*0e60*/  MOV R26, R34 ;  /* 0x00000022001a7202 */ /* 0x000fe20000000f00 */
[----:B------:R-:W-:Y:S01]  /*0e70*/  IMAD.MOV.U32 R13, RZ, RZ, R35 ;  /* 0x000000ffff0d7224 */ /* 0x000fe200078e0023 */
[----:B------:R-:W-:Y:S01]  /*0e80*/  MOV R14, R20 ;  /* 0x00000014000e7202 */ /* 0x000fe20000000f00 */
[----:B------:R-:W-:Y:S01]  /*0e90*/  IMAD.MOV.U32 R11, RZ, RZ, R21 ;  /* 0x000000ffff0b7224 */ /* 0x000fe200078e0015 */
[----:B------:R-:W-:-:S07]  /*0ea0*/  MOV R12, 0xec0 ;  /* 0x00000ec0000c7802 */ /* 0x000fce0000000f00 */
[----:B------:R-:W-:Y:S05]  /*0eb0*/  CALL.REL.NOINC `($__internal_2_$__cuda_sm20_div_s64) ;  /* 0x0000005800ec7944 */ /* 0x000fea0003c00000 */
[----:B------:R-:W-:Y:S01]  /*0ec0*/  IADD3 R9, P0, PT, RZ, -R24, RZ ;  /* 0x80000018ff097210 */ /* 0x000fe20007f1e0ff */
[----:B------:R-:W-:Y:S01]  /*0ed0*/  IMAD.MOV.U32 R12, RZ, RZ, R34 ;  /* 0x000000ffff0c7224 */ /* 0x000fe200078e0022 */
[----:B------:R-:W-:Y:S01]  /*0ee0*/  MOV R13, R35 ;  /* 0x00000023000d7202 */ /* 0x000fe20000000f00 */
[----:B------:R-:W-:Y:S01]  /*0ef0*/  IMAD.MOV.U32 R34, RZ, RZ, R24 ;  /* 0x000000ffff227224 */ /* 0x000fe200078e0018 */
[-C--:B------:R-:W-:Y:S02]  /*0f00*/  IADD3.X R11, PT, PT, RZ, ~R25.reuse, RZ, P0, !PT ;  /* 0x80000019ff0b7210 */ /* 0x080fe400007fe4ff */
[----:B------:R-:W-:Y:S01]  /*0f10*/  MOV R35, R25 ;  /* 0x0000001900237202 */ /* 0x000fe20000000f00 */
[----:B------:R-:W-:-:S04]  /*0f20*/  IMAD.WIDE.U32 R12, R20, R9, R12 ;  /* 0x00000009140c7225 */ /* 0x000fc800078e000c */
[----:B------:R-:W-:-:S04]  /*0f30*/  IMAD R11, R11, R20, RZ ;  /* 0x000000140b0b7224 */ /* 0x000fc800078e02ff */
[----:B------:R-:W-:Y:S02]  /*0f40*/  IMAD R9, R21, R9, R11 ;  /* 0x0000000915097224 */ /* 0x000fe400078e020b */
[----:B------:R-:W-:-:S03]  /*0f50*/  IMAD.MOV.U32 R11, RZ, RZ, R12 ;  /* 0x000000ffff0b7224 */ /* 0x000fc600078e000c */
[----:B------:R-:W-:-:S07]  /*0f60*/  IADD3 R13, PT, PT, R9, R13, RZ ;  /* 0x0000000d090d7210 */ /* 0x000fce0007ffe0ff */
.L_x_71:
[----:B------:R-:W-:Y:S05]  /*0f70*/  BSYNC.RECONVERGENT B1 ;  /* 0x0000000000017941 */ /* 0x000fea0003800200 */
.L_x_69:
[----:B------:R-:W-:-:S04]  /*0f80*/  VIADD R9, R8, 0xffffffff ;  /* 0xffffffff08097836 */ /* 0x000fc80000000000 */
[----:B------:R-:W-:-:S06]  /*0f90*/  IMAD.WIDE.U32 R20, R9, 0x8, R18 ;  /* 0x0000000809147825 */ /* 0x000fcc00078e0012 */
[----:B------:R-:W2:Y:S01]  /*0fa0*/  LDG.E.64 R20, desc[UR12][R20.64] ;  /* 0x0000000c14147981 */ /* 0x000ea2000c1e1b00 */
[----:B------:R-:W-:Y:S01]  /*0fb0*/  MOV R6, R22 ;  /* 0x0000001600067202 */ /* 0x000fe20000000f00 */
[----:B------:R-:W-:Y:S01]  /*0fc0*/  IMAD R13, R13, R40, RZ ;  /* 0x000000280d0d7224 */ /* 0x000fe200078e02ff */
[----:B------:R-:W-:Y:S03]  /*0fd0*/  BSSY.RECONVERGENT B1, `(.L_x_72) ;  /* 0x000002f000017945 */ /* 0x000fe60003800200 */
[----:B------:R-:W-:-:S04]  /*0fe0*/  IMAD.WIDE.U32 R22, R40, R11, R6 ;  /* 0x0000000b28167225 */ /* 0x000fc800078e0006 */
[----:B------:R-:W-:-:S04]  /*0ff0*/  IMAD R7, R41, R11, R13 ;  /* 0x0000000b29077224 */ /* 0x000fc800078e020d */
[----:B------:R-:W-:Y:S01]  /*1000*/  IMAD.IADD R7, R23, 0x1, R7 ;  /* 0x0000000117077824 */ /* 0x000fe200078e0207 */
[----:B--2---:R-:W-:-:S04]  /*1010*/  LOP3.LUT R4, R39, R21, RZ, 0xfc, !PT ;  /* 0x0000001527047212 */ /* 0x004fc800078efcff */
[----:B------:R-:W-:-:S13]  /*1020*/  ISETP.NE.U32.AND P0, PT, R4, RZ, PT ;  /* 0x000000ff0400720c */ /* 0x000fda0003f05070 */
        /* <DEDUP_REMOVED lines=25> */
.L_x_73:
        /* <DEDUP_REMOVED lines=16> */
.L_x_74:
[----:B------:R-:W-:Y:S05]  /*12c0*/  BSYNC.RECONVERGENT B1 ;  /* 0x0000000000017941 */ /* 0x000fea0003800200 */
.L_x_72:
        /* <DEDUP_REMOVED lines=35> */
.L_x_76:
        /* <DEDUP_REMOVED lines=17> */
.L_x_77:
[----:B------:R-:W-:Y:S05]  /*1610*/  BSYNC.RECONVERGENT B1 ;  /* 0x0000000000017941 */ /* 0x000fea0003800200 */
.L_x_75:
        /* <DEDUP_REMOVED lines=20> */
[----:B------:R-:W-:-:S04]  /*1760*/  IMAD.HI.U32 R7, R7, R11, R6 ;  /* 0x0000000b07077227 */ /* 0x000fc800078e0006 */
[----:B------:R-:W-:Y:S02]  /*1770*/  IMAD.MOV.U32 R11, RZ, RZ, RZ ;  /* 0x000000ffff0b7224 */ /* 0x000fe400078e00ff */
        /* <DEDUP_REMOVED lines=13> */
.L_x_79:
        /* <DEDUP_REMOVED lines=10> */
[----:B------:R-:W-:Y:S01]  /*18f0*/  IADD3.X R7, PT, PT, RZ, ~R25, RZ, P0, !PT ;  /* 0x80000019ff077210 */ /* 0x000fe200007fe4ff */
[----:B------:R-:W-:-:S04]  /*1900*/  IMAD.WIDE.U32 R12, R20, R11, R12 ;  /* 0x0000000b140c7225 */ /* 0x000fc800078e000c */
[----:B------:R-:W-:-:S04]  /*1910*/  IMAD R7, R7, R20, RZ ;  /* 0x0000001407077224 */ /* 0x000fc800078e02ff */
[----:B------:R-:W-:-:S05]  /*1920*/  IMAD R7, R21, R11, R7 ;  /* 0x0000000b15077224 */ /* 0x000fca00078e0207 */
[----:B------:R-:W-:Y:S01]  /*1930*/  IADD3 R11, PT, PT, R13, R7, RZ ;  /* 0x000000070d0b7210 */ /* 0x000fe20007ffe0ff */
[----:B------:R-:W-:-:S07]  /*1940*/  IMAD.MOV.U32 R7, RZ, RZ, R25 ;  /* 0x000000ffff077224 */ /* 0x000fce00078e0019 */
.L_x_80:
[----:B------:R-:W-:Y:S05]  /*1950*/  BSYNC.RECONVERGENT B1 ;  /* 0x0000000000017941 */ /* 0x000fea0003800200 */
.L_x_78:
[----:B------:R-:W-:-:S06]  /*1960*/  IMAD.WIDE.U32 R38, R9, 0x8, R16 ;  /* 0x0000000809267825 */ /* 0x000fcc00078e0010 */
[----:B------:R-:W2:Y:S01]  /*1970*/  LDG.E.64 R38, desc[UR12][R38.64] ;  /* 0x0000000c26267981 */ /* 0x000ea2000c1e1b00 */
[----:B------:R-:W-:Y:S01]  /*1980*/  LOP3.LUT R9, R35, R21, RZ, 0xfc, !PT ;  /* 0x0000001523097212 */ /* 0x000fe200078efcff */
[----:B------:R-:W-:Y:S01]  /*1990*/  BSSY.RECONVERGENT B1, `(.L_x_81) ;  /* 0x0000030000017945 */ /* 0x000fe20003800200 */
[----:B------:R-:W-:Y:S02]  /*19a0*/  MOV R4, R36 ;  /* 0x0000002400047202 */ /* 0x000fe40000000f00 */
        /* <DEDUP_REMOVED lines=28> */
[----:B------:R-:W-:Y:S01]  /*1b70*/  MOV R20, R11 ;  /* 0x0000000b00147202 */ /* 0x000fe20000000f00 */
[----:B------:R-:W-:Y:S06]  /*1b80*/  BRA `(.L_x_83) ;  /* 0x0000000000407947 */ /* 0x000fec0003800000 */
.L_x_82:
        /* <DEDUP_REMOVED lines=8> */
[----:B------:R-:W-:-:S03]  /*1c10*/  MOV R12, R34 ;  /* 0x00000022000c7202 */ /* 0x000fc60000000f00 */
[----:B------:R-:W-:Y:S02]  /*1c20*/  IMAD.X R11, RZ, RZ, ~R25, P0 ;  /* 0x000000ffff0b7224 */ /* 0x000fe400000e0e19 */
[----:B------:R-:W-:-:S04]  /*1c30*/  IMAD.WIDE.U32 R12, R20, R9, R12 ;  /* 0x00000009140c7225 */ /* 0x000fc800078e000c */
[----:B------:R-:W-:Y:S01]  /*1c40*/  IMAD R11, R11, R20, RZ ;  /* 0x000000140b0b7224 */ /* 0x000fe200078e02ff */
[----:B------:R-:W-:-:S03]  /*1c50*/  MOV R20, R24 ;  /* 0x0000001800147202 */ /* 0x000fc60000000f00 */
[----:B------:R-:W-:Y:S01]  /*1c60*/  IMAD R11, R21, R9, R11 ;  /* 0x00000009150b7224 */ /* 0x000fe200078e020b */
[----:B------:R-:W-:-:S03]  /*1c70*/  MOV R9, R25 ;  /* 0x0000001900097202 */ /* 0x000fc60000000f00 */
[----:B------:R-:W-:-:S07]  /*1c80*/  IMAD.IADD R13, R11, 0x1, R13 ;  /* 0x000000010b0d7824 */ /* 0x000fce00078e020d */
.L_x_83:
[----:B------:R-:W-:Y:S05]  /*1c90*/  BSYNC.RECONVERGENT B1 ;  /* 0x0000000000017941 */ /* 0x000fea0003800200 */
.L_x_81:
[----:B------:R-:W-:Y:S01]  /*1ca0*/  IMAD R13, R13, R38, RZ ;  /* 0x000000260d0d7224 */ /* 0x000fe200078e02ff */
[----:B------:R-:W-:Y:S01]  /*1cb0*/  IADD3 R8, PT, PT, R8, -0x4, RZ ;  /* 0xfffffffc08087810 */ /* 0x000fe20007ffe0ff */
[----:B------:R-:W-:Y:S02]  /*1cc0*/  IMAD.MOV.U32 R14, RZ, RZ, R22 ;  /* 0x000000ffff0e7224 */ /* 0x000fe400078e0016 */
[-C--:B------:R-:W-:Y:S02]  /*1cd0*/  IMAD R13, R39, R12.reuse, R13 ;  /* 0x0000000c270d7224 */ /* 0x080fe400078e020d */
[----:B------:R-:W-:-:S04]  /*1ce0*/  IMAD.WIDE.U32 R22, R38, R12, R14 ;  /* 0x0000000c26167225 */ /* 0x000fc800078e000e */
[----:B------:R-:W-:Y:S01]  /*1cf0*/  IMAD.IADD R23, R23, 0x1, R13 ;  /* 0x0000000117177824 */ /* 0x000fe200078e020d */
[----:B------:R-:W-:Y:S06]  /*1d00*/  @P1 BRA `(.L_x_84) ;  /* 0xffffffe400781947 */ /* 0x000fec000383ffff */
[----:B------:R-:W-:-:S07]  /*1d10*/  IADD3 R8, PT, PT, R8, 0x1, RZ ;  /* 0x0000000108087810 */ /* 0x000fce0007ffe0ff */
.L_x_59:
[----:B------:R-:W0:Y:S02]  /*1d20*/  LDCU UR4, c[0x0][0x3a0] ;  /* 0x00007400ff0477ac */ /* 0x000e240008000800 */
[----:B0-----:R-:W-:-:S09]  /*1d30*/  ULOP3.LUT UP0, UR4, UR4, 0x3, URZ, 0xc0, !UPT ;  /* 0x0000000304047892 */ /* 0x001fd2000f80c0ff */
[----:B------:R-:W-:Y:S05]  /*1d40*/  BRA.U !UP0, `(.L_x_58) ;  /* 0x0000001108887547 */ /* 0x000fea000b800000 */
[----:B------:R-:W-:-:S09]  /*1d50*/  UISETP.NE.AND UP0, UPT, UR4, 0x1, UPT ;  /* 0x000000010400788c */ /* 0x000fd2000bf05270 */
[----:B------:R-:W-:Y:S05]  /*1d60*/  BRA.U !UP0, `(.L_x_85) ;  /* 0x0000000d08487547 */ /* 0x000fea000b800000 */
[----:B------:R-:W0:Y:S02]  /*1d70*/  LDC.64 R16, c[0x0][0x390] ;  /* 0x0000e400ff107b82 */ /* 0x000e240000000a00 */
[----:B0-----:R-:W-:-:S06]  /*1d80*/  IMAD.WIDE.U32 R16, R8, 0x8, R16 ;  /* 0x0000000808107825 */ /* 0x001fcc00078e0010 */
[----:B------:R-:W2:Y:S01]  /*1d90*/  LDG.E.64 R16, desc[UR12][R16.64] ;  /* 0x0000000c10107981 */ /* 0x000ea2000c1e1b00 */
[----:B------:R-:W-:Y:S01]  /*1da0*/  BSSY.RECONVERGENT B1, `(.L_x_86) ;  /* 0x000002b000017945 */ /* 0x000fe20003800200 */
[----:B--2---:R-:W-:-:S04]  /*1db0*/  LOP3.LUT R10, R7, R17, RZ, 0xfc, !PT ;  /* 0x00000011070a7212 */ /* 0x004fc800078efcff */
[----:B------:R-:W-:-:S13]  /*1dc0*/  ISETP.NE.U32.AND P0, PT, R10, RZ, PT ;  /* 0x000000ff0a00720c */ /* 0x000fda0003f05070 */
[----:B------:R-:W-:Y:S05]  /*1dd0*/  @P0 BRA `(.L_x_87) ;  /* 0x0000000000600947 */ /* 0x000fea0003800000 */
[----:B------:R-:W0:Y:S01]  /*1de0*/  I2F.U32.RP R7, R16 ;  /* 0x0000001000077306 */ /* 0x000e220000209000 */
[----:B------:R-:W-:Y:S02]  /*1df0*/  IADD3 R13, PT, PT, RZ, -R16, RZ ;  /* 0x80000010ff0d7210 */ /* 0x000fe40007ffe0ff */
[----:B------:R-:W-:-:S05]  /*1e00*/  ISETP.NE.U32.AND P2, PT, R16, RZ, PT ;  /* 0x000000ff1000720c */ /* 0x000fca0003f45070 */
[----:B0-----:R-:W0:Y:S02]  /*1e10*/  MUFU.RCP R7, R7 ;  /* 0x0000000700077308 */ /* 0x001e240000001000 */
[----:B0-----:R-:W-:Y:S02]  /*1e20*/  VIADD R10, R7, 0xffffffe ;  /* 0x0ffffffe070a7836 */ /* 0x001fe40000000000 */
[----:B------:R-:W-:-:S04]  /*1e30*/  IMAD.MOV.U32 R7, RZ, RZ, RZ ;  /* 0x000000ffff077224 */ /* 0x000fc800078e00ff */
        /* <DEDUP_REMOVED lines=16> */
[----:B------:R-:W-:Y:S01]  /*1f40*/  MOV R6, R11 ;  /* 0x0000000b00067202 */ /* 0x000fe20000000f00 */
[----:B------:R-:W-:Y:S06]  /*1f50*/  BRA `(.L_x_88) ;  /* 0x00000000003c7947 */ /* 0x000fec0003800000 */
.L_x_87:
[----:B------:R-:W-:Y:S01]  /*1f60*/  MOV R26, R6 ;  /* 0x00000006001a7202 */ /* 0x000fe20000000f00 */
[----:B------:R-:W-:Y:S01]  /*1f70*/  IMAD.MOV.U32 R13, RZ, RZ, R7 ;  /* 0x000000ffff0d7224 */ /* 0x000fe200078e0007 */
[----:B------:R-:W-:Y:S01]  /*1f80*/  MOV R14, R16 ;  /* 0x00000010000e7202 */ /* 0x000fe20000000f00 */
[----:B------:R-:W-:Y:S01]  /*1f90*/  IMAD.MOV.U32 R11, RZ, RZ, R17 ;  /* 0x000000ffff0b7224 */ /* 0x000fe200078e0011 */
[----:B------:R-:W-:-:S07]  /*1fa0*/  MOV R12, 0x1fc0 ;  /* 0x00001fc0000c7802 */ /* 0x000fce0000000f00 */
[----:B------:R-:W-:Y:S05]  /*1fb0*/  CALL.REL.NOINC `($__internal_2_$__cuda_sm20_div_s64) ;  /* 0x0000004800ac7944 */ /* 0x000fea0003c00000 */
[----:B------:R-:W-:-:S04]  /*1fc0*/  IADD3 R13, P0, PT, RZ, -R24, RZ ;  /* 0x80000018ff0d7210 */ /* 0x000fc80007f1e0ff */
[----:B------:R-:W-:Y:S01]  /*1fd0*/  IADD3.X R11, PT, PT, RZ, ~R25, RZ, P0, !PT ;  /* 0x80000019ff0b7210 */ /* 0x000fe200007fe4ff */
[----:B------:R-:W-:-:S04]  /*1fe0*/  IMAD.WIDE.U32 R6, R16, R13, R6 ;  /* 0x0000000d10067225 */ /* 0x000fc800078e0006 */
[----:B------:R-:W-:Y:S02]  /*1ff0*/  IMAD R11, R11, R16, RZ ;  /* 0x000000100b0b7224 */ /* 0x000fe400078e02ff */
[----:B------:R-:W-:Y:S02]  /*2000*/  IMAD.MOV.U32 R35, RZ, RZ, R6 ;  /* 0x000000ffff237224 */ /* 0x000fe400078e0006 */
[----:B------:R-:W-:Y:S02]  /*2010*/  IMAD R11, R17, R13, R11 ;  /* 0x0000000d110b7224 */ /* 0x000fe400078e020b */
[----:B------:R-:W-:-:S03]  /*2020*/  IMAD.MOV.U32 R6, RZ, RZ, R24 ;  /* 0x000000ffff067224 */ /* 0x000fc600078e0018 */
[----:B------:R-:W-:Y:S02]  /*2030*/  IADD3 R13, PT, PT, R7, R11, RZ ;  /* 0x0000000b070d7210 */ /* 0x000fe40007ffe0ff */
[----:B------:R-:W-:-:S07]  /*2040*/  MOV R7, R25 ;  /* 0x0000001900077202 */ /* 0x000fce0000000f00 */
.L_x_88:
[----:B------:R-:W-:Y:S05]  /*2050*/  BSYNC.RECONVERGENT B1 ;  /* 0x0000000000017941 */ /* 0x000fea0003800200 */
.L_x_86:
[----:B------:R-:W0:Y:S02]  /*2060*/  LDC.64 R36, c[0x0][0x398] ;  /* 0x0000e600ff247b82 */ /* 0x000e240000000a00 */
[----:B0-----:R-:W-:-:S06]  /*2070*/  IMAD.WIDE.U32 R36, R8, 0x8, R36 ;  /* 0x0000000808247825 */ /* 0x001fcc00078e0024 */
        /* <DEDUP_REMOVED lines=12> */
[----:B------:R-:W-:-:S05]  /*2140*/  IMAD.MOV.U32 R19, RZ, RZ, RZ ;  /* 0x000000ffff137224 */ /* 0x000fca00078e00ff */
[----:B0-----:R-:W0:Y:S02]  /*2150*/  MUFU.RCP R9, R9 ;  /* 0x0000000900097308 */ /* 0x001e240000001000 */
[----:B0-----:R-:W-:-:S06]  /*2160*/  IADD3 R4, PT, PT, R9, 0xffffffe, RZ ;  /* 0x0ffffffe09047810 */ /* 0x001fcc0007ffe0ff */
[----:B------:R0:W1:Y:S02]  /*2170*/  F2I.FTZ.U32.TRUNC.NTZ R5, R4 ;  /* 0x0000000400057305 */ /* 0x000064000021f000 */
[----:B0-----:R-:W-:Y:S02]  /*2180*/  HFMA2 R4, -RZ, RZ, 0, 0 ;  /* 0x00000000ff047431 */ /* 0x001fe400000001ff */
[----:B-1----:R-:W-:-:S04]  /*2190*/  IMAD R11, R11, R5, RZ ;  /* 0x000000050b0b7224 */ /* 0x002fc800078e02ff */
[----:B------:R-:W-:-:S06]  /*21a0*/  IMAD.HI.U32 R11, R5, R11, R4 ;  /* 0x0000000b050b7227 */ /* 0x000fcc00078e0004 */
[----:B------:R-:W-:Y:S01]  /*21b0*/  IMAD.HI.U32 R18, R11, R20, RZ ;  /* 0x000000140b127227 */ /* 0x000fe200078e00ff */
[----:B------:R-:W-:-:S03]  /*21c0*/  MOV R11, RZ ;  /* 0x000000ff000b7202 */ /* 0x000fc60000000f00 */
        /* <DEDUP_REMOVED lines=11> */
.L_x_90:
        /* <DEDUP_REMOVED lines=8> */
[-C--:B------:R-:W-:Y:S01]  /*2300*/  MOV R19, R25.reuse ;  /* 0x0000001900137202 */ /* 0x080fe20000000f00 */
[----:B------:R-:W-:Y:S01]  /*2310*/  IMAD.MOV.U32 R18, RZ, RZ, R24 ;  /* 0x000000ffff127224 */ /* 0x000fe200078e0018 */
[----:B------:R-:W-:-:S05]  /*2320*/  IADD3.X R5, PT, PT, RZ, ~R25, RZ, P0, !PT ;  /* 0x80000019ff057210 */ /* 0x000fca00007fe4ff */
[----:B------:R-:W-:Y:S01]  /*2330*/  IMAD R10, R5, R16, RZ ;  /* 0x00000010050a7224 */ /* 0x000fe200078e02ff */
[----:B------:R-:W-:-:S03]  /*2340*/  MOV R5, R9 ;  /* 0x0000000900057202 */ /* 0x000fc60000000f00 */
[----:B------:R-:W-:-:S04]  /*2350*/  IMAD.WIDE.U32 R4, R16, R11, R4 ;  /* 0x0000000b10047225 */ /* 0x000fc800078e0004 */
[----:B------:R-:W-:Y:S02]  /*2360*/  IMAD R11, R17, R11, R10 ;  /* 0x0000000b110b7224 */ /* 0x000fe400078e020a */
[----:B------:R-:W-:-:S03]  /*2370*/  IMAD.MOV.U32 R9, RZ, RZ, R4 ;  /* 0x000000ffff097224 */ /* 0x000fc600078e0004 */
[----:B------:R-:W-:-:S07]  /*2380*/  IADD3 R11, PT, PT, R11, R5, RZ ;  /* 0x000000050b0b7210 */ /* 0x000fce0007ffe0ff */
.L_x_91:
[----:B------:R-:W-:Y:S05]  /*2390*/  BSYNC.RECONVERGENT B1 ;  /* 0x0000000000017941 */ /* 0x000fea0003800200 */
.L_x_89:
[----:B------:R-:W0:Y:S01]  /*23a0*/  LDC.64 R16, c[0x0][0x390] ;  /* 0x0000e400ff107b82 */ /* 0x000e220000000a00 */
[----:B------:R-:W-:-:S04]  /*23b0*/  VIADD R4, R8, 0xffffffff ;  /* 0xffffffff08047836 */ /* 0x000fc80000000000 */
[----:B0-----:R-:W-:-:S06]  /*23c0*/  IMAD.WIDE.U32 R16, R4, 0x8, R16 ;  /* 0x0000000804107825 */ /* 0x001fcc00078e0010 */
        /* <DEDUP_REMOVED lines=30> */
[----:B------:R-:W-:Y:S02]  /*25b0*/  IMAD R10, R16, R5, R6 ;  /* 0x00000005100a7224 */ /* 0x000fe400078e0206 */
[----:B------:R-:W-:Y:S01]  /*25c0*/  IMAD.MOV.U32 R6, RZ, RZ, R11 ;  /* 0x000000ffff067224 */ /* 0x000fe200078e000b */
[----:B------:R-:W-:Y:S06]  /*25d0*/  BRA `(.L_x_94) ;  /* 0x0000000000407947 */ /* 0x000fec0003800000 */
.L_x_93:
        /* <DEDUP_REMOVED lines=11> */
[----:B------:R-:W-:Y:S02]  /*2690*/  IMAD.MOV.U32 R7, RZ, RZ, R25 ;  /* 0x000000ffff077224 */ /* 0x000fe400078e0019 */
[----:B------:R-:W-:-:S04]  /*26a0*/  IMAD.WIDE.U32 R10, R16, R9, R10 ;  /* 0x00000009100a7225 */ /* 0x000fc800078e000a */
[----:B------:R-:W-:-:S04]  /*26b0*/  IMAD R5, R5, R16, RZ ;  /* 0x0000001005057224 */ /* 0x000fc800078e02ff */
[----:B------:R-:W-:-:S05]  /*26c0*/  IMAD R5, R17, R9, R5 ;  /* 0x0000000911057224 */ /* 0x000fca00078e0205 */
[----:B------:R-:W-:-:S07]  /*26d0*/  IADD3 R9, PT, PT, R11, R5, RZ ;  /* 0x000000050b097210 */ /* 0x000fce0007ffe0ff */
.L_x_94:
[----:B------:R-:W-:Y:S05]  /*26e0*/  BSYNC.RECONVERGENT B1 ;  /* 0x0000000000017941 */ /* 0x000fea0003800200 */
.L_x_92:
[----:B------:R-:W0:Y:S02]  /*26f0*/  LDC.64 R38, c[0x0][0x398] ;  /* 0x0000e600ff267b82 */ /* 0x000e240000000a00 */
[----:B0-----:R-:W-:-:S06]  /*2700*/  IMAD.WIDE.U32 R38, R4, 0x8, R38 ;  /* 0x0000000804267825 */ /* 0x001fcc00078e0026 */
        /* <DEDUP_REMOVED lines=33> */
.L_x_96:
[----:B------:R-:W-:Y:S01]  /*2920*/  MOV R26, R18 ;  /* 0x00000012001a7202 */ /* 0x000fe20000000f00 */
[----:B------:R-:W-:Y:S01]  /*2930*/  IMAD.MOV.U32 R13, RZ, RZ, R19 ;  /* 0x000000ffff0d7224 */ /* 0x000fe200078e0013 */
[----:B------:R-:W-:Y:S01]  /*2940*/  MOV R14, R16 ;  /* 0x00000010000e7202 */ /* 0x000fe20000000f00 */
[----:B------:R-:W-:Y:S01]  /*2950*/  IMAD.MOV.U32 R11, RZ, RZ, R17 ;  /* 0x000000ffff0b7224 */ /* 0x000fe200078e0011 */
[----:B------:R-:W-:-:S07]  /*2960*/  MOV R12, 0x2980 ;  /* 0x00002980000c7802 */ /* 0x000fce0000000f00 */
[----:B------:R-:W-:Y:S05]  /*2970*/  CALL.REL.NOINC `($__internal_2_$__cuda_sm20_div_s64) ;  /* 0x00000040003c7944 */ /* 0x000fea0003c00000 */
[----:B------:R-:W-:Y:S01]  /*2980*/  IADD3 R9, P0, PT, RZ, -R24, RZ ;  /* 0x80000018ff097210 */ /* 0x000fe20007f1e0ff */
[----:B------:R-:W-:Y:S02]  /*2990*/  IMAD.MOV.U32 R10, RZ, RZ, R18 ;  /* 0x000000ffff0a7224 */ /* 0x000fe400078e0012 */
[----:B------:R-:W-:Y:S01]  /*29a0*/  IMAD.MOV.U32 R20, RZ, RZ, R24 ;  /* 0x000000ffff147224 */ /* 0x000fe200078e0018 */
[----:B------:R-:W-:-:S05]  /*29b0*/  IADD3.X R11, PT, PT, RZ, ~R25, RZ, P0, !PT ;  /* 0x80000019ff0b7210 */ /* 0x000fca00007fe4ff */
[----:B------:R-:W-:Y:S01]  /*29c0*/  IMAD R12, R11, R16, RZ ;  /* 0x000000100b0c7224 */ /* 0x000fe200078e02ff */
[----:B------:R-:W-:-:S03]  /*29d0*/  MOV R11, R19 ;  /* 0x00000013000b7202 */ /* 0x000fc60000000f00 */
[----:B------:R-:W-:-:S04]  /*29e0*/  IMAD.WIDE.U32 R10, R16, R9, R10 ;  /* 0x00000009100a7225 */ /* 0x000fc800078e000a */
[----:B------:R-:W-:-:S05]  /*29f0*/  IMAD R9, R17, R9, R12 ;  /* 0x0000000911097224 */ /* 0x000fca00078e020c */
[----:B------:R-:W-:Y:S01]  /*2a00*/  IADD3 R11, PT, PT, R9, R11, RZ ;  /* 0x0000000b090b7210 */ /* 0x000fe20007ffe0ff */
[----:B------:R-:W-:-:S07]  /*2a10*/  IMAD.MOV.U32 R9, RZ, RZ, R25 ;  /* 0x000000ffff097224 */ /* 0x000fce00078e0019 */
.L_x_97:
[----:B------:R-:W-:Y:S05]  /*2a20*/  BSYNC.RECONVERGENT B1 ;  /* 0x0000000000017941 */ /* 0x000fea0003800200 */
.L_x_95:
[----:B------:R-:W-:Y:S01]  /*2a30*/  MOV R36, R22 ;  /* 0x0000001600247202 */ /* 0x000fe20000000f00 */
[----:B------:R-:W-:Y:S02]  /*2a40*/  IMAD R11, R11, R38, RZ ;  /* 0x000000260b0b7224 */ /* 0x000fe400078e02ff */
[----:B------:R-:W-:Y:S02]  /*2a50*/  VIADD R8, R8, 0xfffffffe ;  /* 0xfffffffe08087836 */ /* 0x000fe40000000000 */
[----:B------:R-:W-:-:S04]  /*2a60*/  IMAD.WIDE.U32 R22, R38, R10, R36 ;  /* 0x0000000a26167225 */ /* 0x000fc800078e0024 */
[----:B------:R-:W-:-:S05]  /*2a70*/  IMAD R11, R39, R10, R11 ;  /* 0x0000000a270b7224 */ /* 0x000fca00078e020b */
[----:B------:R-:W-:-:S07]  /*2a80*/  IADD3 R23, PT, PT, R23, R11, RZ ;  /* 0x0000000b17177210 */ /* 0x000fce0007ffe0ff */
.L_x_85:
[----:B------:R-:W0:Y:S02]  /*2a90*/  LDCU UR4, c[0x0][0x3a0] ;  /* 0x00007400ff0477ac */ /* 0x000e240008000800 */
[----:B0-----:R-:W-:-:S04]  /*2aa0*/  ULOP3.LUT UR4, UR4, 0x1, URZ, 0xc0, !UPT ;  /* 0x0000000104047892 */ /* 0x001fc8000f8ec0ff */
[----:B------:R-:W-:-:S09]  /*2ab0*/  UISETP.NE.U32.AND UP0, UPT, UR4, 0x1, UPT ;  /* 0x000000010400788c */ /* 0x000fd2000bf05070 */
[----:B------:R-:W-:Y:S05]  /*2ac0*/  BRA.U UP0, `(.L_x_58) ;  /* 0x0000000500287547 */ /* 0x000fea000b800000 */
        /* <DEDUP_REMOVED lines=24> */
[----:B------:R-:W-:Y:S01]  /*2c50*/  @!P1 LOP3.LUT R6, RZ, R10, RZ, 0x33, !PT ;  /* 0x0000000aff069212 */ /* 0x000fe200078e33ff */
[----:B------:R-:W-:Y:S06]  /*2c60*/  BRA `(.L_x_100) ;  /* 0x0000000000187947 */ /* 0x000fec0003800000 */
.L_x_99:
[----:B------:R-:W-:Y:S01]  /*2c70*/  MOV R18, R6 ;  /* 0x0000000600127202 */ /* 0x000fe20000000f00 */
[----:B------:R-:W-:Y:S01]  /*2c80*/  IMAD.MOV.U32 R19, RZ, RZ, R7 ;  /* 0x000000ffff137224 */ /* 0x000fe200078e0007 */
[----:B------:R-:W-:Y:S01]  /*2c90*/  MOV R24, R10 ;  /* 0x0000000a00187202 */ /* 0x000fe20000000f00 */
[----:B------:R-:W-:Y:S01]  /*2ca0*/  IMAD.MOV.U32 R21, RZ, RZ, R11 ;  /* 0x000000ffff157224 */ /* 0x000fe200078e000b */
[----:B------:R-:W-:-:S07]  /*2cb0*/  MOV R26, 0x2cd0 ;  /* 0x00002cd0001a7802 */ /* 0x000fce0000000f00 */
[----:B------:R-:W-:Y:S05]  /*2cc0*/  CALL.REL.NOINC `($__internal_3_$__cuda_sm20_rem_s64) ;  /* 0x0000004000b47944 */ /* 0x000fea0003c00000 */
.L_x_100:
[----:B------:R-:W-:Y:S05]  /*2cd0*/  BSYNC.RECONVERGENT B1 ;  /* 0x0000000000017941 */ /* 0x000fea0003800200 */
.L_x_98:
        /* <DEDUP_REMOVED lines=17> */
[----:B------:R-:W0:Y:S02]  /*2df0*/  F2I.FTZ.U32.TRUNC.NTZ R7, R9 ;  /* 0x0000000900077305 */ /* 0x000e24000021f000 */
[----:B0-----:R-:W-:-:S04]  /*2e00*/  IMAD R11, R11, R7, RZ ;  /* 0x000000070b0b7224 */ /* 0x001fc800078e02ff */
[----:B------:R-:W-:-:S06]  /*2e10*/  IMAD.HI.U32 R11, R7, R11, R6 ;  /* 0x0000000b070b7227 */ /* 0x000fcc00078e0006 */
[----:B------:R-:W-:-:S05]  /*2e20*/  IMAD.HI.U32 R6, R11, R20, RZ ;  /* 0x000000140b067227 */ /* 0x000fca00078e00ff */
[----:B------:R-:W-:-:S05]  /*2e30*/  IADD3 R7, PT, PT, -R6, RZ, RZ ;  /* 0x000000ff06077210 */ /* 0x000fca0007ffe1ff */
[----:B------:R-:W-:Y:S02]  /*2e40*/  IMAD R6, R10, R7, R20 ;  /* 0x000000070a067224 */ /* 0x000fe400078e0214 */
[----:B------:R-:W-:-:S03]  /*2e50*/  IMAD.MOV.U32 R7, RZ, RZ, RZ ;  /* 0x000000ffff077224 */ /* 0x000fc600078e00ff */
[----:B------:R-:W-:-:S13]  /*2e60*/  ISETP.GE.U32.AND P0, PT, R6, R10, PT ;  /* 0x0000000a0600720c */ /* 0x000fda0003f06070 */
[----:B------:R-:W-:-:S05]  /*2e70*/  @P0 IMAD.IADD R6, R6, 0x1, -R10 ;  /* 0x0000000106060824 */ /* 0x000fca00078e0a0a */
[----:B------:R-:W-:-:S13]  /*2e80*/  ISETP.GE.U32.AND P0, PT, R6, R10, PT ;  /* 0x0000000a0600720c */ /* 0x000fda0003f06070 */
[----:B------:R-:W-:Y:S02]  /*2e90*/  @P0 IADD3 R6, PT, PT, -R10, R6, RZ ;  /* 0x000000060a060210 */ /* 0x000fe40007ffe1ff */
[----:B------:R-:W-:Y:S01]  /*2ea0*/  @!P1 LOP3.LUT R6, RZ, R10, RZ, 0x33, !PT ;  /* 0x0000000aff069212 */ /* 0x000fe200078e33ff */
[----:B------:R-:W-:Y:S06]  /*2eb0*/  BRA `(.L_x_103) ;  /* 0x0000000000187947 */ /* 0x000fec0003800000 */
.L_x_102:
[----:B------:R-:W-:Y:S01]  /*2ec0*/  MOV R24, R10 ;  /* 0x0000000a00187202 */ /* 0x000fe20000000f00 */
[----:B------:R-:W-:Y:S01]  /*2ed0*/  IMAD.MOV.U32 R21, RZ, RZ, R11 ;  /* 0x000000ffff157224 */ /* 0x000fe200078e000b */
[----:B------:R-:W-:Y:S01]  /*2ee0*/  MOV R18, R20 ;  /* 0x0000001400127202 */ /* 0x000fe20000000f00 */
[----:B------:R-:W-:Y:S01]  /*2ef0*/  IMAD.MOV.U32 R19, RZ, RZ, R9 ;  /* 0x000000ffff137224 */ /* 0x000fe200078e0009 */
[----:B------:R-:W-:-:S07]  /*2f00*/  MOV R26, 0x2f20 ;  /* 0x00002f20001a7802 */ /* 0x000fce0000000f00 */
[----:B------:R-:W-:Y:S05]  /*2f10*/  CALL.REL.NOINC `($__internal_3_$__cuda_sm20_rem_s64) ;  /* 0x0000004000207944 */ /* 0x000fea0003c00000 */
.L_x_103:
[----:B------:R-:W-:Y:S05]  /*2f20*/  BSYNC.RECONVERGENT B1 ;  /* 0x0000000000017941 */ /* 0x000fea0003800200 */
.L_x_101:
[----:B------:R-:W-:Y:S02]  /*2f30*/  IMAD R7, R7, R16, RZ ;  /* 0x0000001007077224 */ /* 0x000fe400078e02ff */
[----:B------:R-:W-:-:S04]  /*2f40*/  IMAD.WIDE.U32 R22, R16, R6, R22 ;  /* 0x0000000610167225 */ /* 0x000fc800078e0016 */
[----:B------:R-:W-:-:S05]  /*2f50*/  IMAD R7, R17, R6, R7 ;  /* 0x0000000611077224 */ /* 0x000fca00078e0207 */
[----:B------:R-:W-:-:S07]  /*2f60*/  IADD3 R23, PT, PT, R23, R7, RZ ;  /* 0x0000000717177210 */ /* 0x000fce0007ffe0ff */
.L_x_58:
[----:B------:R-:W0:Y:S02]  /*2f70*/  LDCU.64 UR4, c[0x0][0x388] ;  /* 0x00007100ff0477ac */ /* 0x000e240008000a00 */
[----:B0-----:R-:W-:Y:S02]  /*2f80*/  LEA R8, P1, R22, UR4, 0x1 ;  /* 0x0000000416087c11 */ /* 0x001fe4000f8208ff */
[----:B------:R-:W-:Y:S02]  /*2f90*/  LEA R6, P0, R4, UR4, 0x1 ;  /* 0x0000000404067c11 */ /* 0x000fe4000f8008ff */
[----:B------:R-:W-:Y:S02]  /*2fa0*/  LEA.HI.X R9, R22, UR5, R23, 0x1, P1 ;  /* 0x0000000516097c11 */ /* 0x000fe400088f0c17 */
[----:B------:R-:W-:-:S04]  /*2fb0*/  LEA.HI.X R7, R4, UR5, R5, 0x1, P0 ;  /* 0x0000000504077c11 */ /* 0x000fc800080f0c05 */
[----:B------:R-:W2:Y:S04]  /*2fc0*/  LDG.E.U16 R9, desc[UR12][R8.64] ;  /* 0x0000000c08097981 */ /* 0x000ea8000c1e1500 */
[----:B------:R-:W2:Y:S02]  /*2fd0*/  LDG.E.U16 R6, desc[UR12][R6.64] ;  /* 0x0000000c06067981 */ /* 0x000ea4000c1e1500 */
[----:B--2---:R-:W-:-:S05]  /*2fe0*/  HMNMX2.BF16_V2 R9, R6.H0_H0, R9.H0_H0, PT ;  /* 0x2000000906097240 */ /* 0x004fca0003a00800 */
[----:B------:R0:W-:Y:S01]  /*2ff0*/  STS.U16 [R3], R9 ;  /* 0x0000000903007388 */ /* 0x0001e20000000400 */
[----:B------:R-:W-:Y:S05]  /*3000*/  BRA `(.L_x_104) ;  /* 0x0000003400b87947 */ /* 0x000fea0003800000 */
.L_x_57:
[----:B------:R-:W-:-:S04]  /*3010*/  ISETP.GE.U32.AND P0, PT, R6, UR8, PT ;  /* 0x0000000806007c0c */ /* 0x000fc8000bf06070 */
[----:B------:R-:W-:-:S13]  /*3020*/  ISETP.GE.U32.AND.EX P0, PT, RZ, UR9, PT, P0 ;  /* 0x00000009ff007c0c */ /* 0x000fda000bf06100 */
[----:B------:R-:W-:Y:S05]  /*3030*/  @P0 BRA `(.L_x_104) ;  /* 0x0000003400ac0947 */ /* 0x000fea0003800000 */
[----:B------:R-:W0:Y:S01]  /*3040*/  S2R R5, SR_CTAID.Y ;  /* 0x0000000000057919 */ /* 0x000e220000002600 */
[----:B------:R-:W-:Y:S01]  /*3050*/  ISETP.GE.AND P0, PT, R10, RZ, PT ;  /* 0x000000ff0a00720c */ /* 0x000fe20003f06270 */
[----:B------:R-:W-:Y:S02]  /*3060*/  IMAD.MOV.U32 R7, RZ, RZ, RZ ;  /* 0x000000ffff077224 */ /* 0x000fe400078e00ff */
[----:B0-----:R-:W-:-:S04]  /*3070*/  IMAD.WIDE.U32 R18, R5, UR8, R6 ;  /* 0x0000000805127c25 */ /* 0x001fc8000f8e0006 */
[----:B------:R-:W-:-:S06]  /*3080*/  IMAD R5, R5, UR9, R19 ;  /* 0x0000000905057c24 */ /* 0x000fcc000f8e0213 */
[----:B------:R-:W-:Y:S05]  /*3090*/  @!P0 BRA `(.L_x_105) ;  /* 0x00000034008c8947 */ /* 0x000fea0003800000 */
[----:B------:R-:W-:Y:S02]  /*30a0*/  ISETP.GE.U32.AND P0, PT, R10, 0x7, PT ;  /* 0x000000070a00780c */ /* 0x000fe40003f06070 */
[----:B------:R-:W-:Y:S02]  /*30b0*/  MOV R19, R5 ;  /* 0x0000000500137202 */ /* 0x000fe40000000f00 */
[----:B------:R-:W-:-:S09]  /*30c0*/  LOP3.LUT R15, R11, 0x7, RZ, 0xc0, !PT ;  /* 0x000000070b0f7812 */ /* 0x000fd200078ec0ff */
[----:B------:R-:W-:Y:S05]  /*30d0*/  @!P0 BRA `(.L_x_106) ;  /* 0x0000001c00388947 */ /* 0x000fea0003800000 */
[----:B------:R-:W0:Y:S01]  /*30e0*/  LDC.64 R34, c[0x0][0x390] ;  /* 0x0000e400ff227b82 */ /* 0x000e220000000a00 */
[C---:B------:R-:W-:Y:S01]  /*30f0*/  LOP3.LUT R6, R11.reuse, 0xfffffff8, RZ, 0xc0, !PT ;  /* 0xfffffff80b067812 */ /* 0x040fe200078ec0ff */
[----:B------:R-:W-:-:S03]  /*3100*/  VIADD R10, R11, 0xfffffffc ;  /* 0xfffffffc0b0a7836 */ /* 0x000fc60000000000 */
[----:B------:R-:W-:-:S03]  /*3110*/  IADD3 R6, PT, PT, -R6, RZ, RZ ;  /* 0x000000ff06067210 */ /* 0x000fc60007ffe1ff */
[----:B------:R-:W1:Y:S04]  /*3120*/  LDC.64 R16, c[0x0][0x398] ;  /* 0x0000e600ff107b82 */ /* 0x000e680000000a00 */
.L_x_131:
[----:B------:R-:W-:-:S04]  /*3130*/  VIADD R5, R10, 0x3 ;  /* 0x000000030a057836 */ /* 0x000fc80000000000 */
[----:B0-----:R-:W-:-:S06]  /*3140*/  IMAD.WIDE.U32 R20, R5, 0x8, R34 ;  /* 0x0000000805147825 */ /* 0x001fcc00078e0022 */
[----:B------:R-:W2:Y:S01]  /*3150*/  LDG.E.64 R20, desc[UR12][R20.64] ;  /* 0x0000000c14147981 */ /* 0x000ea2000c1e1b00 */
[----:B------:R-:W-:Y:S01]  /*3160*/  BSSY.RECONVERGENT B1, `(.L_x_107) ;  /* 0x000002a000017945 */ /* 0x000fe20003800200 */
[----:B--2---:R-:W-:-:S04]  /*3170*/  LOP3.LUT R4, R19, R21, RZ, 0xfc, !PT ;  /* 0x0000001513047212 */ /* 0x004fc800078efcff */
[----:B------:R-:W-:-:S13]  /*3180*/  ISETP.NE.U32.AND P0, PT, R4, RZ, PT ;  /* 0x000000ff0400720c */ /* 0x000fda0003f05070 */
[----:B------:R-:W-:Y:S05]  /*3190*/  @P0 BRA `(.L_x_108) ;  /* 0x00000000005c0947 */ /* 0x000fea0003800000 */
[----:B------:R-:W0:Y:S01]  /*31a0*/  I2F.U32.RP R4, R20 ;  /* 0x0000001400047306 */ /* 0x000e220000209000 */
[----:B------:R-:W-:Y:S01]  /*31b0*/  IMAD.MOV R7, RZ, RZ, -R20 ;  /* 0x000000ffff077224 */ /* 0x000fe200078e0a14 */
[----:B------:R-:W-:Y:S01]  /*31c0*/  ISETP.NE.U32.AND P2, PT, R20, RZ, PT ;  /* 0x000000ff1400720c */ /* 0x000fe20003f45070 */
[----:B------:R-:W-:Y:S01]  /*31d0*/  IMAD.MOV.U32 R37, RZ, RZ, RZ ;  /* 0x000000ffff257224 */ /* 0x000fe200078e00ff */
[----:B------:R-:W-:-:S04]  /*31e0*/  MOV R11, RZ ;  /* 0x000000ff000b7202 */ /* 0x000fc80000000f00 */
[----:B0-----:R-:W0:Y:S02]  /*31f0*/  MUFU.RCP R4, R4 ;  /* 0x0000000400047308 */ /* 0x001e240000001000 */
[----:B0-----:R-:W-:-:S06]  /*3200*/  IADD3 R12, PT, PT, R4, 0xffffffe, RZ ;  /* 0x0ffffffe040c7810 */ /* 0x001fcc0007ffe0ff */
[----:B------:R0:W2:Y:S02]  /*3210*/  F2I.FTZ.U32.TRUNC.NTZ R13, R12 ;  /* 0x0000000c000d7305 */ /* 0x0000a4000021f000 */
[----:B0-----:R-:W-:Y:S02]  /*3220*/  HFMA2 R12, -RZ, RZ, 0, 0 ;  /* 0x00000000ff0c7431 */ /* 0x001fe400000001ff */
[----:B--2---:R-:W-:-:S04]  /*3230*/  IMAD R7, R7, R13, RZ ;  /* 0x0000000d07077224 */ /* 0x004fc800078e02ff */
[----:B------:R-:W-:-:S06]  /*3240*/  IMAD.HI.U32 R13, R13, R7, R12 ;  /* 0x000000070d0d7227 */ /* 0x000fcc00078e000c */
[----:B------:R-:W-:-:S04]  /*3250*/  IMAD.HI.U32 R36, R13, R18, RZ ;  /* 0x000000120d247227 */ /* 0x000fc800078e00ff */
        /* <DEDUP_REMOVED lines=11> */
.L_x_108:
        /* <DEDUP_REMOVED lines=11> */
[----:B------:R-:W-:-:S04]  /*33c0*/  IMAD R7, R7, R20, RZ ;  /* 0x0000001407077224 */ /* 0x000fc800078e02ff */
[----:B------:R-:W-:Y:S02]  /*33d0*/  IMAD R7, R21, R11, R7 ;  /* 0x0000000b15077224 */ /* 0x000fe400078e0207 */
[----:B------:R-:W-:-:S03]  /*33e0*/  IMAD.MOV.U32 R21, RZ, RZ, R12 ;  /* 0x000000ffff157224 */ /* 0x000fc600078e000c */
[----:B------:R-:W-:-:S07]  /*33f0*/  IADD3 R11, PT, PT, R13, R7, RZ ;  /* 0x000000070d0b7210 */ /* 0x000fce0007ffe0ff */
.L_x_109:
[----:B------:R-:W-:Y:S05]  /*3400*/  BSYNC.RECONVERGENT B1 ;  /* 0x0000000000017941 */ /* 0x000fea0003800200 */
.L_x_107:
[----:B------:R-:W0:Y:S01]  /*3410*/  LDC.64 R18, c[0x0][0x390] ;  /* 0x0000e400ff127b82 */ /* 0x000e220000000a00 */
[----:B------:R-:W-:-:S07]  /*3420*/  VIADD R7, R10, 0x2 ;  /* 0x000000020a077836 */ /* 0x000fce0000000000 */
[----:B------:R-:W2:Y:S01]  /*3430*/  LDC.64 R22, c[0x0][0x398] ;  /* 0x0000e600ff167b82 */ /* 0x000ea20000000a00 */
[----:B0-----:R-:W-:-:S06]  /*3440*/  IMAD.WIDE.U32 R38, R7, 0x8, R18 ;  /* 0x0000000807267825 */ /* 0x001fcc00078e0012 */
[----:B------:R-:W3:Y:S01]  /*3450*/  LDG.E.64 R38, desc[UR12][R38.64] ;  /* 0x0000000c26267981 */ /* 0x000ee2000c1e1b00 */
[----:B--2---:R-:W-:-:S06]  /*3460*/  IMAD.WIDE.U32 R12, R5, 0x8, R22 ;  /* 0x00000008050c7825 */ /* 0x004fcc00078e0016 */
[----:B------:R-:W2:Y:S01]  /*3470*/  LDG.E.64 R12, desc[UR12][R12.64] ;  /* 0x0000000c0c0c7981 */ /* 0x000ea2000c1e1b00 */
[----:B------:R-:W-:Y:S01]  /*3480*/  BSSY.RECONVERGENT B1, `(.L_x_110) ;  /* 0x0000031000017945 */ /* 0x000fe20003800200 */
[----:B---3--:R-:W-:-:S04]  /*3490*/  LOP3.LUT R14, R37, R39, RZ, 0xfc, !PT ;  /* 0x00000027250e7212 */ /* 0x008fc800078efcff */
[----:B------:R-:W-:Y:S01]  /*34a0*/  ISETP.NE.U32.AND P0, PT, R14, RZ, PT ;  /* 0x000000ff0e00720c */ /* 0x000fe20003f05070 */
[-C--:B--2---:R-:W-:Y:S02]  /*34b0*/  IMAD R20, R13, R21.reuse, RZ ;  /* 0x000000150d147224 */ /* 0x084fe400078e02ff */
[----:B------:R-:W-:-:S04]  /*34c0*/  IMAD.WIDE.U32 R4, R12, R21, RZ ;  /* 0x000000150c047225 */ /* 0x000fc800078e00ff */
        /* <DEDUP_REMOVED lines=8> */
[----:B0-----:R-:W-:Y:S02]  /*3550*/  VIADD R12, R11, 0xffffffe ;  /* 0x0ffffffe0b0c7836 */ /* 0x001fe40000000000 */
[----:B------:R-:W-:-:S04]  /*3560*/  IMAD.MOV.U32 R11, RZ, RZ, RZ ;  /* 0x000000ffff0b7224 */ /* 0x000fc800078e00ff */
[----:B------:R0:W2:Y:S02]  /*3570*/  F2I.FTZ.U32.TRUNC.NTZ R13, R12 ;  /* 0x0000000c000d7305 */ /* 0x0000a4000021f000 */
[----:B0-----:R-:W-:Y:S02]  /*3580*/  IMAD.MOV.U32 R12, RZ, RZ, RZ ;  /* 0x000000ffff0c7224 */ /* 0x001fe400078e00ff */
[----:B--2---:R-:W-:-:S04]  /*3590*/  IMAD R25, R25, R13, RZ ;  /* 0x0000000d19197224 */ /* 0x004fc800078e02ff */
[----:B------:R-:W-:-:S06]  /*35a0*/  IMAD.HI.U32 R13, R13, R25, R12 ;  /* 0x000000190d0d7227 */ /* 0x000fcc00078e000c */
        /* <DEDUP_REMOVED lines=13> */
.L_x_111:
        /* <DEDUP_REMOVED lines=17> */
.L_x_112:
[----:B------:R-:W-:Y:S05]  /*3790*/  BSYNC.RECONVERGENT B1 ;  /* 0x0000000000017941 */ /* 0x000fea0003800200 */
.L_x_110:
[----:B------:R-:W-:Y:S02]  /*37a0*/  VIADD R5, R10, 0x1 ;  /* 0x000000010a057836 */ /* 0x000fe40000000000 */
[----:B------:R-:W-:-:S04]  /*37b0*/  IMAD.WIDE.U32 R12, R7, 0x8, R22 ;  /* 0x00000008070c7825 */ /* 0x000fc800078e0016 */
[----:B------:R-:W-:Y:S02]  /*37c0*/  IMAD.WIDE.U32 R40, R5, 0x8, R18 ;  /* 0x0000000805287825 */ /* 0x000fe400078e0012 */
[----:B------:R-:W2:Y:S04]  /*37d0*/  LDG.E.64 R12, desc[UR12][R12.64] ;  /* 0x0000000c0c0c7981 */ /* 0x000ea8000c1e1b00 */
[----:B------:R-:W3:Y:S01]  /*37e0*/  LDG.E.64 R40, desc[UR12][R40.64] ;  /* 0x0000000c28287981 */ /* 0x000ee2000c1e1b00 */
[----:B------:R-:W-:Y:S01]  /*37f0*/  MOV R20, R4 ;  /* 0x0000000400147202 */ /* 0x000fe20000000f00 */
[----:B------:R-:W-:Y:S01]  /*3800*/  BSSY.RECONVERGENT B1, `(.L_x_113) ;  /* 0x0000030000017945 */ /* 0x000fe20003800200 */
[----:B---3--:R-:W-:-:S04]  /*3810*/  LOP3.LUT R7, R37, R41, RZ, 0xfc, !PT ;  /* 0x0000002925077212 */ /* 0x008fc800078efcff */
        /* <DEDUP_REMOVED lines=29> */
.L_x_114:
        /* <DEDUP_REMOVED lines=10> */
[----:B------:R-:W-:Y:S01]  /*3a90*/  IADD3.X R11, PT, PT, RZ, ~R25, RZ, P0, !PT ;  /* 0x80000019ff0b7210 */ /* 0x000fe200007fe4ff */
[----:B------:R-:W-:-:S04]  /*3aa0*/  IMAD.WIDE.U32 R12, R40, R21, R12 ;  /* 0x00000015280c7225 */ /* 0x000fc800078e000c */
[----:B------:R-:W-:-:S04]  /*3ab0*/  IMAD R11, R11, R40, RZ ;  /* 0x000000280b0b7224 */ /* 0x000fc800078e02ff */
[----:B------:R-:W-:Y:S01]  /*3ac0*/  IMAD R11, R41, R21, R11 ;  /* 0x00000015290b7224 */ /* 0x000fe200078e020b */
[----:B------:R-:W-:Y:S01]  /*3ad0*/  MOV R21, R25 ;  /* 0x0000001900157202 */ /* 0x000fe20000000f00 */
[----:B------:R-:W-:-:S03]  /*3ae0*/  IMAD.MOV.U32 R41, RZ, RZ, R12 ;  /* 0x000000ffff297224 */ /* 0x000fc600078e000c */
[----:B------:R-:W-:-:S07]  /*3af0*/  IADD3 R11, PT, PT, R13, R11, RZ ;  /* 0x0000000b0d0b7210 */ /* 0x000fce0007ffe0ff */
.L_x_115:
[----:B------:R-:W-:Y:S05]  /*3b00*/  BSYNC.RECONVERGENT B1 ;  /* 0x0000000000017941 */ /* 0x000fea0003800200 */
.L_x_113:
[----:B------:R-:W-:-:S04]  /*3b10*/  IMAD.WIDE.U32 R36, R10, 0x8, R18 ;  /* 0x000000080a247825 */ /* 0x000fc800078e0012 */
[----:B------:R-:W-:Y:S02]  /*3b20*/  IMAD.WIDE.U32 R12, R5, 0x8, R22 ;  /* 0x00000008050c7825 */ /* 0x000fe400078e0016 */
[----:B------:R-:W2:Y:S04]  /*3b30*/  LDG.E.64 R36, desc[UR12][R36.64] ;  /* 0x0000000c24247981 */ /* 0x000ea8000c1e1b00 */
[----:B------:R-:W3:Y:S01]  /*3b40*/  LDG.E.64 R4, desc[UR12][R12.64] ;  /* 0x0000000c0c047981 */ /* 0x000ee2000c1e1b00 */
[----:B------:R-:W-:Y:S01]  /*3b50*/  IMAD.MOV.U32 R39, RZ, RZ, R7 ;  /* 0x000000ffff277224 */ /* 0x000fe200078e0007 */
[----:B------:R-:W-:Y:S01]  /*3b60*/  BSSY.RECONVERGENT B1, `(.L_x_116) ;  /* 0x0000032000017945 */ /* 0x000fe20003800200 */
[----:B--2---:R-:W-:-:S04]  /*3b70*/  LOP3.LUT R14, R21, R37, RZ, 0xfc, !PT ;  /* 0x00000025150e7212 */ /* 0x004fc800078efcff */
[----:B------:R-:W-:Y:S01]  /*3b80*/  ISETP.NE.U32.AND P0, PT, R14, RZ, PT ;  /* 0x000000ff0e00720c */ /* 0x000fe20003f05070 */
[-C--:B---3--:R-:W-:Y:S02]  /*3b90*/  IMAD R5, R5, R41.reuse, RZ ;  /* 0x0000002905057224 */ /* 0x088fe400078e02ff */
[----:B------:R-:W-:-:S04]  /*3ba0*/  IMAD.WIDE.U32 R38, R4, R41, R38 ;  /* 0x0000002904267225 */ /* 0x000fc800078e0026 */
[----:B------:R-:W-:Y:S01]  /*3bb0*/  IMAD R7, R4, R11, R5 ;  /* 0x0000000b04077224 */ /* 0x000fe200078e0205 */
[----:B------:R-:W-:-:S03]  /*3bc0*/  IADD3 R5, PT, PT, R10, -0x4, RZ ;  /* 0xfffffffc0a057810 */ /* 0x000fc60007ffe0ff */
        /* <DEDUP_REMOVED lines=26> */
.L_x_117:
[----:B------:R-:W-:Y:S01]  /*3d70*/  IMAD.MOV.U32 R26, RZ, RZ, R20 ;  /* 0x000000ffff1a7224 */ /* 0x000fe200078e0014 */
[----:B------:R-:W-:Y:S01]  /*3d80*/  MOV R13, R21 ;  /* 0x00000015000d7202 */ /* 0x000fe20000000f00 */
[----:B------:R-:W-:Y:S01]  /*3d90*/  IMAD.MOV.U32 R14, RZ, RZ, R36 ;  /* 0x000000ffff0e7224 */ /* 0x000fe200078e0024 */
[----:B------:R-:W-:Y:S02]  /*3da0*/  MOV R11, R37 ;  /* 0x00000025000b7202 */ /* 0x000fe40000000f00 */
[----:B------:R-:W-:-:S07]  /*3db0*/  MOV R12, 0x3dd0 ;  /* 0x00003dd0000c7802 */ /* 0x000fce0000000f00 */
[----:B-1----:R-:W-:Y:S05]  /*3dc0*/  CALL.REL.NOINC `($__internal_2_$__cuda_sm20_div_s64) ;  /* 0x0000002c00287944 */ /* 0x002fea0003c00000 */
[----:B------:R-:W-:Y:S01]  /*3dd0*/  IADD3 R27, P0, PT, RZ, -R24, RZ ;  /* 0x80000018ff1b7210 */ /* 0x000fe20007f1e0ff */
[----:B------:R-:W-:Y:S01]  /*3de0*/  IMAD.MOV.U32 R13, RZ, RZ, R21 ;  /* 0x000000ffff0d7224 */ /* 0x000fe200078e0015 */
[----:B------:R-:W-:Y:S01]  /*3df0*/  MOV R12, R20 ;  /* 0x00000014000c7202 */ /* 0x000fe20000000f00 */
[--C-:B------:R-:W-:Y:S01]  /*3e00*/  IMAD.MOV.U32 R21, RZ, RZ, R25.reuse ;  /* 0x000000ffff157224 */ /* 0x100fe200078e0019 */
[----:B------:R-:W-:Y:S01]  /*3e10*/  MOV R20, R24 ;  /* 0x0000001800147202 */ /* 0x000fe20000000f00 */
[----:B------:R-:W-:Y:S02]  /*3e20*/  IMAD.X R11, RZ, RZ, ~R25, P0 ;  /* 0x000000ffff0b7224 */ /* 0x000fe400000e0e19 */
[----:B------:R-:W-:-:S04]  /*3e30*/  IMAD.WIDE.U32 R12, R36, R27, R12 ;  /* 0x0000001b240c7225 */ /* 0x000fc800078e000c */
[----:B------:R-:W-:-:S04]  /*3e40*/  IMAD R11, R11, R36, RZ ;  /* 0x000000240b0b7224 */ /* 0x000fc800078e02ff */
[----:B------:R-:W-:Y:S01]  /*3e50*/  IMAD R11, R37, R27, R11 ;  /* 0x0000001b250b7224 */ /* 0x000fe200078e020b */
[----:B------:R-:W-:-:S03]  /*3e60*/  MOV R37, R12 ;  /* 0x0000000c00257202 */ /* 0x000fc60000000f00 */
[----:B------:R-:W-:-:S07]  /*3e70*/  IMAD.IADD R11, R13, 0x1, R11 ;  /* 0x000000010d0b7824 */ /* 0x000fce00078e020b */
.L_x_118:
[----:B------:R-:W-:Y:S05]  /*3e80*/  BSYNC.RECONVERGENT B1 ;  /* 0x0000000000017941 */ /* 0x000fea0003800200 */
.L_x_116:
[C---:B------:R-:W-:Y:S01]  /*3e90*/  IADD3 R4, PT, PT, R10.reuse, -0x1, RZ ;  /* 0xffffffff0a047810 */ /* 0x040fe20007ffe0ff */
[----:B------:R-:W-:-:S04]  /*3ea0*/  IMAD.WIDE.U32 R12, R10, 0x8, R22 ;  /* 0x000000080a0c7825 */ /* 0x000fc800078e0016 */
[----:B------:R-:W-:Y:S02]  /*3eb0*/  IMAD.WIDE.U32 R24, R4, 0x8, R18 ;  /* 0x0000000804187825 */ /* 0x000fe400078e0012 */
[----:B------:R-:W2:Y:S04]  /*3ec0*/  LDG.E.64 R12, desc[UR12][R12.64] ;  /* 0x0000000c0c0c7981 */ /* 0x000ea8000c1e1b00 */
[----:B------:R-:W3:Y:S01]  /*3ed0*/  LDG.E.64 R22, desc[UR12][R24.64] ;  /* 0x0000000c18167981 */ /* 0x000ee2000c1e1b00 */
[----:B------:R-:W-:Y:S01]  /*3ee0*/  IMAD.MOV.U32 R39, RZ, RZ, R7 ;  /* 0x000000ffff277224 */ /* 0x000fe200078e0007 */
[----:B------:R-:W-:Y:S01]  /*3ef0*/  BSSY.RECONVERGENT B1, `(.L_x_119) ;  /* 0x0000031000017945 */ /* 0x000fe20003800200 */
[----:B---3--:R-:W-:-:S04]  /*3f00*/  LOP3.LUT R14, R21, R23, RZ, 0xfc, !PT ;  /* 0x00000017150e7212 */ /* 0x008fc800078efcff */
        /* <DEDUP_REMOVED lines=30> */
.L_x_120:
        /* <DEDUP_REMOVED lines=13> */
[----:B------:R-:W-:Y:S02]  /*41c0*/  IMAD R7, R7, R22, RZ ;  /* 0x0000001607077224 */ /* 0x000fe400078e02ff */
[----:B------:R-:W-:Y:S02]  /*41d0*/  IMAD.MOV.U32 R27, RZ, RZ, R12 ;  /* 0x000000ffff1b7224 */ /* 0x000fe400078e000c */
[----:B------:R-:W-:-:S05]  /*41e0*/  IMAD R7, R23, R11, R7 ;  /* 0x0000000b17077224 */ /* 0x000fca00078e0207 */
[----:B------:R-:W-:-:S07]  /*41f0*/  IADD3 R11, PT, PT, R13, R7, RZ ;  /* 0x000000070d0b7210 */ /* 0x000fce0007ffe0ff */
.L_x_121:
[----:B------:R-:W-:Y:S05]  /*4200*/  BSYNC.RECONVERGENT B1 ;  /* 0x0000000000017941 */ /* 0x000fea0003800200 */
.L_x_119:
[----:B------:R-:W0:Y:S01]  /*4210*/  LDC.64 R22, c[0x0][0x390] ;  /* 0x0000e400ff167b82 */ /* 0x000e220000000a00 */
[----:B------:R-:W-:-:S07]  /*4220*/  VIADD R7, R10, 0xfffffffe ;  /* 0xfffffffe0a077836 */ /* 0x000fce0000000000 */
[----:B------:R-:W2:Y:S01]  /*4230*/  LDC.64 R12, c[0x0][0x398] ;  /* 0x0000e600ff0c7b82 */ /* 0x000ea20000000a00 */
[----:B0-----:R-:W-:-:S06]  /*4240*/  IMAD.WIDE.U32 R22, R7, 0x8, R22 ;  /* 0x0000000807167825 */ /* 0x001fcc00078e0016 */
[----:B------:R-:W3:Y:S01]  /*4250*/  LDG.E.64 R22, desc[UR12][R22.64] ;  /* 0x0000000c16167981 */ /* 0x000ee2000c1e1b00 */
[----:B--2---:R-:W-:-:S06]  /*4260*/  IMAD.WIDE.U32 R12, R4, 0x8, R12 ;  /* 0x00000008040c7825 */ /* 0x004fcc00078e000c */
[----:B------:R-:W2:Y:S01]  /*4270*/  LDG.E.64 R12, desc[UR12][R12.64] ;  /* 0x0000000c0c0c7981 */ /* 0x000ea2000c1e1b00 */
        /* <DEDUP_REMOVED lines=33> */
.L_x_123:
        /* <DEDUP_REMOVED lines=17> */
.L_x_124:
[----:B------:R-:W-:Y:S05]  /*45a0*/  BSYNC.RECONVERGENT B1 ;  /* 0x0000000000017941 */ /* 0x000fea0003800200 */
.L_x_122:
[----:B------:R-:W0:Y:S01]  /*45b0*/  LDC.64 R22, c[0x0][0x390] ;  /* 0x0000e400ff167b82 */ /* 0x000e220000000a00 */
[----:B------:R-:W-:-:S07]  /*45c0*/  IADD3 R4, PT, PT, R10, -0x3, RZ ;  /* 0xfffffffd0a047810 */ /* 0x000fce0007ffe0ff */
[----:B------:R-:W2:Y:S01]  /*45d0*/  LDC.64 R12, c[0x0][0x398] ;  /* 0x0000e600ff0c7b82 */ /* 0x000ea20000000a00 */
[----:B0-----:R-:W-:-:S06]  /*45e0*/  IMAD.WIDE.U32 R22, R4, 0x8, R22 ;  /* 0x0000000804167825 */ /* 0x001fcc00078e0016 */
[----:B------:R-:W3:Y:S01]  /*45f0*/  LDG.E.64 R22, desc[UR12][R22.64] ;  /* 0x0000000c16167981 */ /* 0x000ee2000c1e1b00 */
[----:B--2---:R-:W-:-:S06]  /*4600*/  IMAD.WIDE.U32 R12, R7, 0x8, R12 ;  /* 0x00000008070c7825 */ /* 0x004fcc00078e000c */
[----:B------:R-:W2:Y:S01]  /*4610*/  LDG.E.64 R12, desc[UR12][R12.64] ;  /* 0x0000000c0c0c7981 */ /* 0x000ea2000c1e1b00 */
        /* <DEDUP_REMOVED lines=33> */
.L_x_126:
        /* <DEDUP_REMOVED lines=17> */
.L_x_127:
[----:B------:R-:W-:Y:S05]  /*4940*/  BSYNC.RECONVERGENT B1 ;  /* 0x0000000000017941 */ /* 0x000fea0003800200 */
.L_x_125:
[----:B------:R-:W0:Y:S08]  /*4950*/  LDC.64 R22, c[0x0][0x390] ;  /* 0x0000e400ff167b82 */ /* 0x000e300000000a00 */
        /* <DEDUP_REMOVED lines=31> */
[----:B------:R-:W-:-:S12]  /*4b50*/  HFMA2 R11, -RZ, RZ, 0, 0 ;  /* 0x00000000ff0b7431 */ /* 0x000fd800000001ff */
[----:B------:R-:W-:Y:S01]  /*4b60*/  @P1 VIADD R18, R18, 0x1 ;  /* 0x0000000112121836 */ /* 0x000fe20000000000 */
[----:B------:R-:W-:-:S04]  /*4b70*/  @!P2 LOP3.LUT R18, RZ, R22, RZ, 0x33, !PT ;  /* 0x00000016ff12a212 */ /* 0x000fc800078e33ff */
[----:B------:R-:W-:-:S05]  /*4b80*/  IADD3 R21, PT, PT, -R18, RZ, RZ ;  /* 0x000000ff12157210 */ /* 0x000fca0007ffe1ff */
[----:B------:R-:W-:Y:S01]  /*4b90*/  IMAD R21, R22, R21, R20 ;  /* 0x0000001516157224 */ /* 0x000fe200078e0214 */
[----:B------:R-:W-:Y:S06]  /*4ba0*/  BRA `(.L_x_130) ;  /* 0x0000000000447947 */ /* 0x000fec0003800000 */
.L_x_129:
        /* <DEDUP_REMOVED lines=8> */
[----:B------:R-:W-:Y:S02]  /*4c30*/  MOV R12, R20 ;  /* 0x00000014000c7202 */ /* 0x000fe40000000f00 */
[----:B------:R-:W-:Y:S01]  /*4c40*/  MOV R18, R24 ;  /* 0x0000001800127202 */ /* 0x000fe20000000f00 */
[----:B------:R-:W-:Y:S02]  /*4c50*/  IMAD.X R11, RZ, RZ, ~R25, P0 ;  /* 0x000000ffff0b7224 */ /* 0x000fe400000e0e19 */
[----:B------:R-:W-:-:S04]  /*4c60*/  IMAD.WIDE.U32 R12, R22, R19, R12 ;  /* 0x00000013160c7225 */ /* 0x000fc800078e000c */
[----:B------:R-:W-:Y:S02]  /*4c70*/  IMAD R11, R11, R22, RZ ;  /* 0x000000160b0b7224 */ /* 0x000fe400078e02ff */
[----:B------:R-:W-:Y:S02]  /*4c80*/  IMAD.MOV.U32 R21, RZ, RZ, R12 ;  /* 0x000000ffff157224 */ /* 0x000fe400078e000c */
[----:B------:R-:W-:Y:S02]  /*4c90*/  IMAD R11, R23, R19, R11 ;  /* 0x00000013170b7224 */ /* 0x000fe400078e020b */
[----:B------:R-:W-:-:S03]  /*4ca0*/  IMAD.MOV.U32 R19, RZ, RZ, R25 ;  /* 0x000000ffff137224 */ /* 0x000fc600078e0019 */
[----:B------:R-:W-:-:S07]  /*4cb0*/  IADD3 R11, PT, PT, R13, R11, RZ ;  /* 0x0000000b0d0b7210 */ /* 0x000fce0007ffe0ff */
.L_x_130:
[----:B------:R-:W-:Y:S05]  /*4cc0*/  BSYNC.RECONVERGENT B1 ;  /* 0x0000000000017941 */ /* 0x000fea0003800200 */
.L_x_128:
[----:B-1----:R-:W-:-:S06]  /*4cd0*/  IMAD.WIDE.U32 R4, R5, 0x8, R16 ;  /* 0x0000000805047825 */ /* 0x002fcc00078e0010 */
[----:B------:R-:W2:Y:S01]  /*4ce0*/  LDG.E.64 R4, desc[UR12][R4.64] ;  /* 0x0000000c04047981 */ /* 0x000ea2000c1e1b00 */
[----:B------:R-:W-:Y:S01]  /*4cf0*/  IADD3 R6, PT, PT, R6, 0x8, RZ ;  /* 0x0000000806067810 */ /* 0x000fe20007ffe0ff */
[----:B------:R-:W-:Y:S01]  /*4d00*/  IMAD.MOV.U32 R13, RZ, RZ, R7 ;  /* 0x000000ffff0d7224 */ /* 0x000fe200078e0007 */
[----:B------:R-:W-:Y:S02]  /*4d10*/  MOV R12, R36 ;  /* 0x00000024000c7202 */ /* 0x000fe40000000f00 */
[----:B------:R-:W-:Y:S02]  /*4d20*/  ISETP.NE.AND P0, PT, R6, RZ, PT ;  /* 0x000000ff0600720c */ /* 0x000fe40003f05270 */
[----:B------:R-:W-:Y:S01]  /*4d30*/  IADD3 R10, PT, PT, R10, -0x8, RZ ;  /* 0xfffffff80a0a7810 */ /* 0x000fe20007ffe0ff */
[-C--:B--2---:R-:W-:Y:S02]  /*4d40*/  IMAD R7, R5, R21.reuse, RZ ;  /* 0x0000001505077224 */ /* 0x084fe400078e02ff */
[----:B------:R-:W-:-:S04]  /*4d50*/  IMAD.WIDE.U32 R12, R4, R21, R12 ;  /* 0x00000015040c7225 */ /* 0x000fc800078e000c */
[----:B------:R-:W-:Y:S01]  /*4d60*/  IMAD R7, R4, R11, R7 ;  /* 0x0000000b04077224 */ /* 0x000fe200078e0207 */
[----:B------:R-:W-:-:S03]  /*4d70*/  LEA R8, P1, R12, R8, 0x1 ;  /* 0x000000080c087211 */ /* 0x000fc600078208ff */
[----:B------:R-:W-:-:S05]  /*4d80*/  IMAD.IADD R7, R13, 0x1, R7 ;  /* 0x000000010d077824 */ /* 0x000fca00078e0207 */
[----:B------:R-:W-:Y:S01]  /*4d90*/  LEA.HI.X R9, R12, R9, R7, 0x1, P1 ;  /* 0x000000090c097211 */ /* 0x000fe200008f0c07 */
[----:B------:R-:W-:Y:S06]  /*4da0*/  @P0 BRA `(.L_x_131) ;  /* 0xffffffe000e00947 */ /* 0x000fec000383ffff */
[----:B------:R-:W-:-:S07]  /*4db0*/  VIADD R10, R10, 0x3 ;  /* 0x000000030a0a7836 */ /* 0x000fce0000000000 */
.L_x_106:
[----:B------:R-:W-:-:S13]  /*4dc0*/  ISETP.NE.AND P0, PT, R15, RZ, PT ;  /* 0x000000ff0f00720c */ /* 0x000fda0003f05270 */
[----:B------:R-:W-:Y:S05]  /*4dd0*/  @!P0 BRA `(.L_x_105) ;  /* 0x00000018003c8947 */ /* 0x000fea0003800000 */
[----:B------:R-:W0:Y:S01]  /*4de0*/  LDC R5, c[0x0][0x3a0] ;  /* 0x0000e800ff057b82 */ /* 0x000e220000000800 */
[----:B------:R-:W-:Y:S02]  /*4df0*/  ISETP.GE.U32.AND P0, PT, R15, 0x4, PT ;  /* 0x000000040f00780c */ /* 0x000fe40003f06070 */
[----:B0-----:R-:W-:-:S11]  /*4e00*/  LOP3.LUT R5, R5, 0x3, RZ, 0xc0, !PT ;  /* 0x0000000305057812 */ /* 0x001fd600078ec0ff */
[----:B------:R-:W-:Y:S05]  /*4e10*/  @!P0 BRA `(.L_x_132) ;  /* 0x0000000c009c8947 */ /* 0x000fea0003800000 */
        /* <DEDUP_REMOVED lines=10> */
[----:B------:R-:W-:Y:S01]  /*4ec0*/  HFMA2 R19, -RZ, RZ, 0, 0 ;  /* 0x00000000ff137431 */ /* 0x000fe200000001ff */
[----:B------:R-:W-:-:S04]  /*4ed0*/  MOV R15, RZ ;  /* 0x000000ff000f7202 */ /* 0x000fc80000000f00 */
        /* <DEDUP_REMOVED lines=16> */
[----:B------:R-:W-:Y:S02]  /*4fe0*/  IMAD R17, R6, R17, R18 ;  /* 0x0000001106117224 */ /* 0x000fe400078e0212 */
[----:B------:R-:W-:Y:S01]  /*4ff0*/  IMAD.MOV.U32 R18, RZ, RZ, R13 ;  /* 0x000000ffff127224 */ /* 0x000fe200078e000d */
[----:B------:R-:W-:Y:S06]  /*5000*/  BRA `(.L_x_135) ;  /* 0x00000000003c7947 */ /* 0x000fec0003800000 */
.L_x_134:
[----:B------:R-:W-:Y:S01]  /*5010*/  IMAD.MOV.U32 R26, RZ, RZ, R18 ;  /* 0x000000ffff1a7224 */ /* 0x000fe200078e0012 */
[----:B------:R-:W-:Y:S01]  /*5020*/  MOV R13, R19 ;  /* 0x00000013000d7202 */ /* 0x000fe20000000f00 */
[----:B------:R-:W-:Y:S01]  /*5030*/  IMAD.MOV.U32 R14, RZ, RZ, R6 ;  /* 0x000000ffff0e7224 */ /* 0x000fe200078e0006 */
[----:B------:R-:W-:Y:S02]  /*5040*/  MOV R11, R7 ;  /* 0x00000007000b7202 */ /* 0x000fe40000000f00 */
[----:B------:R-:W-:-:S07]  /*5050*/  MOV R12, 0x5070 ;  /* 0x00005070000c7802 */ /* 0x000fce0000000f00 */
[----:B------:R-:W-:Y:S05]  /*5060*/  CALL.REL.NOINC `($__internal_2_$__cuda_sm20_div_s64) ;  /* 0x0000001800807944 */ /* 0x000fea0003c00000 */
[----:B------:R-:W-:-:S05]  /*5070*/  IADD3 R15, P0, PT, RZ, -R24, RZ ;  /* 0x80000018ff0f7210 */ /* 0x000fca0007f1e0ff */
[----:B------:R-:W-:Y:S02]  /*5080*/  IMAD.X R11, RZ, RZ, ~R25, P0 ;  /* 0x000000ffff0b7224 */ /* 0x000fe400000e0e19 */
[----:B------:R-:W-:Y:S01]  /*5090*/  IMAD.WIDE.U32 R12, R6, R15, R18 ;  /* 0x0000000f060c7225 */ /* 0x000fe200078e0012 */
[----:B------:R-:W-:-:S03]  /*50a0*/  MOV R18, R24 ;  /* 0x0000001800127202 */ /* 0x000fc60000000f00 */
[----:B------:R-:W-:Y:S01]  /*50b0*/  IMAD R11, R11, R6, RZ ;  /* 0x000000060b0b7224 */ /* 0x000fe200078e02ff */
[----:B------:R-:W-:Y:S01]  /*50c0*/  MOV R17, R12 ;  /* 0x0000000c00117202 */ /* 0x000fe20000000f00 */
[----:B------:R-:W-:Y:S02]  /*50d0*/  IMAD.MOV.U32 R19, RZ, RZ, R25 ;  /* 0x000000ffff137224 */ /* 0x000fe400078e0019 */
[----:B------:R-:W-:-:S04]  /*50e0*/  IMAD R11, R7, R15, R11 ;  /* 0x0000000f070b7224 */ /* 0x000fc800078e020b */
[----:B------:R-:W-:-:S07]  /*50f0*/  IMAD.IADD R15, R13, 0x1, R11 ;  /* 0x000000010d0f7824 */ /* 0x000fce00078e020b */
.L_x_135:
[----:B------:R-:W-:Y:S05]  /*5100*/  BSYNC.RECONVERGENT B1 ;  /* 0x0000000000017941 */ /* 0x000fea0003800200 */
.L_x_133:
[----:B------:R-:W0:Y:S01]  /*5110*/  LDC.64 R6, c[0x0][0x390] ;  /* 0x0000e400ff067b82 */ /* 0x000e220000000a00 */
[----:B------:R-:W-:-:S07]  /*5120*/  IADD3 R4, PT, PT, R10, -0x1, RZ ;  /* 0xffffffff0a047810 */ /* 0x000fce0007ffe0ff */
[----:B------:R-:W1:Y:S01]  /*5130*/  LDC.64 R12, c[0x0][0x398] ;  /* 0x0000e600ff0c7b82 */ /* 0x000e620000000a00 */
[----:B0-----:R-:W-:-:S06]  /*5140*/  IMAD.WIDE.U32 R6, R4, 0x8, R6 ;  /* 0x0000000804067825 */ /* 0x001fcc00078e0006 */
[----:B------:R-:W2:Y:S01]  /*5150*/  LDG.E.64 R6, desc[UR12][R6.64] ;  /* 0x0000000c06067981 */ /* 0x000ea2000c1e1b00 */
[----:B-1----:R-:W-:-:S06]  /*5160*/  IMAD.WIDE.U32 R12, R10, 0x8, R12 ;  /* 0x000000080a0c7825 */ /* 0x002fcc00078e000c */
[----:B------:R-:W3:Y:S01]  /*5170*/  LDG.E.64 R12, desc[UR12][R12.64] ;  /* 0x0000000c0c0c7981 */ /* 0x000ee2000c1e1b00 */
[----:B------:R-:W-:Y:S01]  /*5180*/  BSSY.RECONVERGENT B1, `(.L_x_136) ;  /* 0x0000031000017945 */ /* 0x000fe20003800200 */
[----:B--2---:R-:W-:-:S04]  /*5190*/  LOP3.LUT R11, R19, R7, RZ, 0xfc, !PT ;  /* 0x00000007130b7212 */ /* 0x004fc800078efcff */
[----:B------:R-:W-:Y:S01]  /*51a0*/  ISETP.NE.U32.AND P0, PT, R11, RZ, PT ;  /* 0x000000ff0b00720c */ /* 0x000fe20003f05070 */
[-C--:B---3--:R-:W-:Y:S02]  /*51b0*/  IMAD R14, R13, R17.reuse, RZ ;  /* 0x000000110d0e7224 */ /* 0x088fe400078e02ff */
[----:B------:R-:W-:-:S04]  /*51c0*/  IMAD.WIDE.U32 R16, R12, R17, RZ ;  /* 0x000000110c107225 */ /* 0x000fc800078e00ff */
        /* <DEDUP_REMOVED lines=8> */
[----:B0-----:R-:W-:Y:S02]  /*5250*/  IADD3 R12, PT, PT, R7, 0xffffffe, RZ ;  /* 0x0ffffffe070c7810 */ /* 0x001fe40007ffe0ff */
[----:B------:R-:W-:-:S04]  /*5260*/  MOV R7, RZ ;  /* 0x000000ff00077202 */ /* 0x000fc80000000f00 */
        /* <DEDUP_REMOVED lines=17> */
.L_x_137:
        /* <DEDUP_REMOVED lines=14> */
[----:B------:R-:W-:Y:S01]  /*5460*/  IMAD R7, R7, R15, R11 ;  /* 0x0000000f07077224 */ /* 0x000fe200078e020b */
[----:B------:R-:W-:-:S04]  /*5470*/  MOV R11, R12 ;  /* 0x0000000c000b7202 */ /* 0x000fc80000000f00 */
[----:B------:R-:W-:-:S07]  /*5480*/  IADD3 R7, PT, PT, R13, R7, RZ ;  /* 0x000000070d077210 */ /* 0x000fce0007ffe0ff */
.L_x_138:
[----:B------:R-:W-:Y:S05]  /*5490*/  BSYNC.RECONVERGENT B1 ;  /* 0x0000000000017941 */ /* 0x000fea0003800200 */
.L_x_136:
        /* <DEDUP_REMOVED lines=8> */
[----:B------:R-:W-:Y:S01]  /*5520*/  BSSY.RECONVERGENT B1, `(.L_x_139) ;  /* 0x0000031000017945 */ /* 0x000fe20003800200 */
[----:B--2---:R-:W-:-:S04]  /*5530*/  LOP3.LUT R4, R19, R21, RZ, 0xfc, !PT ;  /* 0x0000001513047212 */ /* 0x004fc800078efcff */
[----:B------:R-:W-:Y:S01]  /*5540*/  ISETP.NE.U32.AND P0, PT, R4, RZ, PT ;  /* 0x000000ff0400720c */ /* 0x000fe20003f05070 */
[-C--:B---3--:R-:W-:Y:S02]  /*5550*/  IMAD R14, R13, R11.reuse, RZ ;  /* 0x0000000b0d0e7224 */ /* 0x088fe400078e02ff */
[----:B------:R-:W-:-:S04]  /*5560*/  IMAD.WIDE.U32 R16, R12, R11, R22 ;  /* 0x0000000b0c107225 */ /* 0x000fc800078e0016 */
[----:B------:R-:W-:-:S05]  /*5570*/  IMAD R7, R12, R7, R14 ;  /* 0x000000070c077224 */ /* 0x000fca00078e020e */
[----:B------:R-:W-:Y:S01]  /*5580*/  IADD3 R7, PT, PT, R17, R7, RZ ;  /* 0x0000000711077210 */ /* 0x000fe20007ffe0ff */
[----:B------:R-:W-:Y:S06]  /*5590*/  @P0 BRA `(.L_x_140) ;  /* 0x0000000000600947 */ /* 0x000fec0003800000 */
        /* <DEDUP_REMOVED lines=24> */
.L_x_140:
[----:B------:R-:W-:Y:S01]  /*5720*/  MOV R26, R18 ;  /* 0x00000012001a7202 */ /* 0x000fe20000000f00 */
[----:B------:R-:W-:Y:S01]  /*5730*/  IMAD.MOV.U32 R14, RZ, RZ, R20 ;  /* 0x000000ffff0e7224 */ /* 0x000fe200078e0014 */
[----:B------:R-:W-:Y:S02]  /*5740*/  MOV R13, R19 ;  /* 0x00000013000d7202 */ /* 0x000fe40000000f00 */
[----:B------:R-:W-:Y:S02]  /*5750*/  MOV R11, R21 ;  /* 0x00000015000b7202 */ /* 0x000fe40000000f00 */
[----:B------:R-:W-:-:S07]  /*5760*/  MOV R12, 0x5780 ;  /* 0x00005780000c7802 */ /* 0x000fce0000000f00 */
[----:B------:R-:W-:Y:S05]  /*5770*/  CALL.REL.NOINC `($__internal_2_$__cuda_sm20_div_s64) ;  /* 0x0000001000bc7944 */ /* 0x000fea0003c00000 */
[-C--:B------:R-:W-:Y:S01]  /*5780*/  IADD3 R15, P0, PT, RZ, -R24.reuse, RZ ;  /* 0x80000018ff0f7210 */ /* 0x080fe20007f1e0ff */
[----:B------:R-:W-:Y:S01]  /*5790*/  IMAD.MOV.U32 R12, RZ, RZ, R18 ;  /* 0x000000ffff0c7224 */ /* 0x000fe200078e0012 */
[----:B------:R-:W-:Y:S02]  /*57a0*/  MOV R13, R19 ;  /* 0x00000013000d7202 */ /* 0x000fe40000000f00 */
[----:B------:R-:W-:Y:S02]  /*57b0*/  IADD3.X R11, PT, PT, RZ, ~R25, RZ, P0, !PT ;  /* 0x80000019ff0b7210 */ /* 0x000fe400007fe4ff */
[----:B------:R-:W-:Y:S01]  /*57c0*/  MOV R18, R24 ;  /* 0x0000001800127202 */ /* 0x000fe20000000f00 */
[----:B------:R-:W-:Y:S01]  /*57d0*/  IMAD.WIDE.U32 R12, R20, R15, R12 ;  /* 0x0000000f140c7225 */ /* 0x000fe200078e000c */
[----:B------:R-:W-:-:S03]  /*57e0*/  MOV R19, R25 ;  /* 0x0000001900137202 */ /* 0x000fc60000000f00 */
[----:B------:R-:W-:-:S04]  /*57f0*/  IMAD R11, R11, R20, RZ ;  /* 0x000000140b0b7224 */ /* 0x000fc800078e02ff */
[----:B------:R-:W-:Y:S01]  /*5800*/  IMAD R11, R21, R15, R11 ;  /* 0x0000000f150b7224 */ /* 0x000fe200078e020b */
[----:B------:R-:W-:-:S03]  /*5810*/  MOV R15, R12 ;  /* 0x0000000c000f7202 */ /* 0x000fc60000000f00 */
[----:B------:R-:W-:-:S07]  /*5820*/  IMAD.IADD R11, R13, 0x1, R11 ;  /* 0x000000010d0b7824 */ /* 0x000fce00078e020b */
.L_x_141:
[----:B------:R-:W-:Y:S05]  /*5830*/  BSYNC.RECONVERGENT B1 ;  /* 0x0000000000017941 */ /* 0x000fea0003800200 */
.L_x_139:
[----:B------:R-:W0:Y:S01]  /*5840*/  LDC.64 R20, c[0x0][0x390] ;  /* 0x0000e400ff147b82 */ /* 0x000e220000000a00 */
[----:B------:R-:W-:-:S07]  /*5850*/  VIADD R4, R10, 0xfffffffd ;  /* 0xfffffffd0a047836 */ /* 0x000fce0000000000 */
[----:B------:R-:W1:Y:S01]  /*5860*/  LDC.64 R12, c[0x0][0x398] ;  /* 0x0000e600ff0c7b82 */ /* 0x000e620000000a00 */
[----:B0-----:R-:W-:-:S06]  /*5870*/  IMAD.WIDE.U32 R20, R4, 0x8, R20 ;  /* 0x0000000804147825 */ /* 0x001fcc00078e0014 */
[----:B------:R-:W2:Y:S01]  /*5880*/  LDG.E.64 R20, desc[UR12][R20.64] ;  /* 0x0000000c14147981 */ /* 0x000ea2000c1e1b00 */
[----:B-1----:R-:W-:-:S06]  /*5890*/  IMAD.WIDE.U32 R12, R6, 0x8, R12 ;  /* 0x00000008060c7825 */ /* 0x002fcc00078e000c */
[----:B------:R-:W3:Y:S01]  /*58a0*/  LDG.E.64 R12, desc[UR12][R12.64] ;  /* 0x0000000c0c0c7981 */ /* 0x000ee2000c1e1b00 */
[----:B------:R-:W-:Y:S01]  /*58b0*/  MOV R6, R16 ;  /* 0x0000001000067202 */ /* 0x000fe20000000f00 */
        /* <DEDUP_REMOVED lines=9> */
[----:B------:R-:W-:Y:S02]  /*5950*/  IADD3 R15, PT, PT, RZ, -R20, RZ ;  /* 0x80000014ff0f7210 */ /* 0x000fe40007ffe0ff */
[----:B------:R-:W-:Y:S02]  /*5960*/  ISETP.NE.U32.AND P2, PT, R20, RZ, PT ;  /* 0x000000ff1400720c */ /* 0x000fe40003f45070 */
[----:B------:R-:W-:-:S03]  /*5970*/  MOV R19, RZ ;  /* 0x000000ff00137202 */ /* 0x000fc60000000f00 */
[----:B0-----:R-:W0:Y:S02]  /*5980*/  MUFU.RCP R11, R11 ;  /* 0x0000000b000b7308 */ /* 0x001e240000001000 */
[----:B0-----:R-:W-:Y:S02]  /*5990*/  VIADD R12, R11, 0xffffffe ;  /* 0x0ffffffe0b0c7836 */ /* 0x001fe40000000000 */
[----:B------:R-:W-:-:S04]  /*59a0*/  IMAD.MOV.U32 R11, RZ, RZ, RZ ;  /* 0x000000ffff0b7224 */ /* 0x000fc800078e00ff */
        /* <DEDUP_REMOVED lines=8> */
[----:B------:R-:W-:Y:S02]  /*5a30*/  @P0 IADD3 R15, PT, PT, -R20, R15, RZ ;  /* 0x0000000f140f0210 */ /* 0x000fe40007ffe1ff */
[----:B------:R-:W-:Y:S02]  /*5a40*/  @P0 IADD3 R13, PT, PT, R13, 0x1, RZ ;  /* 0x000000010d0d0810 */ /* 0x000fe40007ffe0ff */
[----:B------:R-:W-:-:S13]  /*5a50*/  ISETP.GE.U32.AND P1, PT, R15, R20, PT ;  /* 0x000000140f00720c */ /* 0x000fda0003f26070 */
[----:B------:R-:W-:Y:S01]  /*5a60*/  @P1 VIADD R13, R13, 0x1 ;  /* 0x000000010d0d1836 */ /* 0x000fe20000000000 */
[----:B------:R-:W-:-:S04]  /*5a70*/  @!P2 LOP3.LUT R13, RZ, R20, RZ, 0x33, !PT ;  /* 0x00000014ff0da212 */ /* 0x000fc800078e33ff */
[----:B------:R-:W-:-:S05]  /*5a80*/  IADD3 R21, PT, PT, -R13, RZ, RZ ;  /* 0x000000ff0d157210 */ /* 0x000fca0007ffe1ff */
[----:B------:R-:W-:Y:S01]  /*5a90*/  IMAD R21, R20, R21, R18 ;  /* 0x0000001514157224 */ /* 0x000fe200078e0212 */
[----:B------:R-:W-:Y:S01]  /*5aa0*/  MOV R18, R13 ;  /* 0x0000000d00127202 */ /* 0x000fe20000000f00 */
[----:B------:R-:W-:Y:S06]  /*5ab0*/  BRA `(.L_x_144) ;  /* 0x0000000000447947 */ /* 0x000fec0003800000 */
.L_x_143:
[----:B------:R-:W-:Y:S01]  /*5ac0*/  MOV R26, R18 ;  /* 0x00000012001a7202 */ /* 0x000fe20000000f00 */
[----:B------:R-:W-:Y:S01]  /*5ad0*/  IMAD.MOV.U32 R13, RZ, RZ, R19 ;  /* 0x000000ffff0d7224 */ /* 0x000fe200078e0013 */
[----:B------:R-:W-:Y:S02]  /*5ae0*/  MOV R14, R20 ;  /* 0x00000014000e7202 */ /* 0x000fe40000000f00 */
[----:B------:R-:W-:Y:S02]  /*5af0*/  MOV R11, R21 ;  /* 0x00000015000b7202 */ /* 0x000fe40000000f00 */
[----:B------:R-:W-:-:S07]  /*5b00*/  MOV R12, 0x5b20 ;  /* 0x00005b20000c7802 */ /* 0x000fce0000000f00 */
[----:B------:R-:W-:Y:S05]  /*5b10*/  CALL.REL.NOINC `($__internal_2_$__cuda_sm20_div_s64) ;  /* 0x0000000c00d47944 */ /* 0x000fea0003c00000 */
[----:B------:R-:W-:Y:S02]  /*5b20*/  IADD3 R15, P0, PT, RZ, -R24, RZ ;  /* 0x80000018ff0f7210 */ /* 0x000fe40007f1e0ff */
[----:B------:R-:W-:Y:S01]  /*5b30*/  MOV R12, R18 ;  /* 0x00000012000c7202 */ /* 0x000fe20000000f00 */
[----:B------:R-:W-:Y:S01]  /*5b40*/  IMAD.MOV.U32 R18, RZ, RZ, R24 ;  /* 0x000000ffff127224 */ /* 0x000fe200078e0018 */
[----:B------:R-:W-:Y:S01]  /*5b50*/  MOV R13, R19 ;  /* 0x00000013000d7202 */ /* 0x000fe20000000f00 */
[--C-:B------:R-:W-:Y:S02]  /*5b60*/  IMAD.X R11, RZ, RZ, ~R25.reuse, P0 ;  /* 0x000000ffff0b7224 */ /* 0x100fe400000e0e19 */
[----:B------:R-:W-:Y:S02]  /*5b70*/  IMAD.MOV.U32 R19, RZ, RZ, R25 ;  /* 0x000000ffff137224 */ /* 0x000fe400078e0019 */
[----:B------:R-:W-:Y:S02]  /*5b80*/  IMAD R11, R11, R20, RZ ;  /* 0x000000140b0b7224 */ /* 0x000fe400078e02ff */
[----:B------:R-:W-:-:S04]  /*5b90*/  IMAD.WIDE.U32 R12, R20, R15, R12 ;  /* 0x0000000f140c7225 */ /* 0x000fc800078e000c */
[----:B------:R-:W-:Y:S01]  /*5ba0*/  IMAD R11, R21, R15, R11 ;  /* 0x0000000f150b7224 */ /* 0x000fe200078e020b */
[----:B------:R-:W-:-:S04]  /*5bb0*/  MOV R21, R12 ;  /* 0x0000000c00157202 */ /* 0x000fc80000000f00 */
[----:B------:R-:W-:-:S07]  /*5bc0*/  IADD3 R11, PT, PT, R13, R11, RZ ;  /* 0x0000000b0d0b7210 */ /* 0x000fce0007ffe0ff */
.L_x_144:
[----:B------:R-:W-:Y:S05]  /*5bd0*/  BSYNC.RECONVERGENT B1 ;  /* 0x0000000000017941 */ /* 0x000fea0003800200 */
.L_x_142:
[----:B------:R-:W0:Y:S02]  /*5be0*/  LDC.64 R12, c[0x0][0x398] ;  /* 0x0000e600ff0c7b82 */ /* 0x000e240000000a00 */
[----:B0-----:R-:W-:-:S06]  /*5bf0*/  IMAD.WIDE.U32 R12, R4, 0x8, R12 ;  /* 0x00000008040c7825 */ /* 0x001fcc00078e000c */
[----:B------:R-:W2:Y:S01]  /*5c00*/  LDG.E.64 R12, desc[UR12][R12.64] ;  /* 0x0000000c0c0c7981 */ /* 0x000ea2000c1e1b00 */
[----:B------:R-:W-:Y:S01]  /*5c10*/  MOV R16, R6 ;  /* 0x0000000600107202 */ /* 0x000fe20000000f00 */
[----:B------:R-:W-:Y:S02]  /*5c20*/  VIADD R10, R10, 0xfffffffc ;  /* 0xfffffffc0a0a7836 */ /* 0x000fe40000000000 */
[-C--:B--2---:R-:W-:Y:S02]  /*5c30*/  IMAD R4, R13, R21.reuse, RZ ;  /* 0x000000150d047224 */ /* 0x084fe400078e02ff */
[----:B------:R-:W-:-:S04]  /*5c40*/  IMAD.WIDE.U32 R16, R12, R21, R16 ;  /* 0x000000150c107225 */ /* 0x000fc800078e0010 */
[----:B------:R-:W-:Y:S01]  /*5c50*/  IMAD R11, R12, R11, R4 ;  /* 0x0000000b0c0b7224 */ /* 0x000fe200078e0204 */
[----:B------:R-:W-:-:S04]  /*5c60*/  LEA R8, P0, R16, R8, 0x1 ;  /* 0x0000000810087211 */ /* 0x000fc800078008ff */
[----:B------:R-:W-:-:S04]  /*5c70*/  IADD3 R4, PT, PT, R17, R11, RZ ;  /* 0x0000000b11047210 */ /* 0x000fc80007ffe0ff */
[----:B------:R-:W-:-:S07]  /*5c80*/  LEA.HI.X R9, R16, R9, R4, 0x1, P0 ;  /* 0x0000000910097211 */ /* 0x000fce00000f0c04 */
.L_x_132:
[----:B------:R-:W-:-:S13]  /*5c90*/  ISETP.NE.AND P0, PT, R5, RZ, PT ;  /* 0x000000ff0500720c */ /* 0x000fda0003f05270 */
[----:B------:R-:W-:Y:S05]  /*5ca0*/  @!P0 BRA `(.L_x_105) ;  /* 0x0000000800888947 */ /* 0x000fea0003800000 */
[----:B------:R-:W-:-:S13]  /*5cb0*/  ISETP.NE.AND P0, PT, R5, 0x1, PT ;  /* 0x000000010500780c */ /* 0x000fda0003f05270 */
        /* <DEDUP_REMOVED lines=13> */
[----:B0-----:R-:W-:-:S06]  /*5d90*/  IADD3 R6, PT, PT, R5, 0xffffffe, RZ ;  /* 0x0ffffffe05067810 */ /* 0x001fcc0007ffe0ff */
        /* <DEDUP_REMOVED lines=8> */
[----:B------:R-:W-:Y:S01]  /*5e20*/  @P0 IADD3 R11, PT, PT, -R4, R11, RZ ;  /* 0x0000000b040b0210 */ /* 0x000fe20007ffe1ff */
[----:B------:R-:W-:-:S03]  /*5e30*/  @P0 VIADD R7, R7, 0x1 ;  /* 0x0000000107070836 */ /* 0x000fc60000000000 */
[----:B------:R-:W-:Y:S01]  /*5e40*/  ISETP.GE.U32.AND P1, PT, R11, R4, PT ;  /* 0x000000040b00720c */ /* 0x000fe20003f26070 */
[----:B------:R-:W-:-:S12]  /*5e50*/  IMAD.MOV.U32 R11, RZ, RZ, RZ ;  /* 0x000000ffff0b7224 */ /* 0x000fd800078e00ff */
[----:B------:R-:W-:Y:S02]  /*5e60*/  @P1 IADD3 R7, PT, PT, R7, 0x1, RZ ;  /* 0x0000000107071810 */ /* 0x000fe40007ffe0ff */
[----:B------:R-:W-:-:S04]  /*5e70*/  @!P2 LOP3.LUT R7, RZ, R4, RZ, 0x33, !PT ;  /* 0x00000004ff07a212 */ /* 0x000fc800078e33ff */
[----:B------:R-:W-:-:S05]  /*5e80*/  IADD3 R5, PT, PT, -R7, RZ, RZ ;  /* 0x000000ff07057210 */ /* 0x000fca0007ffe1ff */
[----:B------:R-:W-:Y:S01]  /*5e90*/  IMAD R6, R4, R5, R18 ;  /* 0x0000000504067224 */ /* 0x000fe200078e0212 */
[----:B------:R-:W-:Y:S01]  /*5ea0*/  MOV R18, R7 ;  /* 0x0000000700127202 */ /* 0x000fe20000000f00 */
[----:B------:R-:W-:Y:S06]  /*5eb0*/  BRA `(.L_x_148) ;  /* 0x0000000000387947 */ /* 0x000fec0003800000 */
.L_x_147:
[----:B------:R-:W-:Y:S01]  /*5ec0*/  IMAD.MOV.U32 R26, RZ, RZ, R18 ;  /* 0x000000ffff1a7224 */ /* 0x000fe200078e0012 */
[----:B------:R-:W-:Y:S01]  /*5ed0*/  MOV R13, R19 ;  /* 0x00000013000d7202 */ /* 0x000fe20000000f00 */
[----:B------:R-:W-:Y:S01]  /*5ee0*/  IMAD.MOV.U32 R11, RZ, RZ, R5 ;  /* 0x000000ffff0b7224 */ /* 0x000fe200078e0005 */
[----:B------:R-:W-:Y:S02]  /*5ef0*/  MOV R14, R4 ;  /* 0x00000004000e7202 */ /* 0x000fe40000000f00 */
[----:B------:R-:W-:-:S07]  /*5f00*/  MOV R12, 0x5f20 ;  /* 0x00005f20000c7802 */ /* 0x000fce0000000f00 */
[----:B------:R-:W-:Y:S05]  /*5f10*/  CALL.REL.NOINC `($__internal_2_$__cuda_sm20_div_s64) ;  /* 0x0000000800d47944 */ /* 0x000fea0003c00000 */
[----:B------:R-:W-:-:S04]  /*5f20*/  IADD3 R13, P0, PT, RZ, -R24, RZ ;  /* 0x80000018ff0d7210 */ /* 0x000fc80007f1e0ff */
[----:B------:R-:W-:Y:S01]  /*5f30*/  IADD3.X R11, PT, PT, RZ, ~R25, RZ, P0, !PT ;  /* 0x80000019ff0b7210 */ /* 0x000fe200007fe4ff */
[----:B------:R-:W-:Y:S01]  /*5f40*/  IMAD.WIDE.U32 R6, R4, R13, R18 ;  /* 0x0000000d04067225 */ /* 0x000fe200078e0012 */
[----:B------:R-:W-:-:S03]  /*5f50*/  MOV R19, R25 ;  /* 0x0000001900137202 */ /* 0x000fc60000000f00 */
[----:B------:R-:W-:Y:S02]  /*5f60*/  IMAD R11, R11, R4, RZ ;  /* 0x000000040b0b7224 */ /* 0x000fe400078e02ff */
[----:B------:R-:W-:Y:S02]  /*5f70*/  IMAD.MOV.U32 R18, RZ, RZ, R24 ;  /* 0x000000ffff127224 */ /* 0x000fe400078e0018 */
[----:B------:R-:W-:-:S05]  /*5f80*/  IMAD R11, R5, R13, R11 ;  /* 0x0000000d050b7224 */ /* 0x000fca00078e020b */
[----:B------:R-:W-:-:S07]  /*5f90*/  IADD3 R11, PT, PT, R7, R11, RZ ;  /* 0x0000000b070b7210 */ /* 0x000fce0007ffe0ff */
.L_x_148:
[----:B------:R-:W-:Y:S05]  /*5fa0*/  BSYNC.RECONVERGENT B1 ;  /* 0x0000000000017941 */ /* 0x000fea0003800200 */
.L_x_146:
        /* <DEDUP_REMOVED lines=16> */
[----:B------:R-:W-:Y:S01]  /*60b0*/  IADD3 R15, PT, PT, RZ, -R16, RZ ;  /* 0x80000010ff0f7210 */ /* 0x000fe20007ffe0ff */
[----:B------:R-:W-:Y:S01]  /*60c0*/  IMAD.MOV.U32 R19, RZ, RZ, RZ ;  /* 0x000000ffff137224 */ /* 0x000fe200078e00ff */
[----:B------:R-:W-:-:S05]  /*60d0*/  ISETP.NE.U32.AND P2, PT, R16, RZ, PT ;  /* 0x000000ff1000720c */ /* 0x000fca0003f45070 */
[----:B0-----:R-:W0:Y:S02]  /*60e0*/  MUFU.RCP R11, R11 ;  /* 0x0000000b000b7308 */ /* 0x001e240000001000 */
[----:B0-----:R-:W-:Y:S01]  /*60f0*/  IADD3 R12, PT, PT, R11, 0xffffffe, RZ ;  /* 0x0ffffffe0b0c7810 */ /* 0x001fe20007ffe0ff */
[----:B------:R-:W-:-:S05]  /*6100*/  HFMA2 R11, -RZ, RZ, 0, 0 ;  /* 0x00000000ff0b7431 */ /* 0x000fca00000001ff */
        /* <DEDUP_REMOVED lines=10> */
[----:B------:R-:W-:-:S13]  /*61b0*/  ISETP.GE.U32.AND P1, PT, R15, R16, PT ;  /* 0x000000100f00720c */ /* 0x000fda0003f26070 */
[----:B------:R-:W-:Y:S02]  /*61c0*/  @P1 IADD3 R13, PT, PT, R13, 0x1, RZ ;  /* 0x000000010d0d1810 */ /* 0x000fe40007ffe0ff */
[----:B------:R-:W-:-:S04]  /*61d0*/  @!P2 LOP3.LUT R13, RZ, R16, RZ, 0x33, !PT ;  /* 0x00000010ff0da212 */ /* 0x000fc800078e33ff */
[----:B------:R-:W-:-:S05]  /*61e0*/  IADD3 R17, PT, PT, -R13, RZ, RZ ;  /* 0x000000ff0d117210 */ /* 0x000fca0007ffe1ff */
[----:B------:R-:W-:Y:S01]  /*61f0*/  IMAD R17, R16, R17, R18 ;  /* 0x0000001110117224 */ /* 0x000fe200078e0212 */
[----:B------:R-:W-:Y:S01]  /*6200*/  MOV R18, R13 ;  /* 0x0000000d00127202 */ /* 0x000fe20000000f00 */
[----:B------:R-:W-:Y:S06]  /*6210*/  BRA `(.L_x_151) ;  /* 0x0000000000447947 */ /* 0x000fec0003800000 */
.L_x_150:
        /* <DEDUP_REMOVED lines=17> */
.L_x_151:
[----:B------:R-:W-:Y:S05]  /*6330*/  BSYNC.RECONVERGENT B1 ;  /* 0x0000000000017941 */ /* 0x000fea0003800200 */
.L_x_149:
[----:B------:R-:W0:Y:S02]  /*6340*/  LDC.64 R12, c[0x0][0x398] ;  /* 0x0000e600ff0c7b82 */ /* 0x000e240000000a00 */
[----:B0-----:R-:W-:-:S06]  /*6350*/  IMAD.WIDE.U32 R12, R4, 0x8, R12 ;  /* 0x00000008040c7825 */ /* 0x001fcc00078e000c */
[----:B------:R-:W2:Y:S01]  /*6360*/  LDG.E.64 R12, desc[UR12][R12.64] ;  /* 0x0000000c0c0c7981 */ /* 0x000ea2000c1e1b00 */
[----:B------:R-:W-:Y:S02]  /*6370*/  MOV R4, R6 ;  /* 0x0000000600047202 */ /* 0x000fe40000000f00 */
[----:B------:R-:W-:Y:S01]  /*6380*/  IADD3 R10, PT, PT, R10, -0x2, RZ ;  /* 0xfffffffe0a0a7810 */ /* 0x000fe20007ffe0ff */
[-C--:B--2---:R-:W-:Y:S02]  /*6390*/  IMAD R7, R13, R17.reuse, RZ ;  /* 0x000000110d077224 */ /* 0x084fe400078e02ff */
[----:B------:R-:W-:-:S04]  /*63a0*/  IMAD.WIDE.U32 R4, R12, R17, R4 ;  /* 0x000000110c047225 */ /* 0x000fc800078e0004 */
[----:B------:R-:W-:Y:S01]  /*63b0*/  IMAD R7, R12, R11, R7 ;  /* 0x0000000b0c077224 */ /* 0x000fe200078e0207 */
[----:B------:R-:W-:-:S03]  /*63c0*/  LEA R8, P0, R4, R8, 0x1 ;  /* 0x0000000804087211 */ /* 0x000fc600078008ff */
[----:B------:R-:W-:-:S05]  /*63d0*/  IMAD.IADD R5, R5, 0x1, R7 ;  /* 0x0000000105057824 */ /* 0x000fca00078e0207 */
[----:B------:R-:W-:-:S07]  /*63e0*/  LEA.HI.X R9, R4, R9, R5, 0x1, P0 ;  /* 0x0000000904097211 */ /* 0x000fce00000f0c05 */
.L_x_145:
        /* <DEDUP_REMOVED lines=28> */
[----:B------:R-:W-:-:S04]  /*65b0*/  @!P1 LOP3.LUT R7, RZ, R20, RZ, 0x33, !PT ;  /* 0x00000014ff079212 */ /* 0x000fc800078e33ff */
[----:B------:R-:W-:Y:S01]  /*65c0*/  MOV R4, R7 ;  /* 0x0000000700047202 */ /* 0x000fe20000000f00 */
[----:B------:R-:W-:Y:S06]  /*65d0*/  BRA `(.L_x_154) ;  /* 0x0000000000147947 */ /* 0x000fec0003800000 */
.L_x_153:
[----:B------:R-:W-:Y:S02]  /*65e0*/  MOV R24, R20 ;  /* 0x0000001400187202 */ /* 0x000fe40000000f00 */
[----:B------:R-:W-:-:S07]  /*65f0*/  MOV R26, 0x6610 ;  /* 0x00006610001a7802 */ /* 0x000fce0000000f00 */
[----:B------:R-:W-:Y:S05]  /*6600*/  CALL.REL.NOINC `($__internal_3_$__cuda_sm20_rem_s64) ;  /* 0x0000000800647944 */ /* 0x000fea0003c00000 */
[----:B------:R-:W-:Y:S01]  /*6610*/  MOV R4, R6 ;  /* 0x0000000600047202 */ /* 0x000fe20000000f00 */
[----:B------:R-:W-:-:S07]  /*6620*/  IMAD.MOV.U32 R5, RZ, RZ, R7 ;  /* 0x000000ffff057224 */ /* 0x000fce00078e0007 */
.L_x_154:
[----:B------:R-:W-:Y:S05]  /*6630*/  BSYNC.RECONVERGENT B1 ;  /* 0x0000000000017941 */ /* 0x000fea0003800200 */
.L_x_152:
[----:B------:R-:W0:Y:S02]  /*6640*/  LDC.64 R6, c[0x0][0x398] ;  /* 0x0000e600ff067b82 */ /* 0x000e240000000a00 */
[----:B0-----:R-:W-:-:S06]  /*6650*/  IMAD.WIDE.U32 R10, R10, 0x8, R6 ;  /* 0x000000080a0a7825 */ /* 0x001fcc00078e0006 */
[----:B------:R-:W2:Y:S02]  /*6660*/  LDG.E.64 R10, desc[UR12][R10.64] ;  /* 0x0000000c0a0a7981 */ /* 0x000ea4000c1e1b00 */
[-C--:B--2---:R-:W-:Y:S02]  /*6670*/  IMAD R13, R11, R4.reuse, RZ ;  /* 0x000000040b0d7224 */ /* 0x084fe400078e02ff */
[----:B------:R-:W-:-:S04]  /*6680*/  IMAD.WIDE.U32 R6, R10, R4, RZ ;  /* 0x000000040a067225 */ /* 0x000fc800078e00ff */
[----:B------:R-:W-:Y:S01]  /*6690*/  IMAD R13, R10, R5, R13 ;  /* 0x000000050a0d7224 */ /* 0x000fe200078e020d */
[----:B------:R-:W-:-:S04]  /*66a0*/  LEA R8, P0, R6, R8, 0x1 ;  /* 0x0000000806087211 */ /* 0x000fc800078008ff */
[----:B------:R-:W-:-:S04]  /*66b0*/  IADD3 R4, PT, PT, R7, R13, RZ ;  /* 0x0000000d07047210 */ /* 0x000fc80007ffe0ff */
[----:B------:R-:W-:-:S07]  /*66c0*/  LEA.HI.X R9, R6, R9, R4, 0x1, P0 ;  /* 0x0000000906097211 */ /* 0x000fce00000f0c04 */
.L_x_105:
[----:B------:R-:W2:Y:S04]  /*66d0*/  LDG.E.U16 R8, desc[UR12][R8.64] ;  /* 0x0000000c08087981 */ /* 0x000ea8000c1e1500 */
[----:B--2---:R1:W-:Y:S02]  /*66e0*/  STS.U16 [R3], R8 ;  /* 0x0000000803007388 */ /* 0x0043e40000000400 */
.L_x_104:
[----:B------:R-:W-:Y:S05]  /*66f0*/  BSYNC.RECONVERGENT B0 ;  /* 0x0000000000007941 */ /* 0x000fea0003800200 */
.L_x_56:
[----:B------:R-:W-:Y:S01]  /*6700*/  BAR.SYNC.DEFER_BLOCKING 0x0 ;  /* 0x0000000000007b1d */ /* 0x000fe20000010000 */
[----:B------:R-:W-:Y:S02]  /*6710*/  ISETP.GE.U32.AND P0, PT, R2, 0x42, PT ;  /* 0x000000420200780c */ /* 0x000fe40003f06070 */
[----:B------:R-:W-:-:S11]  /*6720*/  ISETP.GT.U32.AND P1, PT, R0, 0x1f, PT ;  /* 0x0000001f0000780c */ /* 0x000fd60003f24070 */
[----:B------:R-:W-:Y:S05]  /*6730*/  @!P0 BRA `(.L_x_155) ;  /* 0x0000000000308947 */ /* 0x000fea0003800000 */
.L_x_156:
[----:B------:R-:W-:-:S04]  /*6740*/  SHF.R.U32.HI R7, RZ, 0x1, R2 ;  /* 0x00000001ff077819 */ /* 0x000fc80000011602 */
[----:B------:R-:W-:-:S13]  /*6750*/  ISETP.GE.U32.AND P0, PT, R0, R7, PT ;  /* 0x000000070000720c */ /* 0x000fda0003f06070 */
[----:B------:R-:W-:-:S04]  /*6760*/  @!P0 LOP3.LUT R4, R2, 0x7fe, RZ, 0xc0, !PT ;  /* 0x000007fe02048812 */ /* 0x000fc800078ec0ff */
[----:B------:R-:W-:Y:S02]  /*6770*/  @!P0 IADD3 R5, PT, PT, R3, R4, RZ ;  /* 0x0000000403058210 */ /* 0x000fe40007ffe0ff */
        /* <DEDUP_REMOVED lines=8> */
.L_x_155:
[----:B------:R-:W-:Y:S05]  /*6800*/  @P1 EXIT ;  /* 0x000000000000194d */ /* 0x000fea0003800000 */
[----:B------:R-:W-:Y:S01]  /*6810*/  LDS.U16 R2, [R3] ;  /* 0x0000000003027984 */ /* 0x000fe20000000400 */
[----:B------:R-:W-:-:S03]  /*6820*/  ISETP.NE.AND P0, PT, R0, RZ, PT ;  /* 0x000000ff0000720c */ /* 0x000fc60003f05270 */
[----:B------:R-:W2:Y:S04]  /*6830*/  LDS.U16 R5, [R3+0x40] ;  /* 0x0000400003057984 */ /* 0x000ea80000000400 */
[----:B------:R-:W3:Y:S04]  /*6840*/  LDS.U16 R7, [R3+0x20] ;  /* 0x0000200003077984 */ /* 0x000ee80000000400 */
[----:B------:R-:W4:Y:S04]  /*6850*/  LDS.U16 R4, [R3+0x10] ;  /* 0x0000100003047984 */ /* 0x000f280000000400 */
[----:B0-----:R-:W0:Y:S04]  /*6860*/  LDS.U16 R9, [R3+0x8] ;  /* 0x0000080003097984 */ /* 0x001e280000000400 */
[----:B------:R-:W5:Y:S04]  /*6870*/  LDS.U16 R6, [R3+0x4] ;  /* 0x0000040003067984 */ /* 0x000f680000000400 */
[----:B------:R-:W1:Y:S01]  /*6880*/  LDS.U16 R11, [R3+0x2] ;  /* 0x00000200030b7984 */ /* 0x000e620000000400 */
[----:B--2---:R-:W-:-:S04]  /*6890*/  HMNMX2.BF16_V2 R2, R2.H0_H0, R5.H0_H0, PT ;  /* 0x2000000502027240 */ /* 0x004fc80003a00800 */
[----:B---3--:R-:W-:Y:S01]  /*68a0*/  HMNMX2.BF16_V2 R7, R2.H0_H0, R7.H0_H0, PT ;  /* 0x2000000702077240 */ /* 0x008fe20003a00800 */
[----:B------:R2:W-:Y:S03]  /*68b0*/  STS.U16 [R3], R2 ;  /* 0x0000000203007388 */ /* 0x0005e60000000400 */
[----:B----4-:R-:W-:Y:S01]  /*68c0*/  HMNMX2.BF16_V2 R4, R7.H0_H0, R4.H0_H0, PT ;  /* 0x2000000407047240 */ /* 0x010fe20003a00800 */
[----:B------:R2:W-:Y:S03]  /*68d0*/  STS.U16 [R3], R7 ;  /* 0x0000000703007388 */ /* 0x0005e60000000400 */
[----:B0-----:R-:W-:Y:S01]  /*68e0*/  HMNMX2.BF16_V2 R9, R4.H0_H0, R9.H0_H0, PT ;  /* 0x2000000904097240 */ /* 0x001fe20003a00800 */
[----:B------:R2:W-:Y:S03]  /*68f0*/  STS.U16 [R3], R4 ;  /* 0x0000000403007388 */ /* 0x0005e60000000400 */
[----:B-----5:R-:W-:Y:S01]  /*6900*/  HMNMX2.BF16_V2 R6, R9.H0_H0, R6.H0_H0, PT ;  /* 0x2000000609067240 */ /* 0x020fe20003a00800 */
        /* <DEDUP_REMOVED lines=18> */
[----:B--2---:R-:W-:-:S04]  /*6a30*/  MOV R2, UR5 ;  /* 0x0000000500027c02 */ /* 0x004fc80008000f00 */
[----:B------:R-:W-:-:S05]  /*6a40*/  MOV R3, UR4 ;  /* 0x0000000400037c02 */ /* 0x000fca0008000f00 */
[----:B0-----:R-:W-:Y:S01]  /*6a50*/  STG.E.U16 desc[UR12][R2.64], R5 ;  /* 0x0000000502007986 */ /* 0x001fe2000c10150c */
[----:B------:R-:W-:Y:S05]  /*6a60*/  EXIT ;  /* 0x000000000000794d */ /* 0x000fea0003800000 */
        .weak           $__internal_2_$__cuda_sm20_div_s64
        .type           $__internal_2_$__cuda_sm20_div_s64,@function
        .size           $__internal_2_$__cuda_sm20_div_s64,($__internal_3_$__cuda_sm20_rem_s64 - $__internal_2_$__cuda_sm20_div_s64)
$__internal_2_$__cuda_sm20_div_s64:
[-C--:B------:R-:W-:Y:S02]  /*6a70*/  IADD3 R25, P2, PT, RZ, -R14.reuse, RZ ;  /* 0x8000000eff197210 */ /* 0x080fe40007f5e0ff */
[----:B------:R-:W-:Y:S02]  /*6a80*/  ISETP.GE.AND P0, PT, R11, RZ, PT ;  /* 0x000000ff0b00720c */ /* 0x000fe40003f06270 */
[----:B------:R-:W-:Y:S01]  /*6a90*/  ISETP.GE.AND P3, PT, R13, RZ, PT ;  /* 0x000000ff0d00720c */ /* 0x000fe20003f66270 */
[----:B------:R-:W-:Y:S01]  /*6aa0*/  IMAD.X R28, RZ, RZ, ~R11, P2 ;  /* 0x000000ffff1c7224 */ /* 0x000fe200010e0e0b */
[----:B------:R-:W-:-:S04]  /*6ab0*/  SEL R24, R25, R14, !P0 ;  /* 0x0000000e19187207 */ /* 0x000fc80004000000 */
[----:B------:R-:W-:-:S04]  /*6ac0*/  SEL R25, R28, R11, !P0 ;  /* 0x0000000b1c197207 */ /* 0x000fc80004000000 */
[----:B------:R-:W0:Y:S08]  /*6ad0*/  I2F.U64.RP R30, R24 ;  /* 0x00000018001e7312 */ /* 0x000e300000309000 */
[----:B0-----:R-:W0:Y:S02]  /*6ae0*/  MUFU.RCP R29, R30 ;  /* 0x0000001e001d7308 */ /* 0x001e240000001000 */
[----:B0-----:R-:W-:-:S06]  /*6af0*/  IADD3 R29, PT, PT, R29, 0x1ffffffe, RZ ;  /* 0x1ffffffe1d1d7810 */ /* 0x001fcc0007ffe0ff */
[----:B------:R0:W1:Y:S02]  /*6b00*/  F2I.U64.TRUNC R44, R29 ;  /* 0x0000001d002c7311 */ /* 0x000064000020d800 */
[----:B0-----:R-:W-:Y:S01]  /*6b10*/  IADD3 R29, P4, PT, RZ, -R26, RZ ;  /* 0x8000001aff1d7210 */ /* 0x001fe20007f9e0ff */
[----:B-1----:R-:W-:-:S04]  /*6b20*/  IMAD.WIDE.U32 R32, R44, R24, RZ ;  /* 0x000000182c207225 */ /* 0x002fc800078e00ff */
[C---:B------:R-:W-:Y:S01]  /*6b30*/  IMAD R27, R44.reuse, R25, R33 ;  /* 0x000000192c1b7224 */ /* 0x040fe200078e0221 */
[----:B------:R-:W-:Y:S01]  /*6b40*/  IADD3 R28, P0, PT, RZ, -R32, RZ ;  /* 0x80000020ff1c7210 */ /* 0x000fe20007f1e0ff */
[----:B------:R-:W-:Y:S02]  /*6b50*/  IMAD.MOV.U32 R33, RZ, RZ, R44 ;  /* 0x000000ffff217224 */ /* 0x000fe400078e002c */
[----:B------:R-:W-:Y:S02]  /*6b60*/  IMAD R27, R45, R24, R27 ;  /* 0x000000182d1b7224 */ /* 0x000fe400078e021b */
[----:B------:R-:W-:-:S03]  /*6b70*/  IMAD.HI.U32 R32, R44, R28, RZ ;  /* 0x0000001c2c207227 */ /* 0x000fc600078e00ff */
[----:B------:R-:W-:-:S05]  /*6b80*/  IADD3.X R27, PT, PT, RZ, ~R27, RZ, P0, !PT ;  /* 0x8000001bff1b7210 */ /* 0x000fca00007fe4ff */
[----:B------:R-:W-:-:S04]  /*6b90*/  IMAD.WIDE.U32 R32, P0, R44, R27, R32 ;  /* 0x0000001b2c207225 */ /* 0x000fc80007800020 */
[----:B------:R-:W-:-:S04]  /*6ba0*/  IMAD.HI.U32 R28, P2, R45, R28, R32 ;  /* 0x0000001c2d1c7227 */ /* 0x000fc80007840020 */
[----:B------:R-:W-:-:S04]  /*6bb0*/  IMAD.HI.U32 R33, R45, R27, RZ ;  /* 0x0000001b2d217227 */ /* 0x000fc800078e00ff */
[----:B------:R-:W-:Y:S01]  /*6bc0*/  IMAD R27, R45, R27, RZ ;  /* 0x0000001b2d1b7224 */ /* 0x000fe200078e02ff */
[----:B------:R-:W-:-:S04]  /*6bd0*/  IADD3.X R33, PT, PT, R33, R45, RZ, P0, !PT ;  /* 0x0000002d21217210 */ /* 0x000fc800007fe4ff */
[----:B------:R-:W-:-:S04]  /*6be0*/  IADD3 R45, P0, PT, R27, R28, RZ ;  /* 0x0000001c1b2d7210 */ /* 0x000fc80007f1e0ff */
[----:B------:R-:W-:Y:S01]  /*6bf0*/  IADD3.X R33, PT, PT, RZ, RZ, R33, P0, P2 ;  /* 0x000000ffff217210 */ /* 0x000fe200007e4421 */
[----:B------:R-:W-:-:S04]  /*6c00*/  IMAD.WIDE.U32 R30, R45, R24, RZ ;  /* 0x000000182d1e7225 */ /* 0x000fc800078e00ff */
[----:B------:R-:W-:Y:S01]  /*6c10*/  IMAD R28, R45, R25, R31 ;  /* 0x000000192d1c7224 */ /* 0x000fe200078e021f */
[----:B------:R-:W-:Y:S01]  /*6c20*/  IADD3 R30, P0, PT, RZ, -R30, RZ ;  /* 0x8000001eff1e7210 */ /* 0x000fe20007f1e0ff */
[----:B------:R-:W-:Y:S02]  /*6c30*/  HFMA2 R31, -RZ, RZ, 0, 0 ;  /* 0x00000000ff1f7431 */ /* 0x000fe400000001ff */
[----:B------:R-:W-:Y:S02]  /*6c40*/  IMAD R28, R33, R24, R28 ;  /* 0x00000018211c7224 */ /* 0x000fe400078e021c */
[----:B------:R-:W-:-:S03]  /*6c50*/  IMAD.HI.U32 R44, R45, R30, RZ ;  /* 0x0000001e2d2c7227 */ /* 0x000fc600078e00ff */
[----:B------:R-:W-:-:S05]  /*6c60*/  IADD3.X R28, PT, PT, RZ, ~R28, RZ, P0, !PT ;  /* 0x8000001cff1c7210 */ /* 0x000fca00007fe4ff */
[----:B------:R-:W-:-:S04]  /*6c70*/  IMAD.WIDE.U32 R44, P2, R45, R28, R44 ;  /* 0x0000001c2d2c7225 */ /* 0x000fc8000784002c */
[----:B------:R-:W-:-:S04]  /*6c80*/  IMAD.HI.U32 R27, P0, R33, R30, R44 ;  /* 0x0000001e211b7227 */ /* 0x000fc8000780002c */
[----:B------:R-:W-:-:S04]  /*6c90*/  IMAD.HI.U32 R30, R33, R28, RZ ;  /* 0x0000001c211e7227 */ /* 0x000fc800078e00ff */
[----:B------:R-:W-:Y:S02]  /*6ca0*/  IMAD R28, R33, R28, RZ ;  /* 0x0000001c211c7224 */ /* 0x000fe400078e02ff */
[----:B------:R-:W-:-:S03]  /*6cb0*/  IMAD.X R33, R30, 0x1, R33, P2 ;  /* 0x000000011e217824 */ /* 0x000fc600010e0621 */
[----:B------:R-:W-:Y:S02]  /*6cc0*/  IADD3 R27, P2, PT, R28, R27, RZ ;  /* 0x0000001b1c1b7210 */ /* 0x000fe40007f5e0ff */
[----:B------:R-:W-:Y:S02]  /*6cd0*/  SEL R28, R29, R26, !P3 ;  /* 0x0000001a1d1c7207 */ /* 0x000fe40005800000 */
[-C--:B------:R-:W-:Y:S02]  /*6ce0*/  IADD3.X R26, PT, PT, RZ, ~R13.reuse, RZ, P4, !PT ;  /* 0x8000000dff1a7210 */ /* 0x080fe400027fe4ff */
[----:B------:R-:W-:Y:S01]  /*6cf0*/  IADD3.X R33, PT, PT, RZ, RZ, R33, P2, P0 ;  /* 0x000000ffff217210 */ /* 0x000fe200017e0421 */
[----:B------:R-:W-:Y:S01]  /*6d00*/  IMAD.HI.U32 R30, R27, R28, RZ ;  /* 0x0000001c1b1e7227 */ /* 0x000fe200078e00ff */
[-C--:B------:R-:W-:Y:S02]  /*6d10*/  SEL R26, R26, R13.reuse, !P3 ;  /* 0x0000000d1a1a7207 */ /* 0x080fe40005800000 */
[----:B------:R-:W-:-:S03]  /*6d20*/  LOP3.LUT R13, R11, R13, RZ, 0x3c, !PT ;  /* 0x0000000d0b0d7212 */ /* 0x000fc600078e3cff */
[----:B------:R-:W-:-:S04]  /*6d30*/  IMAD.WIDE.U32 R30, R27, R26, R30 ;  /* 0x0000001a1b1e7225 */ /* 0x000fc800078e001e */
[C---:B------:R-:W-:Y:S02]  /*6d40*/  IMAD R29, R33.reuse, R26, RZ ;  /* 0x0000001a211d7224 */ /* 0x040fe400078e02ff */
[----:B------:R-:W-:-:S04]  /*6d50*/  IMAD.HI.U32 R30, P0, R33, R28, R30 ;  /* 0x0000001c211e7227 */ /* 0x000fc8000780001e */
[----:B------:R-:W-:Y:S01]  /*6d60*/  IMAD.HI.U32 R33, R33, R26, RZ ;  /* 0x0000001a21217227 */ /* 0x000fe200078e00ff */
[----:B------:R-:W-:-:S05]  /*6d70*/  IADD3 R29, P2, PT, R29, R30, RZ ;  /* 0x0000001e1d1d7210 */ /* 0x000fca0007f5e0ff */
[----:B------:R-:W-:-:S04]  /*6d80*/  IMAD.WIDE.U32 R30, R29, R24, RZ ;  /* 0x000000181d1e7225 */ /* 0x000fc800078e00ff */
[----:B------:R-:W-:Y:S01]  /*6d90*/  IMAD R27, R29, R25, R31 ;  /* 0x000000191d1b7224 */ /* 0x000fe200078e021f */
[----:B------:R-:W-:Y:S01]  /*6da0*/  IADD3 R31, P3, PT, -R30, R28, RZ ;  /* 0x0000001c1e1f7210 */ /* 0x000fe20007f7e1ff */
[----:B------:R-:W-:-:S03]  /*6db0*/  IMAD.X R28, RZ, RZ, R33, P0 ;  /* 0x000000ffff1c7224 */ /* 0x000fc600000e0621 */
[----:B------:R-:W-:Y:S02]  /*6dc0*/  ISETP.GE.U32.AND P0, PT, R31, R24, PT ;  /* 0x000000181f00720c */ /* 0x000fe40003f06070 */
[----:B------:R-:W-:-:S05]  /*6dd0*/  IADD3.X R28, PT, PT, RZ, R28, RZ, P2, !PT ;  /* 0x0000001cff1c7210 */ /* 0x000fca00017fe4ff */
[----:B------:R-:W-:-:S05]  /*6de0*/  IMAD R27, R28, R24, R27 ;  /* 0x000000181c1b7224 */ /* 0x000fca00078e021b */
[----:B------:R-:W-:Y:S02]  /*6df0*/  IADD3.X R27, PT, PT, ~R27, R26, RZ, P3, !PT ;  /* 0x0000001a1b1b7210 */ /* 0x000fe40001ffe5ff */
[----:B------:R-:W-:Y:S02]  /*6e00*/  IADD3 R26, P3, PT, R31, -R24, RZ ;  /* 0x800000181f1a7210 */ /* 0x000fe40007f7e0ff */
[----:B------:R-:W-:-:S04]  /*6e10*/  ISETP.GE.U32.AND.EX P0, PT, R27, R25, PT, P0 ;  /* 0x000000191b00720c */ /* 0x000fc80003f06100 */
[----:B------:R-:W-:-:S04]  /*6e20*/  SEL R31, R26, R31, P0 ;  /* 0x0000001f1a1f7207 */ /* 0x000fc80000000000 */
[----:B------:R-:W-:Y:S01]  /*6e30*/  ISETP.GE.U32.AND P2, PT, R31, R24, PT ;  /* 0x000000181f00720c */ /* 0x000fe20003f46070 */
[----:B------:R-:W-:Y:S01]  /*6e40*/  IMAD.X R24, R27, 0x1, ~R25, P3 ;  /* 0x000000011b187824 */ /* 0x000fe200018e0e19 */
[----:B------:R-:W-:-:S04]  /*6e50*/  IADD3 R26, P3, PT, R29, 0x1, RZ ;  /* 0x000000011d1a7810 */ /* 0x000fc80007f7e0ff */
[----:B------:R-:W-:Y:S02]  /*6e60*/  SEL R24, R24, R27, P0 ;  /* 0x0000001b18187207 */ /* 0x000fe40000000000 */
[-C--:B------:R-:W-:Y:S02]  /*6e70*/  IADD3.X R27, PT, PT, RZ, R28.reuse, RZ, P3, !PT ;  /* 0x0000001cff1b7210 */ /* 0x080fe40001ffe4ff */
[----:B------:R-:W-:Y:S02]  /*6e80*/  SEL R26, R26, R29, P0 ;  /* 0x0000001d1a1a7207 */ /* 0x000fe40000000000 */
[----:B------:R-:W-:Y:S02]  /*6e90*/  SEL R27, R27, R28, P0 ;  /* 0x0000001c1b1b7207 */ /* 0x000fe40000000000 */
[----:B------:R-:W-:Y:S02]  /*6ea0*/  ISETP.GE.U32.AND.EX P0, PT, R24, R25, PT, P2 ;  /* 0x000000191800720c */ /* 0x000fe40003f06120 */
[----:B------:R-:W-:-:S04]  /*6eb0*/  IADD3 R25, P2, PT, R26, 0x1, RZ ;  /* 0x000000011a197810 */ /* 0x000fc80007f5e0ff */
[-C--:B------:R-:W-:Y:S02]  /*6ec0*/  IADD3.X R24, PT, PT, RZ, R27.reuse, RZ, P2, !PT ;  /* 0x0000001bff187210 */ /* 0x080fe400017fe4ff */
[----:B------:R-:W-:Y:S02]  /*6ed0*/  SEL R25, R25, R26, P0 ;  /* 0x0000001a19197207 */ /* 0x000fe40000000000 */
[----:B------:R-:W-:Y:S02]  /*6ee0*/  SEL R27, R24, R27, P0 ;  /* 0x0000001b181b7207 */ /* 0x000fe40000000000 */
[----:B------:R-:W-:Y:S02]  /*6ef0*/  IADD3 R24, P3, PT, RZ, -R25, RZ ;  /* 0x80000019ff187210 */ /* 0x000fe40007f7e0ff */
[----:B------:R-:W-:Y:S02]  /*6f00*/  ISETP.NE.U32.AND P0, PT, R14, RZ, PT ;  /* 0x000000ff0e00720c */ /* 0x000fe40003f05070 */
[----:B------:R-:W-:Y:S01]  /*6f10*/  ISETP.GE.AND P2, PT, R13, RZ, PT ;  /* 0x000000ff0d00720c */ /* 0x000fe20003f46270 */
[----:B------:R-:W-:Y:S01]  /*6f20*/  IMAD.X R14, RZ, RZ, ~R27, P3 ;  /* 0x000000ffff0e7224 */ /* 0x000fe200018e0e1b */
[----:B------:R-:W-:-:S02]  /*6f30*/  MOV R13, 0x0 ;  /* 0x00000000000d7802 */ /* 0x000fc40000000f00 */
[----:B------:R-:W-:Y:S02]  /*6f40*/  ISETP.NE.AND.EX P0, PT, R11, RZ, PT, P0 ;  /* 0x000000ff0b00720c */ /* 0x000fe40003f05300 */
[----:B------:R-:W-:Y:S02]  /*6f50*/  SEL R24, R24, R25, !P2 ;  /* 0x0000001918187207 */ /* 0x000fe40005000000 */
[----:B------:R-:W-:Y:S02]  /*6f60*/  SEL R14, R14, R27, !P2 ;  /* 0x0000001b0e0e7207 */ /* 0x000fe40005000000 */
[----:B------:R-:W-:Y:S02]  /*6f70*/  SEL R24, R24, 0xffffffff, P0 ;  /* 0xffffffff18187807 */ /* 0x000fe40000000000 */
[----:B------:R-:W-:Y:S01]  /*6f80*/  SEL R25, R14, 0xffffffff, P0 ;  /* 0xffffffff0e197807 */ /* 0x000fe20000000000 */
[----:B------:R-:W-:Y:S06]  /*6f90*/  RET.REL.NODEC R12 `(contiguous_reduce2_bf16) ;  /* 0xffffff900c187950 */ /* 0x000fec0003c3ffff */
        .weak           $__internal_3_$__cuda_sm20_rem_s64
        .type           $__internal_3_$__cuda_sm20_rem_s64,@function
        .size           $__internal_3_$__cuda_sm20_rem_s64,(.L_x_3445 - $__internal_3_$__cuda_sm20_rem_s64)
$__internal_3_$__cuda_sm20_rem_s64:
[-C--:B------:R-:W-:Y:S02]  /*6fa0*/  IADD3 R7, P1, PT, RZ, -R24.reuse, RZ ;  /* 0x80000018ff077210 */ /* 0x080fe40007f3e0ff */
[----:B------:R-:W-:Y:S02]  /*6fb0*/  ISETP.GE.AND P0, PT, R21, RZ, PT ;  /* 0x000000ff1500720c */ /* 0x000fe40003f06270 */
[-C--:B------:R-:W-:Y:S02]  /*6fc0*/  IADD3.X R12, PT, PT, RZ, ~R21.reuse, RZ, P1, !PT ;  /* 0x80000015ff0c7210 */ /* 0x080fe40000ffe4ff */
[----:B------:R-:W-:Y:S02]  /*6fd0*/  SEL R6, R7, R24, !P0 ;  /* 0x0000001807067207 */ /* 0x000fe40004000000 */
[----:B------:R-:W-:-:S04]  /*6fe0*/  SEL R7, R12, R21, !P0 ;  /* 0x000000150c077207 */ /* 0x000fc80004000000 */
[----:B------:R-:W0:Y:S08]  /*6ff0*/  I2F.U64.RP R25, R6 ;  /* 0x0000000600197312 */ /* 0x000e300000309000 */
[----:B0-----:R-:W0:Y:S02]  /*7000*/  MUFU.RCP R25, R25 ;  /* 0x0000001900197308 */ /* 0x001e240000001000 */
[----:B0-----:R-:W-:-:S06]  /*7010*/  VIADD R12, R25, 0x1ffffffe ;  /* 0x1ffffffe190c7836 */ /* 0x001fcc0000000000 */
[----:B------:R-:W0:Y:S02]  /*7020*/  F2I.U64.TRUNC R12, R12 ;  /* 0x0000000c000c7311 */ /* 0x000e24000020d800 */
[----:B0-----:R-:W-:-:S04]  /*7030*/  IMAD.WIDE.U32 R14, R12, R6, RZ ;  /* 0x000000060c0e7225 */ /* 0x001fc800078e00ff */
[----:B------:R-:W-:Y:S01]  /*7040*/  IMAD R15, R12, R7, R15 ;  /* 0x000000070c0f7224 */ /* 0x000fe200078e020f */
[----:B------:R-:W-:-:S03]  /*7050*/  IADD3 R27, P0, PT, RZ, -R14, RZ ;  /* 0x8000000eff1b7210 */ /* 0x000fc60007f1e0ff */
[----:B------:R-:W-:Y:S02]  /*7060*/  IMAD R15, R13, R6, R15 ;  /* 0x000000060d0f7224 */ /* 0x000fe400078e020f */
[----:B------:R-:W-:-:S03]  /*7070*/  IMAD.HI.U32 R14, R12, R27, RZ ;  /* 0x0000001b0c0e7227 */ /* 0x000fc600078e00ff */
[----:B------:R-:W-:Y:S02]  /*7080*/  IADD3.X R29, PT, PT, RZ, ~R15, RZ, P0, !PT ;  /* 0x8000000fff1d7210 */ /* 0x000fe400007fe4ff */
[----:B------:R-:W-:-:S03]  /*7090*/  MOV R15, R12 ;  /* 0x0000000c000f7202 */ /* 0x000fc60000000f00 */
[-C--:B------:R-:W-:Y:S02]  /*70a0*/  IMAD R31, R13, R29.reuse, RZ ;  /* 0x0000001d0d1f7224 */ /* 0x080fe400078e02ff */
[----:B------:R-:W-:-:S04]  /*70b0*/  IMAD.WIDE.U32 R14, P0, R12, R29, R14 ;  /* 0x0000001d0c0e7225 */ /* 0x000fc8000780000e */
[----:B------:R-:W-:-:S04]  /*70c0*/  IMAD.HI.U32 R25, R13, R29, RZ ;  /* 0x0000001d0d197227 */ /* 0x000fc800078e00ff */
[----:B------:R-:W-:-:S04]  /*70d0*/  IMAD.HI.U32 R14, P1, R13, R27, R14 ;  /* 0x0000001b0d0e7227 */ /* 0x000fc8000782000e */
[----:B------:R-:W-:Y:S01]  /*70e0*/  IMAD.X R25, R25, 0x1, R13, P0 ;  /* 0x0000000119197824 */ /* 0x000fe200000e060d */
[----:B------:R-:W-:-:S04]  /*70f0*/  IADD3 R15, P2, PT, R31, R14, RZ ;  /* 0x0000000e1f0f7210 */ /* 0x000fc80007f5e0ff */
[----:B------:R-:W-:Y:S01]  /*7100*/  IADD3.X R25, PT, PT, RZ, RZ, R25, P2, P1 ;  /* 0x000000ffff197210 */ /* 0x000fe200017e2419 */
[----:B------:R-:W-:Y:S01]  /*7110*/  IMAD.WIDE.U32 R12, R15, R6, RZ ;  /* 0x000000060f0c7225 */ /* 0x000fe200078e00ff */
[----:B------:R-:W-:-:S03]  /*7120*/  ISETP.GE.AND P1, PT, R19, RZ, PT ;  /* 0x000000ff1300720c */ /* 0x000fc60003f26270 */
[----:B------:R-:W-:Y:S01]  /*7130*/  IMAD R13, R15, R7, R13 ;  /* 0x000000070f0d7224 */ /* 0x000fe200078e020d */
[----:B------:R-:W-:-:S03]  /*7140*/  IADD3 R27, P0, PT, RZ, -R12, RZ ;  /* 0x8000000cff1b7210 */ /* 0x000fc60007f1e0ff */
[----:B------:R-:W-:Y:S02]  /*7150*/  IMAD R13, R25, R6, R13 ;  /* 0x00000006190d7224 */ /* 0x000fe400078e020d */
[----:B------:R-:W-:-:S03]  /*7160*/  IMAD.HI.U32 R14, R15, R27, RZ ;  /* 0x0000001b0f0e7227 */ /* 0x000fc600078e00ff */
[----:B------:R-:W-:Y:S02]  /*7170*/  IADD3.X R12, PT, PT, RZ, ~R13, RZ, P0, !PT ;  /* 0x8000000dff0c7210 */ /* 0x000fe400007fe4ff */
[----:B------:R-:W-:-:S03]  /*7180*/  IADD3 R13, P4, PT, RZ, -R18, RZ ;  /* 0x80000012ff0d7210 */ /* 0x000fc60007f9e0ff */
[----:B------:R-:W-:-:S04]  /*7190*/  IMAD.WIDE.U32 R14, P0, R15, R12, R14 ;  /* 0x0000000c0f0e7225 */ /* 0x000fc8000780000e */
[----:B------:R-:W-:Y:S01]  /*71a0*/  IMAD.HI.U32 R14, P2, R25, R27, R14 ;  /* 0x0000001b190e7227 */ /* 0x000fe2000784000e */
[----:B------:R-:W-:-:S03]  /*71b0*/  SEL R15, R13, R18, !P1 ;  /* 0x000000120d0f7207 */ /* 0x000fc60004800000 */
[----:B------:R-:W-:Y:S01]  /*71c0*/  HFMA2 R13, -RZ, RZ, 0, 0 ;  /* 0x00000000ff0d7431 */ /* 0x000fe200000001ff */
[-C--:B------:R-:W-:Y:S01]  /*71d0*/  IADD3.X R18, PT, PT, RZ, ~R19.reuse, RZ, P4, !PT ;  /* 0x80000013ff127210 */ /* 0x080fe200027fe4ff */
[CC--:B------:R-:W-:Y:S02]  /*71e0*/  IMAD R27, R25.reuse, R12.reuse, RZ ;  /* 0x0000000c191b7224 */ /* 0x0c0fe400078e02ff */
[----:B------:R-:W-:Y:S01]  /*71f0*/  IMAD.HI.U32 R12, R25, R12, RZ ;  /* 0x0000000c190c7227 */ /* 0x000fe200078e00ff */
[----:B------:R-:W-:Y:S02]  /*7200*/  SEL R19, R18, R19, !P1 ;  /* 0x0000001312137207 */ /* 0x000fe40004800000 */
[----:B------:R-:W-:Y:S01]  /*7210*/  IADD3 R14, P3, PT, R27, R14, RZ ;  /* 0x0000000e1b0e7210 */ /* 0x000fe20007f7e0ff */
[----:B------:R-:W-:-:S04]  /*7220*/  IMAD.X R25, R12, 0x1, R25, P0 ;  /* 0x000000010c197824 */ /* 0x000fc800000e0619 */
[----:B------:R-:W-:Y:S01]  /*7230*/  IMAD.HI.U32 R12, R14, R15, RZ ;  /* 0x0000000f0e0c7227 */ /* 0x000fe200078e00ff */
[----:B------:R-:W-:-:S03]  /*7240*/  IADD3.X R18, PT, PT, RZ, RZ, R25, P3, P2 ;  /* 0x000000ffff127210 */ /* 0x000fc60001fe4419 */
[----:B------:R-:W-:-:S04]  /*7250*/  IMAD.WIDE.U32 R12, R14, R19, R12 ;  /* 0x000000130e0c7225 */ /* 0x000fc800078e000c */
[C---:B------:R-:W-:Y:S02]  /*7260*/  IMAD R25, R18.reuse, R19, RZ ;  /* 0x0000001312197224 */ /* 0x040fe400078e02ff */
[----:B------:R-:W-:-:S04]  /*7270*/  IMAD.HI.U32 R12, P0, R18, R15, R12 ;  /* 0x0000000f120c7227 */ /* 0x000fc8000780000c */
[----:B------:R-:W-:Y:S01]  /*7280*/  IMAD.HI.U32 R14, R18, R19, RZ ;  /* 0x00000013120e7227 */ /* 0x000fe200078e00ff */
[----:B------:R-:W-:-:S04]  /*7290*/  IADD3 R25, P2, PT, R25, R12, RZ ;  /* 0x0000000c19197210 */ /* 0x000fc80007f5e0ff */
[----:B------:R-:W-:Y:S01]  /*72a0*/  IADD3.X R14, PT, PT, R14, RZ, RZ, P0, !PT ;  /* 0x000000ff0e0e7210 */ /* 0x000fe200007fe4ff */
[----:B------:R-:W-:-:S04]  /*72b0*/  IMAD.WIDE.U32 R12, R25, R6, RZ ;  /* 0x00000006190c7225 */ /* 0x000fc800078e00ff */
[----:B------:R-:W-:Y:S01]  /*72c0*/  IMAD.X R27, RZ, RZ, R14, P2 ;  /* 0x000000ffff1b7224 */ /* 0x000fe200010e060e */
[----:B------:R-:W-:Y:S01]  /*72d0*/  IADD3 R29, P2, PT, -R12, R15, RZ ;  /* 0x0000000f0c1d7210 */ /* 0x000fe20007f5e1ff */
[----:B------:R-:W-:-:S03]  /*72e0*/  IMAD R25, R25, R7, R13 ;  /* 0x0000000719197224 */ /* 0x000fc600078e020d */
[-C--:B------:R-:W-:Y:S01]  /*72f0*/  ISETP.GE.U32.AND P0, PT, R29, R6.reuse, PT ;  /* 0x000000061d00720c */ /* 0x080fe20003f06070 */
[----:B------:R-:W-:Y:S01]  /*7300*/  IMAD R12, R27, R6, R25 ;  /* 0x000000061b0c7224 */ /* 0x000fe200078e0219 */
[----:B------:R-:W-:-:S04]  /*7310*/  MOV R27, 0x0 ;  /* 0x00000000001b7802 */ /* 0x000fc80000000f00 */
[----:B------:R-:W-:Y:S02]  /*7320*/  IADD3.X R19, PT, PT, ~R12, R19, RZ, P2, !PT ;  /* 0x000000130c137210 */ /* 0x000fe400017fe5ff */
[----:B------:R-:W-:Y:S02]  /*7330*/  IADD3 R13, P2, PT, R29, -R6, RZ ;  /* 0x800000061d0d7210 */ /* 0x000fe40007f5e0ff */
[CC--:B------:R-:W-:Y:S02]  /*7340*/  ISETP.GE.U32.AND.EX P0, PT, R19.reuse, R7.reuse, PT, P0 ;  /* 0x000000071300720c */ /* 0x0c0fe40003f06100 */
[----:B------:R-:W-:Y:S02]  /*7350*/  IADD3.X R15, PT, PT, R19, ~R7, RZ, P2, !PT ;  /* 0x80000007130f7210 */ /* 0x000fe400017fe4ff */
[----:B------:R-:W-:Y:S02]  /*7360*/  SEL R13, R13, R29, P0 ;  /* 0x0000001d0d0d7207 */ /* 0x000fe40000000000 */
[----:B------:R-:W-:-:S02]  /*7370*/  SEL R15, R15, R19, P0 ;  /* 0x000000130f0f7207 */ /* 0x000fc40000000000 */
[CC--:B------:R-:W-:Y:S02]  /*7380*/  ISETP.GE.U32.AND P0, PT, R13.reuse, R6.reuse, PT ;  /* 0x000000060d00720c */ /* 0x0c0fe40003f06070 */
[----:B------:R-:W-:Y:S02]  /*7390*/  IADD3 R6, P2, PT, R13, -R6, RZ ;  /* 0x800000060d067210 */ /* 0x000fe40007f5e0ff */
[----:B------:R-:W-:-:S03]  /*73a0*/  ISETP.GE.U32.AND.EX P0, PT, R15, R7, PT, P0 ;  /* 0x000000070f00720c */ /* 0x000fc60003f06100 */
[----:B------:R-:W-:Y:S01]  /*73b0*/  IMAD.X R7, R15, 0x1, ~R7, P2 ;  /* 0x000000010f077824 */ /* 0x000fe200010e0e07 */
[----:B------:R-:W-:-:S04]  /*73c0*/  SEL R6, R6, R13, P0 ;  /* 0x0000000d06067207 */ /* 0x000fc80000000000 */
[----:B------:R-:W-:Y:S02]  /*73d0*/  SEL R7, R7, R15, P0 ;  /* 0x0000000f07077207 */ /* 0x000fe40000000000 */
[-C--:B------:R-:W-:Y:S02]  /*73e0*/  IADD3 R13, P2, PT, RZ, -R6.reuse, RZ ;  /* 0x80000006ff0d7210 */ /* 0x080fe40007f5e0ff */
[----:B------:R-:W-:Y:S02]  /*73f0*/  ISETP.NE.U32.AND P0, PT, R24, RZ, PT ;  /* 0x000000ff1800720c */ /* 0x000fe40003f05070 */
[----:B------:R-:W-:Y:S02]  /*7400*/  IADD3.X R12, PT, PT, RZ, ~R7, RZ, P2, !PT ;  /* 0x80000007ff0c7210 */ /* 0x000fe400017fe4ff */
[----:B------:R-:W-:Y:S02]  /*7410*/  ISETP.NE.AND.EX P0, PT, R21, RZ, PT, P0 ;  /* 0x000000ff1500720c */ /* 0x000fe40003f05300 */
[----:B------:R-:W-:-:S02]  /*7420*/  SEL R6, R13, R6, !P1 ;  /* 0x000000060d067207 */ /* 0x000fc40004800000 */
[----:B------:R-:W-:Y:S02]  /*7430*/  SEL R7, R12, R7, !P1 ;  /* 0x000000070c077207 */ /* 0x000fe40004800000 */
[----:B------:R-:W-:Y:S02]  /*7440*/  SEL R6, R6, 0xffffffff, P0 ;  /* 0xffffffff06067807 */ /* 0x000fe40000000000 */
[----:B------:R-:W-:Y:S01]  /*7450*/  SEL R7, R7, 0xffffffff, P0 ;  /* 0xffffffff07077807 */ /* 0x000fe20000000000 */
[----:B------:R-:W-:Y:S06]  /*7460*/  RET.REL.NODEC R26 `(contiguous_reduce2_bf16) ;  /* 0xffffff881ae47950 */ /* 0x000fec0003c3ffff */
.L_x_157:
        /* <DEDUP_REMOVED lines=9> */
.L_x_3445:


//--------------------- .text.uncontiguous_reduce_bf16 --------------------------
	.section	.text.uncontiguous_reduce_bf16,"ax",@progbits
	.align	128
        .global         uncontiguous_reduce_bf16
        .type           uncontiguous_reduce_bf16,@function
        .size           uncontiguous_reduce_bf16,(.L_x_3447 - uncontiguous_reduce_bf16)
        .other          uncontiguous_reduce_bf16,@"STO_CUDA_ENTRY STV_DEFAULT"
uncontiguous_reduce_bf16:
.text.uncontiguous_reduce_bf16:
[----:B------:R-:W-:Y:S01]  /*0000*/  LDC R1, c[0x0][0x37c] ;  /* 0x0000df00ff017b82 */ /* 0x000fe20000000800 */
[----:B------:R-:W0:Y:S07]  /*0010*/  S2R R0, SR_CTAID.X ;  /* 0x0000000000007919 */ /* 0x000e2e0000002500 */
[----:B------:R-:W1:Y:S01]  /*0020*/  S2UR UR6, SR_CgaCtaId ;  /* 0x00000000000679c3 */ /* 0x000e620000008800 */
[----:B------:R-:W0:Y:S01]  /*0030*/  LDCU UR5, c[0x0][0x360] ;  /* 0x00006c00ff0577ac */ /* 0x000e220008000800 */
[----:B------:R-:W2:Y:S01]  /*0040*/  I2F.BF16.U32 R4, 0x7f80 ;  /* 0x00007f8000047906 */ /* 0x000ea20000202000 */
[----:B------:R-:W3:Y:S01]  /*0050*/  S2R R2, SR_TID.X ;  /* 0x0000000000027919 */ /* 0x000ee20000002100 */
[----:B------:R-:W-:Y:S01]  /*0060*/  BSSY.RECONVERGENT B0, `(.L_x_158) ;  /* 0x0000658000007945 */ /* 0x000fe20003800200 */
[----:B------:R-:W4:Y:S03]  /*0070*/  LDCU.64 UR10, c[0x0][0x3a8] ;  /* 0x00007500ff0a77ac */ /* 0x000f260008000a00 */
[----:B------:R-:W5:Y:S01]  /*0080*/  LDC R11, c[0x0][0x3a0] ;  /* 0x0000e800ff0b7b82 */ /* 0x000f620000000800 */
[----:B------:R-:W-:Y:S01]  /*0090*/  UMOV UR4, 0x400 ;  /* 0x0000040000047882 */ /* 0x000fe20000000000 */
[----:B------:R-:W2:Y:S01]  /*00a0*/  LDCU.64 UR8, c[0x0][0x358] ;  /* 0x00006b00ff0877ac */ /* 0x000ea20008000a00 */
[----:B-1----:R-:W-:Y:S01]  /*00b0*/  ULEA UR4, UR6, UR4, 0x18 ;  /* 0x0000000406047291 */ /* 0x002fe2000f8ec0ff */
[----:B0-----:R-:W-:Y:S01]  /*00c0*/  IMAD R5, R0, UR5, RZ ;  /* 0x0000000500057c24 */ /* 0x001fe2000f8e02ff */
[----:B-----5:R-:W-:-:S04]  /*00d0*/  IADD3 R8, PT, PT, R11, -0x1, RZ ;  /* 0xffffffff0b087810 */ /* 0x020fc80007ffe0ff */
[----:B---3--:R-:W-:Y:S02]  /*00e0*/  LEA R3, R2, UR4, 0x1 ;  /* 0x0000000402037c11 */ /* 0x008fe4000f8e08ff */
[----:B------:R-:W-:-:S03]  /*00f0*/  LEA R10, R5, R2, 0x1 ;  /* 0x00000002050a7211 */ /* 0x000fc600078e08ff */
[----:B--2---:R0:W-:Y:S02]  /*0100*/  STS.U16 [R3], R4 ;  /* 0x0000000403007388 */ /* 0x0041e40000000400 */
[----:B------:R-:W-:-:S05]  /*0110*/  VIADD R20, R10, UR5 ;  /* 0x000000050a147c36 */ /* 0x000fca0008000000 */
[----:B----4-:R-:W-:-:S04]  /*0120*/  ISETP.GE.U32.AND P0, PT, R20, UR10, PT ;  /* 0x0000000a14007c0c */ /* 0x010fc8000bf06070 */
[----:B------:R-:W-:-:S13]  /*0130*/  ISETP.GE.U32.AND.EX P0, PT, RZ, UR11, PT, P0 ;  /* 0x0000000bff007c0c */ /* 0x000fda000bf06100 */
[----:B0-----:R-:W-:Y:S05]  /*0140*/  @P0 BRA `(.L_x_159) ;  /* 0x0000002c00840947 */ /* 0x001fea0003800000 */
[----:B------:R-:W-:Y:S02]  /*0150*/  ISETP.GE.AND P0, PT, R8, RZ, PT ;  /* 0x000000ff0800720c */ /* 0x000fe40003f06270 */
[----:B------:R-:W-:Y:S02]  /*0160*/  CS2R R4, SRZ ;  /* 0x0000000000047805 */ /* 0x000fe4000001ff00 */
[----:B------:R-:W-:-:S09]  /*0170*/  CS2R R22, SRZ ;  /* 0x0000000000167805 */ /* 0x000fd2000001ff00 */
[----:B------:R-:W-:Y:S05]  /*0180*/  @!P0 BRA `(.L_x_160) ;  /* 0x0000002c004c8947 */ /* 0x000fea0003800000 */
[----:B------:R-:W-:Y:S01]  /*0190*/  ISETP.GE.U32.AND P0, PT, R8, 0x3, PT ;  /* 0x000000030800780c */ /* 0x000fe20003f06070 */
[----:B------:R-:W-:Y:S02]  /*01a0*/  HFMA2 R7, -RZ, RZ, 0, 0 ;  /* 0x00000000ff077431 */ /* 0x000fe400000001ff */
[----:B------:R-:W-:Y:S01]  /*01b0*/  IMAD.MOV.U32 R6, RZ, RZ, R10 ;  /* 0x000000ffff067224 */ /* 0x000fe200078e000a */
[----:B------:R-:W-:Y:S01]  /*01c0*/  CS2R R22, SRZ ;  /* 0x0000000000167805 */ /* 0x000fe2000001ff00 */
[----:B------:R-:W-:Y:S01]  /*01d0*/  IMAD.MOV.U32 R9, RZ, RZ, RZ ;  /* 0x000000ffff097224 */ /* 0x000fe200078e00ff */
[----:B------:R-:W-:-:S07]  /*01e0*/  CS2R R4, SRZ ;  /* 0x0000000000047805 */ /* 0x000fce000001ff00 */
[----:B------:R-:W-:Y:S05]  /*01f0*/  @!P0 BRA `(.L_x_161) ;  /* 0x0000001800988947 */ /* 0x000fea0003800000 */
[----:B------:R-:W0:Y:S01]  /*0200*/  LDC.64 R18, c[0x0][0x390] ;  /* 0x0000e400ff127b82 */ /* 0x000e220000000a00 */
[C---:B------:R-:W-:Y:S02]  /*0210*/  LOP3.LUT R10, R11.reuse, 0xfffffffc, RZ, 0xc0, !PT ;  /* 0xfffffffc0b0a7812 */ /* 0x040fe400078ec0ff */
[----:B------:R-:W-:Y:S02]  /*0220*/  CS2R R22, SRZ ;  /* 0x0000000000167805 */ /* 0x000fe4000001ff00 */
[----:B------:R-:W-:Y:S01]  /*0230*/  IADD3 R8, PT, PT, R11, -0x2, RZ ;  /* 0xfffffffe0b087810 */ /* 0x000fe20007ffe0ff */
[----:B------:R-:W-:Y:S02]  /*0240*/  IMAD.MOV R10, RZ, RZ, -R10 ;  /* 0x000000ffff0a7224 */ /* 0x000fe400078e0a0a */
[----:B------:R-:W1:Y:S05]  /*0250*/  LDC.64 R16, c[0x0][0x398] ;  /* 0x0000e600ff107b82 */ /* 0x000e6a0000000a00 */
.L_x_186:
        /* <DEDUP_REMOVED lines=14> */
[----:B0-----:R-:W-:Y:S01]  /*0340*/  IADD3 R12, PT, PT, R9, 0xffffffe, RZ ;  /* 0x0ffffffe090c7810 */ /* 0x001fe20007ffe0ff */
[----:B------:R-:W-:-:S05]  /*0350*/  HFMA2 R9, -RZ, RZ, 0, 0 ;  /* 0x00000000ff097431 */ /* 0x000fca00000001ff */
[----:B------:R0:W2:Y:S02]  /*0360*/  F2I.FTZ.U32.TRUNC.NTZ R13, R12 ;  /* 0x0000000c000d7305 */ /* 0x0000a4000021f000 */
[----:B0-----:R-:W-:Y:S01]  /*0370*/  MOV R12, RZ ;  /* 0x000000ff000c7202 */ /* 0x001fe20000000f00 */
        /* <DEDUP_REMOVED lines=14> */
.L_x_163:
[----:B------:R-:W-:Y:S01]  /*0460*/  MOV R26, R6 ;  /* 0x00000006001a7202 */ /* 0x000fe20000000f00 */
[----:B------:R-:W-:Y:S01]  /*0470*/  IMAD.MOV.U32 R13, RZ, RZ, R9 ;  /* 0x000000ffff0d7224 */ /* 0x000fe200078e0009 */
[----:B------:R-:W-:Y:S01]  /*0480*/  MOV R14, R40 ;  /* 0x00000028000e7202 */ /* 0x000fe20000000f00 */
[----:B------:R-:W-:Y:S01]  /*0490*/  IMAD.MOV.U32 R11, RZ, RZ, R41 ;  /* 0x000000ffff0b7224 */ /* 0x000fe200078e0029 */
[----:B------:R-:W-:-:S07]  /*04a0*/  MOV R12, 0x4c0 ;  /* 0x000004c0000c7802 */ /* 0x000fce0000000f00 */
[----:B-1----:R-:W-:Y:S05]  /*04b0*/  CALL.REL.NOINC `($__internal_4_$__cuda_sm20_div_s64) ;  /* 0x0000006400047944 */ /* 0x002fea0003c00000 */
[-C--:B------:R-:W-:Y:S01]  /*04c0*/  IADD3 R21, P0, PT, RZ, -R24.reuse, RZ ;  /* 0x80000018ff157210 */ /* 0x080fe20007f1e0ff */
[----:B------:R-:W-:Y:S01]  /*04d0*/  IMAD.MOV.U32 R12, RZ, RZ, R6 ;  /* 0x000000ffff0c7224 */ /* 0x000fe200078e0006 */
[----:B------:R-:W-:Y:S01]  /*04e0*/  MOV R13, R9 ;  /* 0x00000009000d7202 */ /* 0x000fe20000000f00 */
[----:B------:R-:W-:Y:S01]  /*04f0*/  IMAD.MOV.U32 R35, RZ, RZ, R25 ;  /* 0x000000ffff237224 */ /* 0x000fe200078e0019 */
[----:B------:R-:W-:Y:S02]  /*0500*/  IADD3.X R11, PT, PT, RZ, ~R25, RZ, P0, !PT ;  /* 0x80000019ff0b7210 */ /* 0x000fe400007fe4ff */
[----:B------:R-:W-:Y:S01]  /*0510*/  MOV R34, R24 ;  /* 0x0000001800227202 */ /* 0x000fe20000000f00 */
[----:B------:R-:W-:-:S04]  /*0520*/  IMAD.WIDE.U32 R12, R40, R21, R12 ;  /* 0x00000015280c7225 */ /* 0x000fc800078e000c */
[----:B------:R-:W-:-:S04]  /*0530*/  IMAD R11, R11, R40, RZ ;  /* 0x000000280b0b7224 */ /* 0x000fc800078e02ff */
[----:B------:R-:W-:-:S04]  /*0540*/  IMAD R11, R41, R21, R11 ;  /* 0x00000015290b7224 */ /* 0x000fc800078e020b */
[----:B------:R-:W-:-:S07]  /*0550*/  IMAD.IADD R9, R13, 0x1, R11 ;  /* 0x000000010d097824 */ /* 0x000fce00078e020b */
.L_x_164:
[----:B------:R-:W-:Y:S05]  /*0560*/  BSYNC.RECONVERGENT B1 ;  /* 0x0000000000017941 */ /* 0x000fea0003800200 */
.L_x_162:
[----:B-1----:R-:W-:-:S06]  /*0570*/  IMAD.WIDE.U32 R38, R15, 0x8, R16 ;  /* 0x000000080f267825 */ /* 0x002fcc00078e0010 */
        /* <DEDUP_REMOVED lines=19> */
[----:B------:R-:W-:-:S04]  /*06b0*/  IMAD.HI.U32 R42, R7, R20, RZ ;  /* 0x00000014072a7227 */ /* 0x000fc800078e00ff */
[----:B------:R-:W-:Y:S01]  /*06c0*/  IMAD.MOV.U32 R7, RZ, RZ, RZ ;  /* 0x000000ffff077224 */ /* 0x000fe200078e00ff */
        /* <DEDUP_REMOVED lines=10> */
[----:B------:R-:W-:Y:S06]  /*0770*/  BRA `(.L_x_167) ;  /* 0x00000000003c7947 */ /* 0x000fec0003800000 */
.L_x_166:
[----:B------:R-:W-:Y:S01]  /*0780*/  IMAD.MOV.U32 R26, RZ, RZ, R20 ;  /* 0x000000ffff1a7224 */ /* 0x000fe200078e0014 */
[----:B------:R-:W-:Y:S01]  /*0790*/  MOV R13, R7 ;  /* 0x00000007000d7202 */ /* 0x000fe20000000f00 */
[----:B------:R-:W-:Y:S01]  /*07a0*/  IMAD.MOV.U32 R14, RZ, RZ, R40 ;  /* 0x000000ffff0e7224 */ /* 0x000fe200078e0028 */
[----:B------:R-:W-:Y:S02]  /*07b0*/  MOV R11, R41 ;  /* 0x00000029000b7202 */ /* 0x000fe40000000f00 */
[----:B------:R-:W-:-:S07]  /*07c0*/  MOV R12, 0x7e0 ;  /* 0x000007e0000c7802 */ /* 0x000fce0000000f00 */
[----:B------:R-:W-:Y:S05]  /*07d0*/  CALL.REL.NOINC `($__internal_4_$__cuda_sm20_div_s64) ;  /* 0x00000060003c7944 */ /* 0x000fea0003c00000 */
[----:B------:R-:W-:Y:S01]  /*07e0*/  IADD3 R9, P0, PT, RZ, -R24, RZ ;  /* 0x80000018ff097210 */ /* 0x000fe20007f1e0ff */
[--C-:B------:R-:W-:Y:S01]  /*07f0*/  IMAD.MOV.U32 R43, RZ, RZ, R25.reuse ;  /* 0x000000ffff2b7224 */ /* 0x100fe200078e0019 */
[----:B------:R-:W-:Y:S02]  /*0800*/  MOV R6, R20 ;  /* 0x0000001400067202 */ /* 0x000fe40000000f00 */
[----:B------:R-:W-:Y:S01]  /*0810*/  MOV R42, R24 ;  /* 0x00000018002a7202 */ /* 0x000fe20000000f00 */
[----:B------:R-:W-:-:S04]  /*0820*/  IMAD.X R5, RZ, RZ, ~R25, P0 ;  /* 0x000000ffff057224 */ /* 0x000fc800000e0e19 */
[----:B------:R-:W-:Y:S02]  /*0830*/  IMAD R11, R5, R40, RZ ;  /* 0x00000028050b7224 */ /* 0x000fe400078e02ff */
[----:B------:R-:W-:-:S04]  /*0840*/  IMAD.WIDE.U32 R4, R40, R9, R6 ;  /* 0x0000000928047225 */ /* 0x000fc800078e0006 */
[----:B------:R-:W-:-:S04]  /*0850*/  IMAD R11, R41, R9, R11 ;  /* 0x00000009290b7224 */ /* 0x000fc800078e020b */
[----:B------:R-:W-:-:S07]  /*0860*/  IMAD.IADD R7, R11, 0x1, R5 ;  /* 0x000000010b077824 */ /* 0x000fce00078e0205 */
.L_x_167:
[----:B------:R-:W-:Y:S05]  /*0870*/  BSYNC.RECONVERGENT B1 ;  /* 0x0000000000017941 */ /* 0x000fea0003800200 */
.L_x_165:
[----:B------:R-:W-:-:S06]  /*0880*/  IMAD.WIDE.U32 R20, R8, 0x8, R18 ;  /* 0x0000000808147825 */ /* 0x000fcc00078e0012 */
[----:B------:R-:W2:Y:S01]  /*0890*/  LDG.E.64 R20, desc[UR8][R20.64] ;  /* 0x0000000814147981 */ /* 0x000ea2000c1e1b00 */
[----:B------:R-:W-:Y:S01]  /*08a0*/  IMAD R7, R7, R38, RZ ;  /* 0x0000002607077224 */ /* 0x000fe200078e02ff */
[----:B------:R-:W-:Y:S01]  /*08b0*/  BSSY.RECONVERGENT B1, `(.L_x_168) ;  /* 0x000002f000017945 */ /* 0x000fe20003800200 */
[----:B------:R-:W-:-:S04]  /*08c0*/  IMAD.WIDE.U32 R22, R38, R4, R22 ;  /* 0x0000000426167225 */ /* 0x000fc800078e0016 */
[----:B------:R-:W-:-:S04]  /*08d0*/  IMAD R7, R39, R4, R7 ;  /* 0x0000000427077224 */ /* 0x000fc800078e0207 */
[----:B------:R-:W-:Y:S01]  /*08e0*/  IMAD.IADD R9, R23, 0x1, R7 ;  /* 0x0000000117097824 */ /* 0x000fe200078e0207 */
[----:B--2---:R-:W-:-:S04]  /*08f0*/  LOP3.LUT R5, R35, R21, RZ, 0xfc, !PT ;  /* 0x0000001523057212 */ /* 0x004fc800078efcff */
[----:B------:R-:W-:Y:S02]  /*0900*/  ISETP.NE.U32.AND P0, PT, R5, RZ, PT ;  /* 0x000000ff0500720c */ /* 0x000fe40003f05070 */
[----:B------:R-:W-:-:S11]  /*0910*/  IADD3 R5, PT, PT, R8, -0x2, RZ ;  /* 0xfffffffe08057810 */ /* 0x000fd60007ffe0ff */
        /* <DEDUP_REMOVED lines=24> */
.L_x_169:
[----:B------:R-:W-:Y:S01]  /*0aa0*/  MOV R26, R34 ;  /* 0x00000022001a7202 */ /* 0x000fe20000000f00 */
[----:B------:R-:W-:Y:S01]  /*0ab0*/  IMAD.MOV.U32 R13, RZ, RZ, R35 ;  /* 0x000000ffff0d7224 */ /* 0x000fe200078e0023 */
[----:B------:R-:W-:Y:S01]  /*0ac0*/  MOV R14, R20 ;  /* 0x00000014000e7202 */ /* 0x000fe20000000f00 */
[----:B------:R-:W-:Y:S01]  /*0ad0*/  IMAD.MOV.U32 R11, RZ, RZ, R21 ;  /* 0x000000ffff0b7224 */ /* 0x000fe200078e0015 */
[----:B------:R-:W-:-:S07]  /*0ae0*/  MOV R12, 0xb00 ;  /* 0x00000b00000c7802 */ /* 0x000fce0000000f00 */
[----:B------:R-:W-:Y:S05]  /*0af0*/  CALL.REL.NOINC `($__internal_4_$__cuda_sm20_div_s64) ;  /* 0x0000005c00747944 */ /* 0x000fea0003c00000 */
        /* <DEDUP_REMOVED lines=10> */
.L_x_170:
[----:B------:R-:W-:Y:S05]  /*0ba0*/  BSYNC.RECONVERGENT B1 ;  /* 0x0000000000017941 */ /* 0x000fea0003800200 */
.L_x_168:
        /* <DEDUP_REMOVED lines=34> */
.L_x_172:
        /* <DEDUP_REMOVED lines=10> */
[----:B------:R-:W-:-:S05]  /*0e70*/  IADD3.X R13, PT, PT, RZ, ~R25, RZ, P0, !PT ;  /* 0x80000019ff0d7210 */ /* 0x000fca00007fe4ff */
[----:B------:R-:W-:Y:S01]  /*0e80*/  IMAD R4, R13, R20, RZ ;  /* 0x000000140d047224 */ /* 0x000fe200078e02ff */
[----:B------:R-:W-:-:S03]  /*0e90*/  MOV R13, R43 ;  /* 0x0000002b000d7202 */ /* 0x000fc60000000f00 */
[----:B------:R-:W-:-:S04]  /*0ea0*/  IMAD.WIDE.U32 R12, R20, R11, R12 ;  /* 0x0000000b140c7225 */ /* 0x000fc800078e000c */
[----:B------:R-:W-:-:S04]  /*0eb0*/  IMAD R11, R21, R11, R4 ;  /* 0x0000000b150b7224 */ /* 0x000fc800078e0204 */
[----:B------:R-:W-:-:S07]  /*0ec0*/  IMAD.IADD R11, R11, 0x1, R13 ;  /* 0x000000010b0b7824 */ /* 0x000fce00078e020d */
.L_x_173:
[----:B------:R-:W-:Y:S05]  /*0ed0*/  BSYNC.RECONVERGENT B1 ;  /* 0x0000000000017941 */ /* 0x000fea0003800200 */
.L_x_171:
[----:B------:R-:W-:-:S05]  /*0ee0*/  IADD3 R15, PT, PT, R8, -0x1, RZ ;  /* 0xffffffff080f7810 */ /* 0x000fca0007ffe0ff */
[----:B------:R-:W-:-:S06]  /*0ef0*/  IMAD.WIDE.U32 R20, R15, 0x8, R18 ;  /* 0x000000080f147825 */ /* 0x000fcc00078e0012 */
[----:B------:R-:W2:Y:S01]  /*0f00*/  LDG.E.64 R20, desc[UR8][R20.64] ;  /* 0x0000000814147981 */ /* 0x000ea2000c1e1b00 */
[----:B------:R-:W-:Y:S01]  /*0f10*/  IMAD R11, R11, R40, RZ ;  /* 0x000000280b0b7224 */ /* 0x000fe200078e02ff */
[----:B------:R-:W-:Y:S01]  /*0f20*/  BSSY.RECONVERGENT B1, `(.L_x_174) ;  /* 0x0000030000017945 */ /* 0x000fe20003800200 */
[----:B------:R-:W-:Y:S02]  /*0f30*/  IMAD.MOV.U32 R23, RZ, RZ, R9 ;  /* 0x000000ffff177224 */ /* 0x000fe400078e0009 */
[-C--:B------:R-:W-:Y:S02]  /*0f40*/  IMAD R9, R41, R12.reuse, R11 ;  /* 0x0000000c29097224 */ /* 0x080fe400078e020b */
[----:B------:R-:W-:-:S05]  /*0f50*/  IMAD.WIDE.U32 R22, R40, R12, R22 ;  /* 0x0000000c28167225 */ /* 0x000fca00078e0016 */
[----:B------:R-:W-:Y:S02]  /*0f60*/  IADD3 R9, PT, PT, R23, R9, RZ ;  /* 0x0000000917097210 */ /* 0x000fe40007ffe0ff */
[----:B--2---:R-:W-:-:S04]  /*0f70*/  LOP3.LUT R4, R39, R21, RZ, 0xfc, !PT ;  /* 0x0000001527047212 */ /* 0x004fc800078efcff */
[----:B------:R-:W-:-:S13]  /*0f80*/  ISETP.NE.U32.AND P0, PT, R4, RZ, PT ;  /* 0x000000ff0400720c */ /* 0x000fda0003f05070 */
[----:B------:R-:W-:Y:S05]  /*0f90*/  @P0 BRA `(.L_x_175) ;  /* 0x0000000000600947 */ /* 0x000fea0003800000 */
        /* <DEDUP_REMOVED lines=24> */
.L_x_175:
        /* <DEDUP_REMOVED lines=16> */
.L_x_176:
[----:B------:R-:W-:Y:S05]  /*1220*/  BSYNC.RECONVERGENT B1 ;  /* 0x0000000000017941 */ /* 0x000fea0003800200 */
.L_x_174:
        /* <DEDUP_REMOVED lines=35> */
.L_x_178:
[----:B------:R-:W-:Y:S01]  /*1460*/  IMAD.MOV.U32 R26, RZ, RZ, R34 ;  /* 0x000000ffff1a7224 */ /* 0x000fe200078e0022 */
[----:B------:R-:W-:Y:S01]  /*1470*/  MOV R13, R35 ;  /* 0x00000023000d7202 */ /* 0x000fe20000000f00 */
[----:B------:R-:W-:Y:S01]  /*1480*/  IMAD.MOV.U32 R14, RZ, RZ, R20 ;  /* 0x000000ffff0e7224 */ /* 0x000fe200078e0014 */
[----:B------:R-:W-:Y:S02]  /*1490*/  MOV R11, R21 ;  /* 0x00000015000b7202 */ /* 0x000fe40000000f00 */
[----:B------:R-:W-:-:S07]  /*14a0*/  MOV R12, 0x14c0 ;  /* 0x000014c0000c7802 */ /* 0x000fce0000000f00 */
[----:B------:R-:W-:Y:S05]  /*14b0*/  CALL.REL.NOINC `($__internal_4_$__cuda_sm20_div_s64) ;  /* 0x0000005400047944 */ /* 0x000fea0003c00000 */
[----:B------:R-:W-:Y:S02]  /*14c0*/  IADD3 R11, P0, PT, RZ, -R24, RZ ;  /* 0x80000018ff0b7210 */ /* 0x000fe40007f1e0ff */
[----:B------:R-:W-:Y:S01]  /*14d0*/  MOV R12, R34 ;  /* 0x00000022000c7202 */ /* 0x000fe20000000f00 */
[----:B------:R-:W-:Y:S02]  /*14e0*/  IMAD.MOV.U32 R34, RZ, RZ, R24 ;  /* 0x000000ffff227224 */ /* 0x000fe400078e0018 */
[----:B------:R-:W-:-:S04]  /*14f0*/  IMAD.X R13, RZ, RZ, ~R25, P0 ;  /* 0x000000ffff0d7224 */ /* 0x000fc800000e0e19 */
[----:B------:R-:W-:Y:S02]  /*1500*/  IMAD R4, R13, R20, RZ ;  /* 0x000000140d047224 */ /* 0x000fe400078e02ff */
[----:B------:R-:W-:Y:S01]  /*1510*/  IMAD.MOV.U32 R13, RZ, RZ, R35 ;  /* 0x000000ffff0d7224 */ /* 0x000fe200078e0023 */
[----:B------:R-:W-:Y:S01]  /*1520*/  MOV R35, R25 ;  /* 0x0000001900237202 */ /* 0x000fe20000000f00 */
[----:B------:R-:W-:-:S04]  /*1530*/  IMAD.WIDE.U32 R12, R20, R11, R12 ;  /* 0x0000000b140c7225 */ /* 0x000fc800078e000c */
[----:B------:R-:W-:-:S05]  /*1540*/  IMAD R11, R21, R11, R4 ;  /* 0x0000000b150b7224 */ /* 0x000fca00078e0204 */
[----:B------:R-:W-:-:S07]  /*1550*/  IADD3 R11, PT, PT, R11, R13, RZ ;  /* 0x0000000d0b0b7210 */ /* 0x000fce0007ffe0ff */
.L_x_179:
[----:B------:R-:W-:Y:S05]  /*1560*/  BSYNC.RECONVERGENT B1 ;  /* 0x0000000000017941 */ /* 0x000fea0003800200 */
.L_x_177:
        /* <DEDUP_REMOVED lines=34> */
.L_x_181:
[----:B------:R-:W-:Y:S01]  /*1790*/  IMAD.MOV.U32 R26, RZ, RZ, R38 ;  /* 0x000000ffff1a7224 */ /* 0x000fe200078e0026 */
[----:B------:R-:W-:Y:S01]  /*17a0*/  MOV R13, R39 ;  /* 0x00000027000d7202 */ /* 0x000fe20000000f00 */
[----:B------:R-:W-:Y:S01]  /*17b0*/  IMAD.MOV.U32 R14, RZ, RZ, R20 ;  /* 0x000000ffff0e7224 */ /* 0x000fe200078e0014 */
[----:B------:R-:W-:Y:S02]  /*17c0*/  MOV R11, R21 ;  /* 0x00000015000b7202 */ /* 0x000fe40000000f00 */
[----:B------:R-:W-:-:S07]  /*17d0*/  MOV R12, 0x17f0 ;  /* 0x000017f0000c7802 */ /* 0x000fce0000000f00 */
[----:B------:R-:W-:Y:S05]  /*17e0*/  CALL.REL.NOINC `($__internal_4_$__cuda_sm20_div_s64) ;  /* 0x0000005000387944 */ /* 0x000fea0003c00000 */
[----:B------:R-:W-:Y:S01]  /*17f0*/  IADD3 R11, P0, PT, RZ, -R24, RZ ;  /* 0x80000018ff0b7210 */ /* 0x000fe20007f1e0ff */
[----:B------:R-:W-:Y:S01]  /*1800*/  IMAD.MOV.U32 R13, RZ, RZ, R39 ;  /* 0x000000ffff0d7224 */ /* 0x000fe200078e0027 */
[----:B------:R-:W-:Y:S02]  /*1810*/  MOV R12, R38 ;  /* 0x00000026000c7202 */ /* 0x000fe40000000f00 */
[----:B------:R-:W-:Y:S01]  /*1820*/  MOV R6, R24 ;  /* 0x0000001800067202 */ /* 0x000fe20000000f00 */
[----:B------:R-:W-:Y:S02]  /*1830*/  IMAD.X R9, RZ, RZ, ~R25, P0 ;  /* 0x000000ffff097224 */ /* 0x000fe400000e0e19 */
[----:B------:R-:W-:-:S04]  /*1840*/  IMAD.WIDE.U32 R12, R20, R11, R12 ;  /* 0x0000000b140c7225 */ /* 0x000fc800078e000c */
[----:B------:R-:W-:-:S04]  /*1850*/  IMAD R9, R9, R20, RZ ;  /* 0x0000001409097224 */ /* 0x000fc800078e02ff */
[----:B------:R-:W-:-:S04]  /*1860*/  IMAD R9, R21, R11, R9 ;  /* 0x0000000b15097224 */ /* 0x000fc800078e0209 */
[----:B------:R-:W-:Y:S01]  /*1870*/  IMAD.IADD R11, R13, 0x1, R9 ;  /* 0x000000010d0b7824 */ /* 0x000fe200078e0209 */
[----:B------:R-:W-:-:S07]  /*1880*/  MOV R9, R25 ;  /* 0x0000001900097202 */ /* 0x000fce0000000f00 */
.L_x_182:
[----:B------:R-:W-:Y:S05]  /*1890*/  BSYNC.RECONVERGENT B1 ;  /* 0x0000000000017941 */ /* 0x000fea0003800200 */
.L_x_180:
        /* <DEDUP_REMOVED lines=19> */
[----:B------:R-:W-:-:S04]  /*19d0*/  IMAD.HI.U32 R7, R13, R7, R12 ;  /* 0x000000070d077227 */ /* 0x000fc800078e000c */
[----:B------:R-:W-:Y:S02]  /*19e0*/  HFMA2 R13, -RZ, RZ, 0, 0 ;  /* 0x00000000ff0d7431 */ /* 0x000fe400000001ff */
        /* <DEDUP_REMOVED lines=14> */
.L_x_184:
[----:B------:R-:W-:Y:S01]  /*1ad0*/  MOV R26, R34 ;  /* 0x00000022001a7202 */ /* 0x000fe20000000f00 */
[----:B------:R-:W-:Y:S01]  /*1ae0*/  IMAD.MOV.U32 R13, RZ, RZ, R35 ;  /* 0x000000ffff0d7224 */ /* 0x000fe200078e0023 */
[----:B------:R-:W-:Y:S01]  /*1af0*/  MOV R14, R20 ;  /* 0x00000014000e7202 */ /* 0x000fe20000000f00 */
[----:B------:R-:W-:Y:S01]  /*1b00*/  IMAD.MOV.U32 R11, RZ, RZ, R21 ;  /* 0x000000ffff0b7224 */ /* 0x000fe200078e0015 */
[----:B------:R-:W-:-:S07]  /*1b10*/  MOV R12, 0x1b30 ;  /* 0x00001b30000c7802 */ /* 0x000fce0000000f00 */
[----:B------:R-:W-:Y:S05]  /*1b20*/  CALL.REL.NOINC `($__internal_4_$__cuda_sm20_div_s64) ;  /* 0x0000004c00687944 */ /* 0x000fea0003c00000 */
[----:B------:R-:W-:Y:S01]  /*1b30*/  IADD3 R7, P0, PT, RZ, -R24, RZ ;  /* 0x80000018ff077210 */ /* 0x000fe20007f1e0ff */
[----:B------:R-:W-:Y:S01]  /*1b40*/  IMAD.MOV.U32 R12, RZ, RZ, R34 ;  /* 0x000000ffff0c7224 */ /* 0x000fe200078e0022 */
[----:B------:R-:W-:Y:S02]  /*1b50*/  MOV R13, R35 ;  /* 0x00000023000d7202 */ /* 0x000fe40000000f00 */
[----:B------:R-:W-:Y:S01]  /*1b60*/  IADD3.X R11, PT, PT, RZ, ~R25, RZ, P0, !PT ;  /* 0x80000019ff0b7210 */ /* 0x000fe200007fe4ff */
[----:B------:R-:W-:-:S04]  /*1b70*/  IMAD.WIDE.U32 R12, R20, R7, R12 ;  /* 0x00000007140c7225 */ /* 0x000fc800078e000c */
[----:B------:R-:W-:Y:S02]  /*1b80*/  IMAD R11, R11, R20, RZ ;  /* 0x000000140b0b7224 */ /* 0x000fe400078e02ff */
[----:B------:R-:W-:Y:S02]  /*1b90*/  IMAD.MOV.U32 R20, RZ, RZ, R24 ;  /* 0x000000ffff147224 */ /* 0x000fe400078e0018 */
[----:B------:R-:W-:Y:S02]  /*1ba0*/  IMAD R11, R21, R7, R11 ;  /* 0x00000007150b7224 */ /* 0x000fe400078e020b */
[----:B------:R-:W-:-:S03]  /*1bb0*/  IMAD.MOV.U32 R7, RZ, RZ, R25 ;  /* 0x000000ffff077224 */ /* 0x000fc600078e0019 */
[----:B------:R-:W-:-:S07]  /*1bc0*/  IADD3 R13, PT, PT, R11, R13, RZ ;  /* 0x0000000d0b0d7210 */ /* 0x000fce0007ffe0ff */
.L_x_185:
[----:B------:R-:W-:Y:S05]  /*1bd0*/  BSYNC.RECONVERGENT B1 ;  /* 0x0000000000017941 */ /* 0x000fea0003800200 */
.L_x_183:
[----:B------:R-:W-:Y:S01]  /*1be0*/  MOV R14, R22 ;  /* 0x00000016000e7202 */ /* 0x000fe20000000f00 */
[----:B------:R-:W-:Y:S02]  /*1bf0*/  IMAD R13, R13, R38, RZ ;  /* 0x000000260d0d7224 */ /* 0x000fe400078e02ff */
[----:B------:R-:W-:Y:S02]  /*1c00*/  VIADD R8, R8, 0xfffffffc ;  /* 0xfffffffc08087836 */ /* 0x000fe40000000000 */
[----:B------:R-:W-:-:S04]  /*1c10*/  IMAD.WIDE.U32 R22, R38, R12, R14 ;  /* 0x0000000c26167225 */ /* 0x000fc800078e000e */
[----:B------:R-:W-:-:S05]  /*1c20*/  IMAD R13, R39, R12, R13 ;  /* 0x0000000c270d7224 */ /* 0x000fca00078e020d */
[----:B------:R-:W-:Y:S01]  /*1c30*/  IADD3 R23, PT, PT, R23, R13, RZ ;  /* 0x0000000d17177210 */ /* 0x000fe20007ffe0ff */
[----:B------:R-:W-:Y:S06]  /*1c40*/  @P2 BRA `(.L_x_186) ;  /* 0xffffffe400842947 */ /* 0x000fec000383ffff */
[----:B------:R-:W-:-:S07]  /*1c50*/  VIADD R8, R8, 0x1 ;  /* 0x0000000108087836 */ /* 0x000fce0000000000 */
.L_x_161:
        /* <DEDUP_REMOVED lines=35> */
.L_x_189:
        /* <DEDUP_REMOVED lines=16> */
.L_x_190:
[----:B------:R-:W-:Y:S05]  /*1f90*/  BSYNC.RECONVERGENT B1 ;  /* 0x0000000000017941 */ /* 0x000fea0003800200 */
.L_x_188:
        /* <DEDUP_REMOVED lines=14> */
[----:B------:R-:W-:Y:S01]  /*2080*/  ISETP.NE.U32.AND P2, PT, R16, RZ, PT ;  /* 0x000000ff1000720c */ /* 0x000fe20003f45070 */
[----:B------:R-:W-:-:S04]  /*2090*/  IMAD.MOV.U32 R9, RZ, RZ, RZ ;  /* 0x000000ffff097224 */ /* 0x000fc800078e00ff */
        /* <DEDUP_REMOVED lines=18> */
.L_x_192:
        /* <DEDUP_REMOVED lines=10> */
[----:B------:R-:W-:-:S04]  /*2260*/  IMAD.X R5, RZ, RZ, ~R25, P0 ;  /* 0x000000ffff057224 */ /* 0x000fc800000e0e19 */
[----:B------:R-:W-:Y:S02]  /*2270*/  IMAD R10, R5, R16, RZ ;  /* 0x00000010050a7224 */ /* 0x000fe400078e02ff */
[----:B------:R-:W-:-:S04]  /*2280*/  IMAD.WIDE.U32 R4, R16, R9, R6 ;  /* 0x0000000910047225 */ /* 0x000fc800078e0006 */
[----:B------:R-:W-:Y:S02]  /*2290*/  IMAD R9, R17, R9, R10 ;  /* 0x0000000911097224 */ /* 0x000fe400078e020a */
[----:B------:R-:W-:-:S03]  /*22a0*/  IMAD.MOV.U32 R7, RZ, RZ, R4 ;  /* 0x000000ffff077224 */ /* 0x000fc600078e0004 */
[----:B------:R-:W-:-:S07]  /*22b0*/  IADD3 R9, PT, PT, R9, R5, RZ ;  /* 0x0000000509097210 */ /* 0x000fce0007ffe0ff */
.L_x_193:
[----:B------:R-:W-:Y:S05]  /*22c0*/  BSYNC.RECONVERGENT B1 ;  /* 0x0000000000017941 */ /* 0x000fea0003800200 */
.L_x_191:
        /* <DEDUP_REMOVED lines=35> */
.L_x_195:
        /* <DEDUP_REMOVED lines=10> */
[----:B------:R-:W-:Y:S01]  /*25a0*/  IMAD.X R5, RZ, RZ, ~R25, P0 ;  /* 0x000000ffff057224 */ /* 0x000fe200000e0e19 */
[----:B------:R-:W-:Y:S01]  /*25b0*/  MOV R9, R25 ;  /* 0x0000001900097202 */ /* 0x000fe20000000f00 */
[----:B------:R-:W-:-:S04]  /*25c0*/  IMAD.WIDE.U32 R10, R16, R7, R10 ;  /* 0x00000007100a7225 */ /* 0x000fc800078e000a */
[----:B------:R-:W-:-:S04]  /*25d0*/  IMAD R5, R5, R16, RZ ;  /* 0x0000001005057224 */ /* 0x000fc800078e02ff */
[----:B------:R-:W-:-:S04]  /*25e0*/  IMAD R5, R17, R7, R5 ;  /* 0x0000000711057224 */ /* 0x000fc800078e0205 */
[----:B------:R-:W-:-:S07]  /*25f0*/  IMAD.IADD R7, R11, 0x1, R5 ;  /* 0x000000010b077824 */ /* 0x000fce00078e0205 */
.L_x_196:
[----:B------:R-:W-:Y:S05]  /*2600*/  BSYNC.RECONVERGENT B1 ;  /* 0x0000000000017941 */ /* 0x000fea0003800200 */
.L_x_194:
[----:B------:R-:W0:Y:S02]  /*2610*/  LDC.64 R34, c[0x0][0x398] ;  /* 0x0000e600ff227b82 */ /* 0x000e240000000a00 */
[----:B0-----:R-:W-:-:S06]  /*2620*/  IMAD.WIDE.U32 R34, R4, 0x8, R34 ;  /* 0x0000000804227825 */ /* 0x001fcc00078e0022 */
        /* <DEDUP_REMOVED lines=33> */
.L_x_198:
[----:B------:R-:W-:Y:S01]  /*2840*/  IMAD.MOV.U32 R26, RZ, RZ, R18 ;  /* 0x000000ffff1a7224 */ /* 0x000fe200078e0012 */
[----:B------:R-:W-:Y:S01]  /*2850*/  MOV R13, R19 ;  /* 0x00000013000d7202 */ /* 0x000fe20000000f00 */
[----:B------:R-:W-:Y:S01]  /*2860*/  IMAD.MOV.U32 R14, RZ, RZ, R16 ;  /* 0x000000ffff0e7224 */ /* 0x000fe200078e0010 */
[----:B------:R-:W-:Y:S02]  /*2870*/  MOV R11, R17 ;  /* 0x00000011000b7202 */ /* 0x000fe40000000f00 */
[----:B------:R-:W-:-:S07]  /*2880*/  MOV R12, 0x28a0 ;  /* 0x000028a0000c7802 */ /* 0x000fce0000000f00 */
[----:B------:R-:W-:Y:S05]  /*2890*/  CALL.REL.NOINC `($__internal_4_$__cuda_sm20_div_s64) ;  /* 0x00000040000c7944 */ /* 0x000fea0003c00000 */
[----:B------:R-:W-:Y:S02]  /*28a0*/  IADD3 R7, P0, PT, RZ, -R24, RZ ;  /* 0x80000018ff077210 */ /* 0x000fe40007f1e0ff */
[----:B------:R-:W-:Y:S02]  /*28b0*/  MOV R10, R18 ;  /* 0x00000012000a7202 */ /* 0x000fe40000000f00 */
[----:B------:R-:W-:Y:S01]  /*28c0*/  MOV R20, R24 ;  /* 0x0000001800147202 */ /* 0x000fe20000000f00 */
[----:B------:R-:W-:-:S04]  /*28d0*/  IMAD.X R11, RZ, RZ, ~R25, P0 ;  /* 0x000000ffff0b7224 */ /* 0x000fc800000e0e19 */
[----:B------:R-:W-:Y:S02]  /*28e0*/  IMAD R12, R11, R16, RZ ;  /* 0x000000100b0c7224 */ /* 0x000fe400078e02ff */
[----:B------:R-:W-:Y:S02]  /*28f0*/  IMAD.MOV.U32 R11, RZ, RZ, R19 ;  /* 0x000000ffff0b7224 */ /* 0x000fe400078e0013 */
[----:B------:R-:W-:-:S04]  /*2900*/  IMAD.WIDE.U32 R10, R16, R7, R10 ;  /* 0x00000007100a7225 */ /* 0x000fc800078e000a */
[----:B------:R-:W-:-:S04]  /*2910*/  IMAD R7, R17, R7, R12 ;  /* 0x0000000711077224 */ /* 0x000fc800078e020c */
[----:B------:R-:W-:Y:S01]  /*2920*/  IMAD.IADD R11, R7, 0x1, R11 ;  /* 0x00000001070b7824 */ /* 0x000fe200078e020b */
[----:B------:R-:W-:-:S07]  /*2930*/  MOV R7, R25 ;  /* 0x0000001900077202 */ /* 0x000fce0000000f00 */
.L_x_199:
[----:B------:R-:W-:Y:S05]  /*2940*/  BSYNC.RECONVERGENT B1 ;  /* 0x0000000000017941 */ /* 0x000fea0003800200 */
.L_x_197:
[----:B------:R-:W-:Y:S01]  /*2950*/  IMAD R11, R11, R34, RZ ;  /* 0x000000220b0b7224 */ /* 0x000fe200078e02ff */
[----:B------:R-:W-:Y:S01]  /*2960*/  IADD3 R8, PT, PT, R8, -0x2, RZ ;  /* 0xfffffffe08087810 */ /* 0x000fe20007ffe0ff */
[----:B------:R-:W-:Y:S02]  /*2970*/  IMAD.MOV.U32 R38, RZ, RZ, R22 ;  /* 0x000000ffff267224 */ /* 0x000fe400078e0016 */
[-C--:B------:R-:W-:Y:S02]  /*2980*/  IMAD R11, R35, R10.reuse, R11 ;  /* 0x0000000a230b7224 */ /* 0x080fe400078e020b */
[----:B------:R-:W-:-:S04]  /*2990*/  IMAD.WIDE.U32 R22, R34, R10, R38 ;  /* 0x0000000a22167225 */ /* 0x000fc800078e0026 */
[----:B------:R-:W-:-:S07]  /*29a0*/  IMAD.IADD R23, R23, 0x1, R11 ;  /* 0x0000000117177824 */ /* 0x000fce00078e020b */
.L_x_187:
        /* <DEDUP_REMOVED lines=22> */
[----:B------:R-:W-:Y:S02]  /*2b10*/  IMAD R13, R16, R11, R6 ;  /* 0x0000000b100d7224 */ /* 0x000fe400078e0206 */
[----:B------:R-:W-:-:S03]  /*2b20*/  IMAD.MOV.U32 R11, RZ, RZ, RZ ;  /* 0x000000ffff0b7224 */ /* 0x000fc600078e00ff */
[----:B------:R-:W-:-:S13]  /*2b30*/  ISETP.GE.U32.AND P0, PT, R13, R16, PT ;  /* 0x000000100d00720c */ /* 0x000fda0003f06070 */
[----:B------:R-:W-:-:S04]  /*2b40*/  @P0 IADD3 R13, PT, PT, -R16, R13, RZ ;  /* 0x0000000d100d0210 */ /* 0x000fc80007ffe1ff */
[----:B------:R-:W-:-:S13]  /*2b50*/  ISETP.GE.U32.AND P0, PT, R13, R16, PT ;  /* 0x000000100d00720c */ /* 0x000fda0003f06070 */
[----:B------:R-:W-:Y:S01]  /*2b60*/  @P0 IMAD.IADD R13, R13, 0x1, -R16 ;  /* 0x000000010d0d0824 */ /* 0x000fe200078e0a10 */
[----:B------:R-:W-:-:S04]  /*2b70*/  @!P1 LOP3.LUT R13, RZ, R16, RZ, 0x33, !PT ;  /* 0x00000010ff0d9212 */ /* 0x000fc800078e33ff */
[----:B------:R-:W-:Y:S01]  /*2b80*/  MOV R10, R13 ;  /* 0x0000000d000a7202 */ /* 0x000fe20000000f00 */
[----:B------:R-:W-:Y:S06]  /*2b90*/  BRA `(.L_x_202) ;  /* 0x0000000000187947 */ /* 0x000fec0003800000 */
.L_x_201:
[----:B------:R-:W-:Y:S01]  /*2ba0*/  MOV R18, R6 ;  /* 0x0000000600127202 */ /* 0x000fe20000000f00 */
[----:B------:R-:W-:Y:S01]  /*2bb0*/  IMAD.MOV.U32 R21, RZ, RZ, R9 ;  /* 0x000000ffff157224 */ /* 0x000fe200078e0009 */
[----:B------:R-:W-:Y:S01]  /*2bc0*/  MOV R24, R16 ;  /* 0x0000001000187202 */ /* 0x000fe20000000f00 */
[----:B------:R-:W-:Y:S01]  /*2bd0*/  IMAD.MOV.U32 R19, RZ, RZ, R17 ;  /* 0x000000ffff137224 */ /* 0x000fe200078e0011 */
[----:B------:R-:W-:-:S07]  /*2be0*/  MOV R26, 0x2c00 ;  /* 0x00002c00001a7802 */ /* 0x000fce0000000f00 */
[----:B------:R-:W-:Y:S05]  /*2bf0*/  CALL.REL.NOINC `($__internal_5_$__cuda_sm20_rem_s64) ;  /* 0x0000004000807944 */ /* 0x000fea0003c00000 */
.L_x_202:
[----:B------:R-:W-:Y:S05]  /*2c00*/  BSYNC.RECONVERGENT B1 ;  /* 0x0000000000017941 */ /* 0x000fea0003800200 */
.L_x_200:
        /* <DEDUP_REMOVED lines=30> */
.L_x_204:
[----:B------:R-:W-:Y:S01]  /*2df0*/  MOV R24, R16 ;  /* 0x0000001000187202 */ /* 0x000fe20000000f00 */
[----:B------:R-:W-:Y:S01]  /*2e00*/  IMAD.MOV.U32 R19, RZ, RZ, R17 ;  /* 0x000000ffff137224 */ /* 0x000fe200078e0011 */
[----:B------:R-:W-:Y:S01]  /*2e10*/  MOV R18, R20 ;  /* 0x0000001400127202 */ /* 0x000fe20000000f00 */
[----:B------:R-:W-:Y:S01]  /*2e20*/  IMAD.MOV.U32 R21, RZ, RZ, R7 ;  /* 0x000000ffff157224 */ /* 0x000fe200078e0007 */
[----:B------:R-:W-:-:S07]  /*2e30*/  MOV R26, 0x2e50 ;  /* 0x00002e50001a7802 */ /* 0x000fce0000000f00 */
[----:B------:R-:W-:Y:S05]  /*2e40*/  CALL.REL.NOINC `($__internal_5_$__cuda_sm20_rem_s64) ;  /* 0x0000003c00ec7944 */ /* 0x000fea0003c00000 */
[----:B------:R-:W-:Y:S01]  /*2e50*/  MOV R6, R10 ;  /* 0x0000000a00067202 */ /* 0x000fe20000000f00 */
[----:B------:R-:W-:-:S07]  /*2e60*/  IMAD.MOV.U32 R7, RZ, RZ, R11 ;  /* 0x000000ffff077224 */ /* 0x000fce00078e000b */
.L_x_205:
[----:B------:R-:W-:Y:S05]  /*2e70*/  BSYNC.RECONVERGENT B1 ;  /* 0x0000000000017941 */ /* 0x000fea0003800200 */
.L_x_203:
[----:B------:R-:W-:Y:S02]  /*2e80*/  IMAD R7, R7, R8, RZ ;  /* 0x0000000807077224 */ /* 0x000fe400078e02ff */
[----:B------:R-:W-:-:S04]  /*2e90*/  IMAD.WIDE.U32 R22, R8, R6, R22 ;  /* 0x0000000608167225 */ /* 0x000fc800078e0016 */
[----:B------:R-:W-:-:S05]  /*2ea0*/  IMAD R7, R9, R6, R7 ;  /* 0x0000000609077224 */ /* 0x000fca00078e0207 */
[----:B------:R-:W-:-:S07]  /*2eb0*/  IADD3 R23, PT, PT, R23, R7, RZ ;  /* 0x0000000717177210 */ /* 0x000fce0007ffe0ff */
.L_x_160:
        /* <DEDUP_REMOVED lines=10> */
.L_x_159:
[----:B------:R-:W-:-:S04]  /*2f60*/  ISETP.GE.U32.AND P0, PT, R10, UR10, PT ;  /* 0x0000000a0a007c0c */ /* 0x000fc8000bf06070 */
[----:B------:R-:W-:-:S13]  /*2f70*/  ISETP.GE.U32.AND.EX P0, PT, RZ, UR11, PT, P0 ;  /* 0x0000000bff007c0c */ /* 0x000fda000bf06100 */
[----:B------:R-:W-:Y:S05]  /*2f80*/  @P0 BRA `(.L_x_206) ;  /* 0x0000003400940947 */ /* 0x000fea0003800000 */
[----:B------:R-:W-:Y:S01]  /*2f90*/  ISETP.GE.AND P0, PT, R8, RZ, PT ;  /* 0x000000ff0800720c */ /* 0x000fe20003f06270 */
[----:B------:R-:W-:Y:S02]  /*2fa0*/  HFMA2 R5, -RZ, RZ, 0, 0 ;  /* 0x00000000ff057431 */ /* 0x000fe400000001ff */
[----:B------:R-:W-:-:S10]  /*2fb0*/  IMAD.MOV.U32 R6, RZ, RZ, RZ ;  /* 0x000000ffff067224 */ /* 0x000fd400078e00ff */
[----:B------:R-:W-:Y:S05]  /*2fc0*/  @!P0 BRA `(.L_x_207) ;  /* 0x0000003400708947 */ /* 0x000fea0003800000 */
[----:B------:R-:W-:Y:S01]  /*2fd0*/  ISETP.GE.U32.AND P0, PT, R8, 0x7, PT ;  /* 0x000000070800780c */ /* 0x000fe20003f06070 */
[----:B------:R-:W-:Y:S01]  /*2fe0*/  IMAD.MOV.U32 R15, RZ, RZ, RZ ;  /* 0x000000ffff0f7224 */ /* 0x000fe200078e00ff */
[----:B------:R-:W-:Y:S01]  /*2ff0*/  LOP3.LUT R9, R11, 0x7, RZ, 0xc0, !PT ;  /* 0x000000070b097812 */ /* 0x000fe200078ec0ff */
[----:B------:R-:W-:Y:S01]  /*3000*/  IMAD.MOV.U32 R5, RZ, RZ, RZ ;  /* 0x000000ffff057224 */ /* 0x000fe200078e00ff */
[----:B------:R-:W-:-:S09]  /*3010*/  MOV R6, RZ ;  /* 0x000000ff00067202 */ /* 0x000fd20000000f00 */
[----:B------:R-:W-:Y:S05]  /*3020*/  @!P0 BRA `(.L_x_208) ;  /* 0x0000001c00248947 */ /* 0x000fea0003800000 */
[----:B------:R-:W0:Y:S01]  /*3030*/  LDC.64 R34, c[0x0][0x390] ;  /* 0x0000e400ff227b82 */ /* 0x000e220000000a00 */
[C---:B------:R-:W-:Y:S01]  /*3040*/  LOP3.LUT R7, R11.reuse, 0xfffffff8, RZ, 0xc0, !PT ;  /* 0xfffffff80b077812 */ /* 0x040fe200078ec0ff */
[----:B------:R-:W-:Y:S01]  /*3050*/  IMAD.MOV.U32 R6, RZ, RZ, RZ ;  /* 0x000000ffff067224 */ /* 0x000fe200078e00ff */
[----:B------:R-:W-:Y:S02]  /*3060*/  IADD3 R8, PT, PT, R11, -0x4, RZ ;  /* 0xfffffffc0b087810 */ /* 0x000fe40007ffe0ff */
[----:B------:R-:W-:Y:S01]  /*3070*/  MOV R5, RZ ;  /* 0x000000ff00057202 */ /* 0x000fe20000000f00 */
[----:B------:R-:W-:Y:S02]  /*3080*/  IMAD.MOV R7, RZ, RZ, -R7 ;  /* 0x000000ffff077224 */ /* 0x000fe400078e0a07 */
[----:B------:R-:W1:Y:S08]  /*3090*/  LDC.64 R16, c[0x0][0x398] ;  /* 0x0000e600ff107b82 */ /* 0x000e700000000a00 */
[----:B------:R-:W2:Y:S08]  /*30a0*/  LDC.64 R18, c[0x0][0x390] ;  /* 0x0000e400ff127b82 */ /* 0x000eb00000000a00 */
[----:B------:R-:W3:Y:S02]  /*30b0*/  LDC.64 R22, c[0x0][0x398] ;  /* 0x0000e600ff167b82 */ /* 0x000ee40000000a00 */
.L_x_233:
[----:B------:R-:W-:-:S05]  /*30c0*/  IADD3 R4, PT, PT, R8, 0x3, RZ ;  /* 0x0000000308047810 */ /* 0x000fca0007ffe0ff */
[----:B0-----:R-:W-:-:S06]  /*30d0*/  IMAD.WIDE.U32 R20, R4, 0x8, R34 ;  /* 0x0000000804147825 */ /* 0x001fcc00078e0022 */
[----:B------:R-:W4:Y:S01]  /*30e0*/  LDG.E.64 R20, desc[UR8][R20.64] ;  /* 0x0000000814147981 */ /* 0x000f22000c1e1b00 */
[----:B------:R-:W-:Y:S01]  /*30f0*/  VIADD R7, R7, 0x8 ;  /* 0x0000000807077836 */ /* 0x000fe20000000000 */
[----:B------:R-:W-:Y:S04]  /*3100*/  BSSY.RECONVERGENT B1, `(.L_x_209) ;  /* 0x000002c000017945 */ /* 0x000fe80003800200 */
[----:B------:R-:W-:Y:S02]  /*3110*/  ISETP.NE.AND P2, PT, R7, RZ, PT ;  /* 0x000000ff0700720c */ /* 0x000fe40003f45270 */
[----:B----4-:R-:W-:-:S04]  /*3120*/  LOP3.LUT R11, R15, R21, RZ, 0xfc, !PT ;  /* 0x000000150f0b7212 */ /* 0x010fc800078efcff */
        /* <DEDUP_REMOVED lines=8> */
[----:B------:R0:W4:Y:S02]  /*31b0*/  F2I.FTZ.U32.TRUNC.NTZ R13, R12 ;  /* 0x0000000c000d7305 */ /* 0x000124000021f000 */
[----:B0-----:R-:W-:Y:S02]  /*31c0*/  HFMA2 R12, -RZ, RZ, 0, 0 ;  /* 0x00000000ff0c7431 */ /* 0x001fe400000001ff */
[----:B----4-:R-:W-:-:S04]  /*31d0*/  IMAD R15, R15, R13, RZ ;  /* 0x0000000d0f0f7224 */ /* 0x010fc800078e02ff */
        /* <DEDUP_REMOVED lines=14> */
.L_x_210:
[----:B------:R-:W-:Y:S01]  /*32c0*/  MOV R26, R10 ;  /* 0x0000000a001a7202 */ /* 0x000fe20000000f00 */
[----:B------:R-:W-:Y:S01]  /*32d0*/  IMAD.MOV.U32 R13, RZ, RZ, R15 ;  /* 0x000000ffff0d7224 */ /* 0x000fe200078e000f */
[----:B------:R-:W-:Y:S01]  /*32e0*/  MOV R14, R20 ;  /* 0x00000014000e7202 */ /* 0x000fe20000000f00 */
[----:B------:R-:W-:Y:S01]  /*32f0*/  IMAD.MOV.U32 R11, RZ, RZ, R21 ;  /* 0x000000ffff0b7224 */ /* 0x000fe200078e0015 */
[----:B------:R-:W-:-:S07]  /*3300*/  MOV R12, 0x3320 ;  /* 0x00003320000c7802 */ /* 0x000fce0000000f00 */
[----:B-123--:R-:W-:Y:S05]  /*3310*/  CALL.REL.NOINC `($__internal_4_$__cuda_sm20_div_s64) ;  /* 0x00000034006c7944 */ /* 0x00efea0003c00000 */
[-C--:B------:R-:W-:Y:S01]  /*3320*/  IADD3 R27, P0, PT, RZ, -R24.reuse, RZ ;  /* 0x80000018ff1b7210 */ /* 0x080fe20007f1e0ff */
[----:B------:R-:W-:Y:S01]  /*3330*/  IMAD.MOV.U32 R11, RZ, RZ, R15 ;  /* 0x000000ffff0b7224 */ /* 0x000fe200078e000f */
[----:B------:R-:W-:Y:S01]  /*3340*/  MOV R36, R24 ;  /* 0x0000001800247202 */ /* 0x000fe20000000f00 */
[----:B------:R-:W-:Y:S01]  /*3350*/  IMAD.MOV.U32 R37, RZ, RZ, R25 ;  /* 0x000000ffff257224 */ /* 0x000fe200078e0019 */
[----:B------:R-:W-:Y:S01]  /*3360*/  IADD3.X R13, PT, PT, RZ, ~R25, RZ, P0, !PT ;  /* 0x80000019ff0d7210 */ /* 0x000fe200007fe4ff */
[----:B------:R-:W-:-:S04]  /*3370*/  IMAD.WIDE.U32 R10, R20, R27, R10 ;  /* 0x0000001b140a7225 */ /* 0x000fc800078e000a */
[----:B------:R-:W-:-:S04]  /*3380*/  IMAD R13, R13, R20, RZ ;  /* 0x000000140d0d7224 */ /* 0x000fc800078e02ff */
[----:B------:R-:W-:Y:S01]  /*3390*/  IMAD R13, R21, R27, R13 ;  /* 0x0000001b150d7224 */ /* 0x000fe200078e020d */
[----:B------:R-:W-:-:S03]  /*33a0*/  MOV R21, R10 ;  /* 0x0000000a00157202 */ /* 0x000fc60000000f00 */
[----:B------:R-:W-:-:S07]  /*33b0*/  IMAD.IADD R13, R11, 0x1, R13 ;  /* 0x000000010b0d7824 */ /* 0x000fce00078e020d */
.L_x_211:
[----:B------:R-:W-:Y:S05]  /*33c0*/  BSYNC.RECONVERGENT B1 ;  /* 0x0000000000017941 */ /* 0x000fea0003800200 */
.L_x_209:
[----:B------:R-:W-:Y:S01]  /*33d0*/  IADD3 R15, PT, PT, R8, 0x2, RZ ;  /* 0x00000002080f7810 */ /* 0x000fe20007ffe0ff */
[----:B---3--:R-:W-:-:S04]  /*33e0*/  IMAD.WIDE.U32 R10, R4, 0x8, R22 ;  /* 0x00000008040a7825 */ /* 0x008fc800078e0016 */
[----:B--2---:R-:W-:Y:S02]  /*33f0*/  IMAD.WIDE.U32 R38, R15, 0x8, R18 ;  /* 0x000000080f267825 */ /* 0x004fe400078e0012 */
        /* <DEDUP_REMOVED lines=35> */
.L_x_213:
[----:B------:R-:W-:Y:S01]  /*3630*/  MOV R26, R36 ;  /* 0x00000024001a7202 */ /* 0x000fe20000000f00 */
[----:B------:R-:W-:Y:S01]  /*3640*/  IMAD.MOV.U32 R13, RZ, RZ, R37 ;  /* 0x000000ffff0d7224 */ /* 0x000fe200078e0025 */
[----:B------:R-:W-:Y:S01]  /*3650*/  MOV R14, R38 ;  /* 0x00000026000e7202 */ /* 0x000fe20000000f00 */
[----:B------:R-:W-:Y:S01]  /*3660*/  IMAD.MOV.U32 R11, RZ, RZ, R39 ;  /* 0x000000ffff0b7224 */ /* 0x000fe200078e0027 */
[----:B------:R-:W-:-:S07]  /*3670*/  MOV R12, 0x3690 ;  /* 0x00003690000c7802 */ /* 0x000fce0000000f00 */
[----:B-1----:R-:W-:Y:S05]  /*3680*/  CALL.REL.NOINC `($__internal_4_$__cuda_sm20_div_s64) ;  /* 0x0000003000907944 */ /* 0x002fea0003c00000 */
        /* <DEDUP_REMOVED lines=11> */
.L_x_214:
[----:B------:R-:W-:Y:S05]  /*3740*/  BSYNC.RECONVERGENT B1 ;  /* 0x0000000000017941 */ /* 0x000fea0003800200 */
.L_x_212:
        /* <DEDUP_REMOVED lines=38> */
.L_x_216:
[----:B------:R-:W-:Y:S01]  /*39b0*/  IMAD.MOV.U32 R26, RZ, RZ, R36 ;  /* 0x000000ffff1a7224 */ /* 0x000fe200078e0024 */
[----:B------:R-:W-:Y:S01]  /*39c0*/  MOV R13, R37 ;  /* 0x00000025000d7202 */ /* 0x000fe20000000f00 */
[----:B------:R-:W-:Y:S01]  /*39d0*/  IMAD.MOV.U32 R14, RZ, RZ, R38 ;  /* 0x000000ffff0e7224 */ /* 0x000fe200078e0026 */
[----:B------:R-:W-:Y:S02]  /*39e0*/  MOV R11, R39 ;  /* 0x00000027000b7202 */ /* 0x000fe40000000f00 */
[----:B------:R-:W-:-:S07]  /*39f0*/  MOV R12, 0x3a10 ;  /* 0x00003a10000c7802 */ /* 0x000fce0000000f00 */
[----:B-1----:R-:W-:Y:S05]  /*3a00*/  CALL.REL.NOINC `($__internal_4_$__cuda_sm20_div_s64) ;  /* 0x0000002c00b07944 */ /* 0x002fea0003c00000 */
        /* <DEDUP_REMOVED lines=11> */
.L_x_217:
[----:B------:R-:W-:Y:S05]  /*3ac0*/  BSYNC.RECONVERGENT B1 ;  /* 0x0000000000017941 */ /* 0x000fea0003800200 */
.L_x_215:
[----:B------:R-:W-:-:S04]  /*3ad0*/  IMAD.WIDE.U32 R38, R8, 0x8, R18 ;  /* 0x0000000808267825 */ /* 0x000fc800078e0012 */
[----:B------:R-:W-:Y:S02]  /*3ae0*/  IMAD.WIDE.U32 R10, R5, 0x8, R22 ;  /* 0x00000008050a7825 */ /* 0x000fe400078e0016 */
[----:B------:R-:W2:Y:S04]  /*3af0*/  LDG.E.64 R38, desc[UR8][R38.64] ;  /* 0x0000000826267981 */ /* 0x000ea8000c1e1b00 */
[----:B------:R-:W3:Y:S01]  /*3b00*/  LDG.E.64 R10, desc[UR8][R10.64] ;  /* 0x000000080a0a7981 */ /* 0x000ee2000c1e1b00 */
[----:B------:R-:W-:Y:S01]  /*3b10*/  MOV R14, R20 ;  /* 0x00000014000e7202 */ /* 0x000fe20000000f00 */
[----:B------:R-:W-:Y:S01]  /*3b20*/  BSSY.RECONVERGENT B1, `(.L_x_218) ;  /* 0x0000031000017945 */ /* 0x000fe20003800200 */
[----:B--2---:R-:W-:-:S04]  /*3b30*/  LOP3.LUT R12, R37, R39, RZ, 0xfc, !PT ;  /* 0x00000027250c7212 */ /* 0x004fc800078efcff */
[----:B------:R-:W-:Y:S01]  /*3b40*/  ISETP.NE.U32.AND P0, PT, R12, RZ, PT ;  /* 0x000000ff0c00720c */ /* 0x000fe20003f05070 */
[-C--:B---3--:R-:W-:Y:S02]  /*3b50*/  IMAD R21, R11, R13.reuse, RZ ;  /* 0x0000000d0b157224 */ /* 0x088fe400078e02ff */
[----:B------:R-:W-:-:S04]  /*3b60*/  IMAD.WIDE.U32 R4, R10, R13, R14 ;  /* 0x0000000d0a047225 */ /* 0x000fc800078e000e */
[----:B------:R-:W-:Y:S02]  /*3b70*/  IMAD R15, R10, R6, R21 ;  /* 0x000000060a0f7224 */ /* 0x000fe400078e0215 */
[----:B------:R-:W-:-:S03]  /*3b80*/  VIADD R21, R8, 0xfffffffc ;  /* 0xfffffffc08157836 */ /* 0x000fc60000000000 */
        /* <DEDUP_REMOVED lines=8> */
[----:B------:R0:W2:Y:S02]  /*3c10*/  F2I.FTZ.U32.TRUNC.NTZ R11, R10 ;  /* 0x0000000a000b7305 */ /* 0x0000a4000021f000 */
[----:B0-----:R-:W-:Y:S02]  /*3c20*/  IMAD.MOV.U32 R10, RZ, RZ, RZ ;  /* 0x000000ffff0a7224 */ /* 0x001fe400078e00ff */
[----:B--2---:R-:W-:-:S04]  /*3c30*/  IMAD R13, R13, R11, RZ ;  /* 0x0000000b0d0d7224 */ /* 0x004fc800078e02ff */
        /* <DEDUP_REMOVED lines=14> */
.L_x_219:
        /* <DEDUP_REMOVED lines=13> */
[----:B------:R-:W-:Y:S01]  /*3df0*/  IMAD R13, R13, R38, RZ ;  /* 0x000000260d0d7224 */ /* 0x000fe200078e02ff */
[----:B------:R-:W-:-:S03]  /*3e00*/  MOV R37, R10 ;  /* 0x0000000a00257202 */ /* 0x000fc60000000f00 */
[----:B------:R-:W-:-:S04]  /*3e10*/  IMAD R13, R39, R27, R13 ;  /* 0x0000001b270d7224 */ /* 0x000fc800078e020d */
[----:B------:R-:W-:-:S07]  /*3e20*/  IMAD.IADD R13, R11, 0x1, R13 ;  /* 0x000000010b0d7824 */ /* 0x000fce00078e020d */
.L_x_220:
[----:B------:R-:W-:Y:S05]  /*3e30*/  BSYNC.RECONVERGENT B1 ;  /* 0x0000000000017941 */ /* 0x000fea0003800200 */
.L_x_218:
        /* <DEDUP_REMOVED lines=38> */
.L_x_222:
        /* <DEDUP_REMOVED lines=8> */
[----:B------:R-:W-:Y:S02]  /*4120*/  MOV R11, R41 ;  /* 0x00000029000b7202 */ /* 0x000fe40000000f00 */
[----:B------:R-:W-:Y:S01]  /*4130*/  IADD3.X R13, PT, PT, RZ, ~R25, RZ, P0, !PT ;  /* 0x80000019ff0d7210 */ /* 0x000fe200007fe4ff */
[----:B------:R-:W-:-:S04]  /*4140*/  IMAD.WIDE.U32 R10, R38, R15, R10 ;  /* 0x0000000f260a7225 */ /* 0x000fc800078e000a */
[----:B------:R-:W-:Y:S02]  /*4150*/  IMAD R13, R13, R38, RZ ;  /* 0x000000260d0d7224 */ /* 0x000fe400078e02ff */
[----:B------:R-:W-:Y:S02]  /*4160*/  IMAD.MOV.U32 R27, RZ, RZ, R10 ;  /* 0x000000ffff1b7224 */ /* 0x000fe400078e000a */
[----:B------:R-:W-:Y:S01]  /*4170*/  IMAD R13, R39, R15, R13 ;  /* 0x0000000f270d7224 */ /* 0x000fe200078e020d */
[----:B------:R-:W-:Y:S01]  /*4180*/  MOV R39, R25 ;  /* 0x0000001900277202 */ /* 0x000fe20000000f00 */
[----:B------:R-:W-:-:S03]  /*4190*/  IMAD.MOV.U32 R38, RZ, RZ, R24 ;  /* 0x000000ffff267224 */ /* 0x000fc600078e0018 */
[----:B------:R-:W-:-:S07]  /*41a0*/  IADD3 R13, PT, PT, R11, R13, RZ ;  /* 0x0000000d0b0d7210 */ /* 0x000fce0007ffe0ff */
.L_x_223:
[----:B------:R-:W-:Y:S05]  /*41b0*/  BSYNC.RECONVERGENT B1 ;  /* 0x0000000000017941 */ /* 0x000fea0003800200 */
.L_x_221:
        /* <DEDUP_REMOVED lines=38> */
.L_x_225:
        /* <DEDUP_REMOVED lines=17> */
.L_x_226:
[----:B------:R-:W-:Y:S05]  /*4530*/  BSYNC.RECONVERGENT B1 ;  /* 0x0000000000017941 */ /* 0x000fea0003800200 */
.L_x_224:
[----:B------:R-:W-:Y:S01]  /*4540*/  IADD3 R5, PT, PT, R8, -0x3, RZ ;  /* 0xfffffffd08057810 */ /* 0x000fe20007ffe0ff */
        /* <DEDUP_REMOVED lines=36> */
.L_x_228:
        /* <DEDUP_REMOVED lines=17> */
.L_x_229:
[----:B------:R-:W-:Y:S05]  /*48a0*/  BSYNC.RECONVERGENT B1 ;  /* 0x0000000000017941 */ /* 0x000fea0003800200 */
.L_x_227:
        /* <DEDUP_REMOVED lines=10> */
[----:B------:R-:W-:-:S04]  /*4950*/  IMAD R5, R10, R4, R13 ;  /* 0x000000040a057224 */ /* 0x000fc800078e020d */
[----:B------:R-:W-:Y:S02]  /*4960*/  IMAD.IADD R5, R41, 0x1, R5 ;  /* 0x0000000129057824 */ /* 0x000fe400078e0205 */
[----:B------:R-:W-:Y:S05]  /*4970*/  @P0 BRA `(.L_x_231) ;  /* 0x00000000005c0947 */ /* 0x000fea0003800000 */
[----:B------:R-:W0:Y:S01]  /*4980*/  I2F.U32.RP R4, R38 ;  /* 0x0000002600047306 */ /* 0x000e220000209000 */
[----:B------:R-:W-:Y:S01]  /*4990*/  IMAD.MOV R13, RZ, RZ, -R38 ;  /* 0x000000ffff0d7224 */ /* 0x000fe200078e0a26 */
[----:B------:R-:W-:Y:S02]  /*49a0*/  ISETP.NE.U32.AND P3, PT, R38, RZ, PT ;  /* 0x000000ff2600720c */ /* 0x000fe40003f65070 */
        /* <DEDUP_REMOVED lines=14> */
[----:B------:R-:W-:-:S12]  /*4a90*/  IMAD.MOV.U32 R11, RZ, RZ, RZ ;  /* 0x000000ffff0b7224 */ /* 0x000fd800078e00ff */
[----:B------:R-:W-:Y:S02]  /*4aa0*/  @P1 IADD3 R10, PT, PT, R10, 0x1, RZ ;  /* 0x000000010a0a1810 */ /* 0x000fe40007ffe0ff */
[----:B------:R-:W-:-:S05]  /*4ab0*/  @!P3 LOP3.LUT R10, RZ, R38, RZ, 0x33, !PT ;  /* 0x00000026ff0ab212 */ /* 0x000fca00078e33ff */
[----:B------:R-:W-:-:S04]  /*4ac0*/  IMAD.MOV R37, RZ, RZ, -R10 ;  /* 0x000000ffff257224 */ /* 0x000fc800078e0a0a */
[----:B------:R-:W-:Y:S01]  /*4ad0*/  IMAD R37, R38, R37, R36 ;  /* 0x0000002526257224 */ /* 0x000fe200078e0224 */
[----:B------:R-:W-:Y:S06]  /*4ae0*/  BRA `(.L_x_232) ;  /* 0x0000000000447947 */ /* 0x000fec0003800000 */
.L_x_231:
        /* <DEDUP_REMOVED lines=10> */
[----:B------:R-:W-:Y:S01]  /*4b90*/  IADD3.X R11, PT, PT, RZ, ~R25, RZ, P0, !PT ;  /* 0x80000019ff0b7210 */ /* 0x000fe200007fe4ff */
[----:B------:R-:W-:-:S04]  /*4ba0*/  IMAD.WIDE.U32 R12, R38, R15, R12 ;  /* 0x0000000f260c7225 */ /* 0x000fc800078e000c */
[----:B------:R-:W-:Y:S01]  /*4bb0*/  IMAD R11, R11, R38, RZ ;  /* 0x000000260b0b7224 */ /* 0x000fe200078e02ff */
[----:B------:R-:W-:-:S03]  /*4bc0*/  MOV R37, R12 ;  /* 0x0000000c00257202 */ /* 0x000fc60000000f00 */
[----:B------:R-:W-:Y:S01]  /*4bd0*/  IMAD R11, R39, R15, R11 ;  /* 0x0000000f270b7224 */ /* 0x000fe200078e020b */
[----:B------:R-:W-:-:S03]  /*4be0*/  MOV R15, R25 ;  /* 0x00000019000f7202 */ /* 0x000fc60000000f00 */
[----:B------:R-:W-:-:S07]  /*4bf0*/  IMAD.IADD R11, R13, 0x1, R11 ;  /* 0x000000010d0b7824 */ /* 0x000fce00078e020b */
.L_x_232:
[----:B------:R-:W-:Y:S05]  /*4c00*/  BSYNC.RECONVERGENT B1 ;  /* 0x0000000000017941 */ /* 0x000fea0003800200 */
.L_x_230:
[----:B-1----:R-:W-:-:S06]  /*4c10*/  IMAD.WIDE.U32 R12, R21, 0x8, R16 ;  /* 0x00000008150c7825 */ /* 0x002fcc00078e0010 */
[----:B------:R-:W2:Y:S01]  /*4c20*/  LDG.E.64 R12, desc[UR8][R12.64] ;  /* 0x000000080c0c7981 */ /* 0x000ea2000c1e1b00 */
[----:B------:R-:W-:Y:S01]  /*4c30*/  IMAD.MOV.U32 R4, RZ, RZ, R40 ;  /* 0x000000ffff047224 */ /* 0x000fe200078e0028 */
[----:B------:R-:W-:Y:S01]  /*4c40*/  IADD3 R8, PT, PT, R8, -0x8, RZ ;  /* 0xfffffff808087810 */ /* 0x000fe20007ffe0ff */
[-C--:B--2---:R-:W-:Y:S02]  /*4c50*/  IMAD R6, R13, R37.reuse, RZ ;  /* 0x000000250d067224 */ /* 0x084fe400078e02ff */
[----:B------:R-:W-:-:S04]  /*4c60*/  IMAD.WIDE.U32 R4, R12, R37, R4 ;  /* 0x000000250c047225 */ /* 0x000fc800078e0004 */
[----:B------:R-:W-:Y:S02]  /*4c70*/  IMAD R11, R12, R11, R6 ;  /* 0x0000000b0c0b7224 */ /* 0x000fe400078e0206 */
[----:B------:R-:W-:-:S03]  /*4c80*/  IMAD.MOV.U32 R6, RZ, RZ, R4 ;  /* 0x000000ffff067224 */ /* 0x000fc600078e0004 */
[----:B------:R-:W-:Y:S01]  /*4c90*/  IADD3 R5, PT, PT, R5, R11, RZ ;  /* 0x0000000b05057210 */ /* 0x000fe20007ffe0ff */
[----:B------:R-:W-:Y:S06]  /*4ca0*/  @P2 BRA `(.L_x_233) ;  /* 0xffffffe400042947 */ /* 0x000fec000383ffff */
[----:B------:R-:W-:-:S07]  /*4cb0*/  VIADD R8, R8, 0x3 ;  /* 0x0000000308087836 */ /* 0x000fce0000000000 */
.L_x_208:
        /* <DEDUP_REMOVED lines=36> */
.L_x_236:
        /* <DEDUP_REMOVED lines=8> */
[----:B------:R-:W-:Y:S02]  /*4f80*/  MOV R11, R15 ;  /* 0x0000000f000b7202 */ /* 0x000fe40000000f00 */
[----:B------:R-:W-:Y:S02]  /*4f90*/  IADD3.X R7, PT, PT, RZ, ~R25, RZ, P0, !PT ;  /* 0x80000019ff077210 */ /* 0x000fe400007fe4ff */
[----:B------:R-:W-:Y:S01]  /*4fa0*/  MOV R20, R24 ;  /* 0x0000001800147202 */ /* 0x000fe20000000f00 */
[----:B------:R-:W-:-:S04]  /*4fb0*/  IMAD.WIDE.U32 R10, R16, R9, R10 ;  /* 0x00000009100a7225 */ /* 0x000fc800078e000a */
[----:B------:R-:W-:Y:S02]  /*4fc0*/  IMAD R7, R7, R16, RZ ;  /* 0x0000001007077224 */ /* 0x000fe400078e02ff */
[----:B------:R-:W-:Y:S02]  /*4fd0*/  IMAD.MOV.U32 R13, RZ, RZ, R10 ;  /* 0x000000ffff0d7224 */ /* 0x000fe400078e000a */
[----:B------:R-:W-:-:S05]  /*4fe0*/  IMAD R7, R17, R9, R7 ;  /* 0x0000000911077224 */ /* 0x000fca00078e0207 */
[----:B------:R-:W-:-:S07]  /*4ff0*/  IADD3 R15, PT, PT, R11, R7, RZ ;  /* 0x000000070b0f7210 */ /* 0x000fce0007ffe0ff */
.L_x_237:
[----:B------:R-:W-:Y:S05]  /*5000*/  BSYNC.RECONVERGENT B1 ;  /* 0x0000000000017941 */ /* 0x000fea0003800200 */
.L_x_235:
[----:B------:R-:W0:Y:S01]  /*5010*/  LDC.64 R18, c[0x0][0x390] ;  /* 0x0000e400ff127b82 */ /* 0x000e220000000a00 */
[----:B------:R-:W-:-:S07]  /*5020*/  IADD3 R7, PT, PT, R8, -0x1, RZ ;  /* 0xffffffff08077810 */ /* 0x000fce0007ffe0ff */
[----:B------:R-:W1:Y:S01]  /*5030*/  LDC.64 R10, c[0x0][0x398] ;  /* 0x0000e600ff0a7b82 */ /* 0x000e620000000a00 */
[----:B0-----:R-:W-:-:S06]  /*5040*/  IMAD.WIDE.U32 R18, R7, 0x8, R18 ;  /* 0x0000000807127825 */ /* 0x001fcc00078e0012 */
[----:B------:R-:W2:Y:S01]  /*5050*/  LDG.E.64 R18, desc[UR8][R18.64] ;  /* 0x0000000812127981 */ /* 0x000ea2000c1e1b00 */
[----:B-1----:R-:W-:-:S06]  /*5060*/  IMAD.WIDE.U32 R10, R8, 0x8, R10 ;  /* 0x00000008080a7825 */ /* 0x002fcc00078e000a */
[----:B------:R-:W3:Y:S01]  /*5070*/  LDG.E.64 R10, desc[UR8][R10.64] ;  /* 0x000000080a0a7981 */ /* 0x000ee2000c1e1b00 */
[----:B------:R-:W-:Y:S01]  /*5080*/  MOV R16, R6 ;  /* 0x0000000600107202 */ /* 0x000fe20000000f00 */
        /* <DEDUP_REMOVED lines=27> */
[----:B------:R-:W-:Y:S02]  /*5240*/  @P1 IADD3 R11, PT, PT, R11, 0x1, RZ ;  /* 0x000000010b0b1810 */ /* 0x000fe40007ffe0ff */
[----:B------:R-:W-:-:S05]  /*5250*/  @!P2 LOP3.LUT R11, RZ, R18, RZ, 0x33, !PT ;  /* 0x00000012ff0ba212 */ /* 0x000fca00078e33ff */
[----:B------:R-:W-:-:S04]  /*5260*/  IMAD.MOV R9, RZ, RZ, -R11 ;  /* 0x000000ffff097224 */ /* 0x000fc800078e0a0b */
[----:B------:R-:W-:Y:S01]  /*5270*/  IMAD R9, R18, R9, R20 ;  /* 0x0000000912097224 */ /* 0x000fe200078e0214 */
[----:B------:R-:W-:Y:S01]  /*5280*/  MOV R18, R11 ;  /* 0x0000000b00127202 */ /* 0x000fe20000000f00 */
[----:B------:R-:W-:Y:S06]  /*5290*/  BRA `(.L_x_240) ;  /* 0x0000000000447947 */ /* 0x000fec0003800000 */
.L_x_239:
[----:B------:R-:W-:Y:S01]  /*52a0*/  MOV R26, R20 ;  /* 0x00000014001a7202 */ /* 0x000fe20000000f00 */
[----:B------:R-:W-:Y:S01]  /*52b0*/  IMAD.MOV.U32 R14, RZ, RZ, R18 ;  /* 0x000000ffff0e7224 */ /* 0x000fe200078e0012 */
[----:B------:R-:W-:Y:S02]  /*52c0*/  MOV R13, R21 ;  /* 0x00000015000d7202 */ /* 0x000fe40000000f00 */
[----:B------:R-:W-:Y:S02]  /*52d0*/  MOV R11, R19 ;  /* 0x00000013000b7202 */ /* 0x000fe40000000f00 */
[----:B------:R-:W-:-:S07]  /*52e0*/  MOV R12, 0x5300 ;  /* 0x00005300000c7802 */ /* 0x000fce0000000f00 */
[----:B------:R-:W-:Y:S05]  /*52f0*/  CALL.REL.NOINC `($__internal_4_$__cuda_sm20_div_s64) ;  /* 0x0000001400747944 */ /* 0x000fea0003c00000 */
[----:B------:R-:W-:Y:S01]  /*5300*/  IADD3 R9, P0, PT, RZ, -R24, RZ ;  /* 0x80000018ff097210 */ /* 0x000fe20007f1e0ff */
[----:B------:R-:W-:Y:S01]  /*5310*/  IMAD.MOV.U32 R10, RZ, RZ, R20 ;  /* 0x000000ffff0a7224 */ /* 0x000fe200078e0014 */
[----:B------:R-:W-:Y:S02]  /*5320*/  MOV R11, R21 ;  /* 0x00000015000b7202 */ /* 0x000fe40000000f00 */
[----:B------:R-:W-:Y:S01]  /*5330*/  IADD3.X R5, PT, PT, RZ, ~R25, RZ, P0, !PT ;  /* 0x80000019ff057210 */ /* 0x000fe200007fe4ff */
[----:B------:R-:W-:-:S04]  /*5340*/  IMAD.WIDE.U32 R10, R18, R9, R10 ;  /* 0x00000009120a7225 */ /* 0x000fc800078e000a */
[----:B------:R-:W-:Y:S01]  /*5350*/  IMAD R5, R5, R18, RZ ;  /* 0x0000001205057224 */ /* 0x000fe200078e02ff */
[----:B------:R-:W-:-:S03]  /*5360*/  MOV R18, R24 ;  /* 0x0000001800127202 */ /* 0x000fc60000000f00 */
[----:B------:R-:W-:Y:S01]  /*5370*/  IMAD R5, R19, R9, R5 ;  /* 0x0000000913057224 */ /* 0x000fe200078e0205 */
[----:B------:R-:W-:Y:S02]  /*5380*/  MOV R9, R10 ;  /* 0x0000000a00097202 */ /* 0x000fe40000000f00 */
[----:B------:R-:W-:Y:S01]  /*5390*/  MOV R19, R25 ;  /* 0x0000001900137202 */ /* 0x000fe20000000f00 */
[----:B------:R-:W-:-:S07]  /*53a0*/  IMAD.IADD R5, R11, 0x1, R5 ;  /* 0x000000010b057824 */ /* 0x000fce00078e0205 */
.L_x_240:
[----:B------:R-:W-:Y:S05]  /*53b0*/  BSYNC.RECONVERGENT B1 ;  /* 0x0000000000017941 */ /* 0x000fea0003800200 */
.L_x_238:
        /* <DEDUP_REMOVED lines=32> */
[----:B------:R-:W-:Y:S02]  /*55c0*/  ISETP.GE.U32.AND P1, PT, R9, R20, PT ;  /* 0x000000140900720c */ /* 0x000fe40003f26070 */
[----:B------:R-:W-:-:S11]  /*55d0*/  MOV R9, RZ ;  /* 0x000000ff00097202 */ /* 0x000fd60000000f00 */
[----:B------:R-:W-:Y:S01]  /*55e0*/  @P1 VIADD R11, R11, 0x1 ;  /* 0x000000010b0b1836 */ /* 0x000fe20000000000 */
[----:B------:R-:W-:-:S04]  /*55f0*/  @!P2 LOP3.LUT R11, RZ, R20, RZ, 0x33, !PT ;  /* 0x00000014ff0ba212 */ /* 0x000fc800078e33ff */
[----:B------:R-:W-:-:S05]  /*5600*/  IADD3 R13, PT, PT, -R11, RZ, RZ ;  /* 0x000000ff0b0d7210 */ /* 0x000fca0007ffe1ff */
[----:B------:R-:W-:Y:S02]  /*5610*/  IMAD R13, R20, R13, R18 ;  /* 0x0000000d140d7224 */ /* 0x000fe400078e0212 */
[----:B------:R-:W-:Y:S01]  /*5620*/  IMAD.MOV.U32 R18, RZ, RZ, R11 ;  /* 0x000000ffff127224 */ /* 0x000fe200078e000b */
[----:B------:R-:W-:Y:S06]  /*5630*/  BRA `(.L_x_243) ;  /* 0x0000000000447947 */ /* 0x000fec0003800000 */
.L_x_242:
[----:B------:R-:W-:Y:S01]  /*5640*/  MOV R26, R18 ;  /* 0x00000012001a7202 */ /* 0x000fe20000000f00 */
[----:B------:R-:W-:Y:S01]  /*5650*/  IMAD.MOV.U32 R13, RZ, RZ, R19 ;  /* 0x000000ffff0d7224 */ /* 0x000fe200078e0013 */
[----:B------:R-:W-:Y:S02]  /*5660*/  MOV R14, R20 ;  /* 0x00000014000e7202 */ /* 0x000fe40000000f00 */
[----:B------:R-:W-:Y:S02]  /*5670*/  MOV R11, R21 ;  /* 0x00000015000b7202 */ /* 0x000fe40000000f00 */
[----:B------:R-:W-:-:S07]  /*5680*/  MOV R12, 0x56a0 ;  /* 0x000056a0000c7802 */ /* 0x000fce0000000f00 */
[----:B------:R-:W-:Y:S05]  /*5690*/  CALL.REL.NOINC `($__internal_4_$__cuda_sm20_div_s64) ;  /* 0x00000010008c7944 */ /* 0x000fea0003c00000 */
[----:B------:R-:W-:Y:S02]  /*56a0*/  IADD3 R9, P0, PT, RZ, -R24, RZ ;  /* 0x80000018ff097210 */ /* 0x000fe40007f1e0ff */
[----:B------:R-:W-:Y:S02]  /*56b0*/  MOV R10, R18 ;  /* 0x00000012000a7202 */ /* 0x000fe40000000f00 */
[----:B------:R-:W-:Y:S01]  /*56c0*/  MOV R11, R19 ;  /* 0x00000013000b7202 */ /* 0x000fe20000000f00 */
[--C-:B------:R-:W-:Y:S01]  /*56d0*/  IMAD.X R5, RZ, RZ, ~R25.reuse, P0 ;  /* 0x000000ffff057224 */ /* 0x100fe200000e0e19 */
[----:B------:R-:W-:Y:S01]  /*56e0*/  MOV R18, R24 ;  /* 0x0000001800127202 */ /* 0x000fe20000000f00 */
[----:B------:R-:W-:Y:S02]  /*56f0*/  IMAD.MOV.U32 R19, RZ, RZ, R25 ;  /* 0x000000ffff137224 */ /* 0x000fe400078e0019 */
[----:B------:R-:W-:Y:S02]  /*5700*/  IMAD R5, R5, R20, RZ ;  /* 0x0000001405057224 */ /* 0x000fe400078e02ff */
[----:B------:R-:W-:-:S04]  /*5710*/  IMAD.WIDE.U32 R10, R20, R9, R10 ;  /* 0x00000009140a7225 */ /* 0x000fc800078e000a */
[----:B------:R-:W-:Y:S02]  /*5720*/  IMAD R5, R21, R9, R5 ;  /* 0x0000000915057224 */ /* 0x000fe400078e0205 */
[----:B------:R-:W-:-:S03]  /*5730*/  IMAD.MOV.U32 R13, RZ, RZ, R10 ;  /* 0x000000ffff0d7224 */ /* 0x000fc600078e000a */
[----:B------:R-:W-:-:S07]  /*5740*/  IADD3 R9, PT, PT, R11, R5, RZ ;  /* 0x000000050b097210 */ /* 0x000fce0007ffe0ff */
.L_x_243:
[----:B------:R-:W-:Y:S05]  /*5750*/  BSYNC.RECONVERGENT B1 ;  /* 0x0000000000017941 */ /* 0x000fea0003800200 */
.L_x_241:
        /* <DEDUP_REMOVED lines=38> */
[----:B------:R-:W-:Y:S06]  /*59c0*/  BRA `(.L_x_246) ;  /* 0x0000000000447947 */ /* 0x000fec0003800000 */
.L_x_245:
        /* <DEDUP_REMOVED lines=8> */
[----:B------:R-:W-:Y:S01]  /*5a50*/  MOV R12, R18 ;  /* 0x00000012000c7202 */ /* 0x000fe20000000f00 */
[--C-:B------:R-:W-:Y:S01]  /*5a60*/  IMAD.MOV.U32 R15, RZ, RZ, R25.reuse ;  /* 0x000000ffff0f7224 */ /* 0x100fe200078e0019 */
[----:B------:R-:W-:Y:S01]  /*5a70*/  MOV R13, R19 ;  /* 0x00000013000d7202 */ /* 0x000fe20000000f00 */
[----:B------:R-:W-:-:S04]  /*5a80*/  IMAD.X R9, RZ, RZ, ~R25, P0 ;  /* 0x000000ffff097224 */ /* 0x000fc800000e0e19 */
[----:B------:R-:W-:Y:S02]  /*5a90*/  IMAD R9, R9, R20, RZ ;  /* 0x0000001409097224 */ /* 0x000fe400078e02ff */
[----:B------:R-:W-:-:S04]  /*5aa0*/  IMAD.WIDE.U32 R12, R20, R11, R12 ;  /* 0x0000000b140c7225 */ /* 0x000fc800078e000c */
[----:B------:R-:W-:Y:S01]  /*5ab0*/  IMAD R9, R21, R11, R9 ;  /* 0x0000000b15097224 */ /* 0x000fe200078e0209 */
[----:B------:R-:W-:-:S04]  /*5ac0*/  MOV R19, R12 ;  /* 0x0000000c00137202 */ /* 0x000fc80000000f00 */
[----:B------:R-:W-:-:S07]  /*5ad0*/  IADD3 R9, PT, PT, R13, R9, RZ ;  /* 0x000000090d097210 */ /* 0x000fce0007ffe0ff */
.L_x_246:
[----:B------:R-:W-:Y:S05]  /*5ae0*/  BSYNC.RECONVERGENT B1 ;  /* 0x0000000000017941 */ /* 0x000fea0003800200 */
.L_x_244:
[----:B------:R-:W0:Y:S02]  /*5af0*/  LDC.64 R12, c[0x0][0x398] ;  /* 0x0000e600ff0c7b82 */ /* 0x000e240000000a00 */
[----:B0-----:R-:W-:-:S06]  /*5b00*/  IMAD.WIDE.U32 R12, R5, 0x8, R12 ;  /* 0x00000008050c7825 */ /* 0x001fcc00078e000c */
[----:B------:R-:W2:Y:S01]  /*5b10*/  LDG.E.64 R12, desc[UR8][R12.64] ;  /* 0x000000080c0c7981 */ /* 0x000ea2000c1e1b00 */
[----:B------:R-:W-:Y:S02]  /*5b20*/  MOV R16, R6 ;  /* 0x0000000600107202 */ /* 0x000fe40000000f00 */
[----:B------:R-:W-:Y:S01]  /*5b30*/  IADD3 R8, PT, PT, R8, -0x4, RZ ;  /* 0xfffffffc08087810 */ /* 0x000fe20007ffe0ff */
[-C--:B--2---:R-:W-:Y:S02]  /*5b40*/  IMAD R5, R13, R19.reuse, RZ ;  /* 0x000000130d057224 */ /* 0x084fe400078e02ff */
[----:B------:R-:W-:-:S04]  /*5b50*/  IMAD.WIDE.U32 R6, R12, R19, R16 ;  /* 0x000000130c067225 */ /* 0x000fc800078e0010 */
[----:B------:R-:W-:-:S04]  /*5b60*/  IMAD R5, R12, R9, R5 ;  /* 0x000000090c057224 */ /* 0x000fc800078e0205 */
[----:B------:R-:W-:-:S07]  /*5b70*/  IMAD.IADD R5, R7, 0x1, R5 ;  /* 0x0000000107057824 */ /* 0x000fce00078e0205 */
.L_x_234:
[----:B------:R-:W-:-:S13]  /*5b80*/  ISETP.NE.AND P0, PT, R4, RZ, PT ;  /* 0x000000ff0400720c */ /* 0x000fda0003f05270 */
[----:B------:R-:W-:Y:S05]  /*5b90*/  @!P0 BRA `(.L_x_207) ;  /* 0x00000008007c8947 */ /* 0x000fea0003800000 */
[----:B------:R-:W-:-:S13]  /*5ba0*/  ISETP.NE.AND P0, PT, R4, 0x1, PT ;  /* 0x000000010400780c */ /* 0x000fda0003f05270 */
[----:B------:R-:W-:Y:S05]  /*5bb0*/  @!P0 BRA `(.L_x_247) ;  /* 0x0000000400c48947 */ /* 0x000fea0003800000 */
[----:B------:R-:W0:Y:S02]  /*5bc0*/  LDC.64 R12, c[0x0][0x390] ;  /* 0x0000e400ff0c7b82 */ /* 0x000e240000000a00 */
[----:B0-----:R-:W-:-:S05]  /*5bd0*/  IMAD.WIDE.U32 R12, R8, 0x8, R12 ;  /* 0x00000008080c7825 */ /* 0x001fca00078e000c */
        /* <DEDUP_REMOVED lines=8> */
[----:B------:R-:W-:Y:S01]  /*5c60*/  ISETP.NE.U32.AND P2, PT, R16, RZ, PT ;  /* 0x000000ff1000720c */ /* 0x000fe20003f45070 */
[----:B------:R-:W-:-:S04]  /*5c70*/  IMAD.MOV.U32 R15, RZ, RZ, RZ ;  /* 0x000000ffff0f7224 */ /* 0x000fc800078e00ff */
        /* <DEDUP_REMOVED lines=18> */
.L_x_249:
[----:B------:R-:W-:Y:S01]  /*5da0*/  MOV R26, R10 ;  /* 0x0000000a001a7202 */ /* 0x000fe20000000f00 */
[----:B------:R-:W-:Y:S01]  /*5db0*/  IMAD.MOV.U32 R13, RZ, RZ, R15 ;  /* 0x000000ffff0d7224 */ /* 0x000fe200078e000f */
[----:B------:R-:W-:Y:S02]  /*5dc0*/  MOV R14, R16 ;  /* 0x00000010000e7202 */ /* 0x000fe40000000f00 */
[----:B------:R-:W-:Y:S02]  /*5dd0*/  MOV R11, R17 ;  /* 0x00000011000b7202 */ /* 0x000fe40000000f00 */
[----:B------:R-:W-:-:S07]  /*5de0*/  MOV R12, 0x5e00 ;  /* 0x00005e00000c7802 */ /* 0x000fce0000000f00 */
[----:B------:R-:W-:Y:S05]  /*5df0*/  CALL.REL.NOINC `($__internal_4_$__cuda_sm20_div_s64) ;  /* 0x0000000800b47944 */ /* 0x000fea0003c00000 */
[-C--:B------:R-:W-:Y:S02]  /*5e00*/  IADD3 R9, P0, PT, RZ, -R24.reuse, RZ ;  /* 0x80000018ff097210 */ /* 0x080fe40007f1e0ff */
[----:B------:R-:W-:Y:S02]  /*5e10*/  MOV R11, R15 ;  /* 0x0000000f000b7202 */ /* 0x000fe40000000f00 */
[----:B------:R-:W-:Y:S01]  /*5e20*/  MOV R18, R24 ;  /* 0x0000001800127202 */ /* 0x000fe20000000f00 */
[----:B------:R-:W-:Y:S01]  /*5e30*/  IMAD.X R7, RZ, RZ, ~R25, P0 ;  /* 0x000000ffff077224 */ /* 0x000fe200000e0e19 */
[----:B------:R-:W-:Y:S01]  /*5e40*/  MOV R19, R25 ;  /* 0x0000001900137202 */ /* 0x000fe20000000f00 */
[----:B------:R-:W-:-:S04]  /*5e50*/  IMAD.WIDE.U32 R10, R16, R9, R10 ;  /* 0x00000009100a7225 */ /* 0x000fc800078e000a */
[----:B------:R-:W-:Y:S01]  /*5e60*/  IMAD R7, R7, R16, RZ ;  /* 0x0000001007077224 */ /* 0x000fe200078e02ff */
[----:B------:R-:W-:-:S03]  /*5e70*/  MOV R13, R10 ;  /* 0x0000000a000d7202 */ /* 0x000fc60000000f00 */
[----:B------:R-:W-:-:S04]  /*5e80*/  IMAD R7, R17, R9, R7 ;  /* 0x0000000911077224 */ /* 0x000fc800078e0207 */
[----:B------:R-:W-:-:S07]  /*5e90*/  IMAD.IADD R15, R11, 0x1, R7 ;  /* 0x000000010b0f7824 */ /* 0x000fce00078e0207 */
.L_x_250:
[----:B------:R-:W-:Y:S05]  /*5ea0*/  BSYNC.RECONVERGENT B1 ;  /* 0x0000000000017941 */ /* 0x000fea0003800200 */
.L_x_248:
        /* <DEDUP_REMOVED lines=38> */
[----:B------:R-:W-:Y:S06]  /*6110*/  BRA `(.L_x_253) ;  /* 0x0000000000447947 */ /* 0x000fec0003800000 */
.L_x_252:
[----:B------:R-:W-:Y:S01]  /*6120*/  MOV R26, R18 ;  /* 0x00000012001a7202 */ /* 0x000fe20000000f00 */
[----:B------:R-:W-:Y:S01]  /*6130*/  IMAD.MOV.U32 R14, RZ, RZ, R16 ;  /* 0x000000ffff0e7224 */ /* 0x000fe200078e0010 */
[----:B------:R-:W-:Y:S02]  /*6140*/  MOV R13, R19 ;  /* 0x00000013000d7202 */ /* 0x000fe40000000f00 */
[----:B------:R-:W-:Y:S02]  /*6150*/  MOV R11, R17 ;  /* 0x00000011000b7202 */ /* 0x000fe40000000f00 */
[----:B------:R-:W-:-:S07]  /*6160*/  MOV R12, 0x6180 ;  /* 0x00006180000c7802 */ /* 0x000fce0000000f00 */
[----:B------:R-:W-:Y:S05]  /*6170*/  CALL.REL.NOINC `($__internal_4_$__cuda_sm20_div_s64) ;  /* 0x0000000400d47944 */ /* 0x000fea0003c00000 */
        /* <DEDUP_REMOVED lines=8> */
[----:B------:R-:W-:Y:S02]  /*6200*/  IMAD R9, R17, R11, R9 ;  /* 0x0000000b11097224 */ /* 0x000fe400078e0209 */
[----:B------:R-:W-:-:S03]  /*6210*/  IMAD.MOV.U32 R17, RZ, RZ, R12 ;  /* 0x000000ffff117224 */ /* 0x000fc600078e000c */
[----:B------:R-:W-:-:S07]  /*6220*/  IADD3 R9, PT, PT, R13, R9, RZ ;  /* 0x000000090d097210 */ /* 0x000fce0007ffe0ff */
.L_x_253:
[----:B------:R-:W-:Y:S05]  /*6230*/  BSYNC.RECONVERGENT B1 ;  /* 0x0000000000017941 */ /* 0x000fea0003800200 */
.L_x_251:
[----:B------:R-:W0:Y:S02]  /*6240*/  LDC.64 R12, c[0x0][0x398] ;  /* 0x0000e600ff0c7b82 */ /* 0x000e240000000a00 */
[----:B0-----:R-:W-:-:S06]  /*6250*/  IMAD.WIDE.U32 R12, R4, 0x8, R12 ;  /* 0x00000008040c7825 */ /* 0x001fcc00078e000c */
[----:B------:R-:W2:Y:S01]  /*6260*/  LDG.E.64 R12, desc[UR8][R12.64] ;  /* 0x000000080c0c7981 */ /* 0x000ea2000c1e1b00 */
[----:B------:R-:W-:Y:S01]  /*6270*/  IMAD.MOV.U32 R4, RZ, RZ, R6 ;  /* 0x000000ffff047224 */ /* 0x000fe200078e0006 */
[----:B------:R-:W-:Y:S01]  /*6280*/  IADD3 R8, PT, PT, R8, -0x2, RZ ;  /* 0xfffffffe08087810 */ /* 0x000fe20007ffe0ff */
[-C--:B--2---:R-:W-:Y:S02]  /*6290*/  IMAD R11, R13, R17.reuse, RZ ;  /* 0x000000110d0b7224 */ /* 0x084fe400078e02ff */
[----:B------:R-:W-:-:S04]  /*62a0*/  IMAD.WIDE.U32 R6, R12, R17, R4 ;  /* 0x000000110c067225 */ /* 0x000fc800078e0004 */
[----:B------:R-:W-:-:S05]  /*62b0*/  IMAD R9, R12, R9, R11 ;  /* 0x000000090c097224 */ /* 0x000fca00078e020b */
[----:B------:R-:W-:-:S07]  /*62c0*/  IADD3 R5, PT, PT, R7, R9, RZ ;  /* 0x0000000907057210 */ /* 0x000fce0007ffe0ff */
.L_x_247:
        /* <DEDUP_REMOVED lines=25> */
[----:B------:R-:W-:-:S04]  /*6460*/  @P0 IADD3 R10, PT, PT, -R18, R10, RZ ;  /* 0x0000000a120a0210 */ /* 0x000fc80007ffe1ff */
[----:B------:R-:W-:-:S13]  /*6470*/  ISETP.GE.U32.AND P0, PT, R10, R18, PT ;  /* 0x000000120a00720c */ /* 0x000fda0003f06070 */
[----:B------:R-:W-:Y:S02]  /*6480*/  @P0 IADD3 R10, PT, PT, -R18, R10, RZ ;  /* 0x0000000a120a0210 */ /* 0x000fe40007ffe1ff */
[----:B------:R-:W-:Y:S01]  /*6490*/  @!P1 LOP3.LUT R10, RZ, R18, RZ, 0x33, !PT ;  /* 0x00000012ff0a9212 */ /* 0x000fe200078e33ff */
[----:B------:R-:W-:Y:S06]  /*64a0*/  BRA `(.L_x_256) ;  /* 0x0000000000147947 */ /* 0x000fec0003800000 */
.L_x_255:
[----:B------:R-:W-:Y:S01]  /*64b0*/  MOV R24, R18 ;  /* 0x0000001200187202 */ /* 0x000fe20000000f00 */
[----:B------:R-:W-:Y:S01]  /*64c0*/  IMAD.MOV.U32 R21, RZ, RZ, R15 ;  /* 0x000000ffff157224 */ /* 0x000fe200078e000f */
[----:B------:R-:W-:Y:S02]  /*64d0*/  MOV R18, R10 ;  /* 0x0000000a00127202 */ /* 0x000fe40000000f00 */
[----:B------:R-:W-:-:S07]  /*64e0*/  MOV R26, 0x6500 ;  /* 0x00006500001a7802 */ /* 0x000fce0000000f00 */
[----:B------:R-:W-:Y:S05]  /*64f0*/  CALL.REL.NOINC `($__internal_5_$__cuda_sm20_rem_s64) ;  /* 0x0000000800407944 */ /* 0x000fea0003c00000 */
.L_x_256:
[----:B------:R-:W-:Y:S05]  /*6500*/  BSYNC.RECONVERGENT B1 ;  /* 0x0000000000017941 */ /* 0x000fea0003800200 */
.L_x_254:
[----:B------:R-:W0:Y:S02]  /*6510*/  LDC.64 R12, c[0x0][0x398] ;  /* 0x0000e600ff0c7b82 */ /* 0x000e240000000a00 */
[----:B0-----:R-:W-:-:S06]  /*6520*/  IMAD.WIDE.U32 R8, R8, 0x8, R12 ;  /* 0x0000000808087825 */ /* 0x001fcc00078e000c */
[----:B------:R-:W2:Y:S01]  /*6530*/  LDG.E.64 R8, desc[UR8][R8.64] ;  /* 0x0000000808087981 */ /* 0x000ea2000c1e1b00 */
[----:B------:R-:W-:Y:S01]  /*6540*/  MOV R7, R5 ;  /* 0x0000000500077202 */ /* 0x000fe20000000f00 */
[-C--:B--2---:R-:W-:Y:S02]  /*6550*/  IMAD R13, R9, R10.reuse, RZ ;  /* 0x0000000a090d7224 */ /* 0x084fe400078e02ff */
[----:B------:R-:W-:-:S04]  /*6560*/  IMAD.WIDE.U32 R6, R8, R10, R6 ;  /* 0x0000000a08067225 */ /* 0x000fc800078e0006 */
[----:B------:R-:W-:-:S05]  /*6570*/  IMAD R13, R8, R11, R13 ;  /* 0x0000000b080d7224 */ /* 0x000fca00078e020d */
[----:B------:R-:W-:-:S07]  /*6580*/  IADD3 R5, PT, PT, R7, R13, RZ ;  /* 0x0000000d07057210 */ /* 0x000fce0007ffe0ff */
.L_x_207:
[----:B------:R-:W0:Y:S02]  /*6590*/  LDCU.64 UR6, c[0x0][0x388] ;  /* 0x00007100ff0677ac */ /* 0x000e240008000a00 */
[----:B0-----:R-:W-:-:S04]  /*65a0*/  LEA R4, P0, R6, UR6, 0x1 ;  /* 0x0000000606047c11 */ /* 0x001fc8000f8008ff */
[----:B------:R-:W-:-:S05]  /*65b0*/  LEA.HI.X R5, R6, UR7, R5, 0x1, P0 ;  /* 0x0000000706057c11 */ /* 0x000fca00080f0c05 */
[----:B------:R-:W2:Y:S04]  /*65c0*/  LDG.E.U16 R4, desc[UR8][R4.64] ;  /* 0x0000000804047981 */ /* 0x000ea8000c1e1500 */
[----:B--2---:R1:W-:Y:S02]  /*65d0*/  STS.U16 [R3], R4 ;  /* 0x0000000403007388 */ /* 0x0043e40000000400 */
.L_x_206:
[----:B------:R-:W-:Y:S05]  /*65e0*/  BSYNC.RECONVERGENT B0 ;  /* 0x0000000000007941 */ /* 0x000fea0003800200 */
.L_x_158:
[----:B------:R-:W-:Y:S01]  /*65f0*/  BAR.SYNC.DEFER_BLOCKING 0x0 ;  /* 0x0000000000007b1d */ /* 0x000fe20000010000 */
[----:B------:R-:W-:Y:S01]  /*6600*/  UISETP.GE.U32.AND UP0, UPT, UR5, 0x42, UPT ;  /* 0x000000420500788c */ /* 0x000fe2000bf06070 */
[----:B------:R-:W-:-:S08]  /*6610*/  ISETP.GT.U32.AND P1, PT, R2, 0x1f, PT ;  /* 0x0000001f0200780c */ /* 0x000fd00003f24070 */
[----:B------:R-:W-:Y:S05]  /*6620*/  BRA.U !UP0, `(.L_x_257) ;  /* 0x0000000108307547 */ /* 0x000fea000b800000 */
.L_x_258:
[----:B------:R-:W-:-:S06]  /*6630*/  USHF.R.U32.HI UR4, URZ, 0x1, UR5 ;  /* 0x00000001ff047899 */ /* 0x000fcc0008011605 */
[----:B------:R-:W-:-:S13]  /*6640*/  ISETP.GE.U32.AND P0, PT, R2, UR4, PT ;  /* 0x0000000402007c0c */ /* 0x000fda000bf06070 */
[----:B------:R-:W-:Y:S01]  /*6650*/  VOTEU.ALL UP0, P0 ;  /* 0x0000000000ff7886 */ /* 0x000fe20000000000 */
[----:B-12---:R-:W-:Y:S04]  /*6660*/  @!P0 LDS.U16 R4, [R3] ;  /* 0x0000000003048984 */ /* 0x006fe80000000400 */
[----:B------:R-:W-:Y:S02]  /*6670*/  @!UP0 ULOP3.LUT UR6, UR5, 0x7fe, URZ, 0xc0, !UPT ;  /* 0x000007fe05068892 */ /* 0x000fe4000f8ec0ff */
[----:B------:R-:W-:-:S03]  /*6680*/  UISETP.GT.U32.AND UP0, UPT, UR5, 0x83, UPT ;  /* 0x000000830500788c */ /* 0x000fc6000bf04070 */
[----:B------:R-:W-:-:S04]  /*6690*/  UMOV UR5, UR4 ;  /* 0x0000000400057c82 */ /* 0x000fc80008000000 */
[----:B------:R-:W1:Y:S02]  /*66a0*/  @!P0 LDS.U16 R5, [R3+UR6] ;  /* 0x0000000603058984 */ /* 0x000e640008000400 */
[----:B-1----:R-:W-:-:S05]  /*66b0*/  @!P0 HMNMX2.BF16_V2 R4, R4.H0_H0, R5.H0_H0, PT ;  /* 0x2000000504048240 */ /* 0x002fca0003a00800 */
[----:B------:R2:W-:Y:S01]  /*66c0*/  @!P0 STS.U16 [R3], R4 ;  /* 0x0000000403008388 */ /* 0x0005e20000000400 */
[----:B------:R-:W-:Y:S06]  /*66d0*/  BAR.SYNC.DEFER_BLOCKING 0x0 ;  /* 0x0000000000007b1d */ /* 0x000fec0000010000 */
[----:B------:R-:W-:Y:S05]  /*66e0*/  BRA.U UP0, `(.L_x_258) ;  /* 0xfffffffd00d07547 */ /* 0x000fea000b83ffff */
.L_x_257:
[----:B------:R-:W-:Y:S05]  /*66f0*/  @P1 EXIT ;  /* 0x000000000000194d */ /* 0x000fea0003800000 */
[----:B-12---:R-:W-:Y:S01]  /*6700*/  LDS.U16 R4, [R3] ;  /* 0x0000000003047984 */ /* 0x006fe20000000400 */
[----:B------:R-:W-:-:S03]  /*6710*/  ISETP.NE.AND P0, PT, R2, RZ, PT ;  /* 0x000000ff0200720c */ /* 0x000fc60003f05270 */
[----:B------:R-:W1:Y:S04]  /*6720*/  LDS.U16 R5, [R3+0x40] ;  /* 0x0000400003057984 */ /* 0x000e680000000400 */
[----:B------:R-:W2:Y:S04]  /*6730*/  LDS.U16 R7, [R3+0x20] ;  /* 0x0000200003077984 */ /* 0x000ea80000000400 */
[----:B------:R-:W3:Y:S04]  /*6740*/  LDS.U16 R6, [R3+0x10] ;  /* 0x0000100003067984 */ /* 0x000ee80000000400 */
[----:B0-----:R-:W0:Y:S04]  /*6750*/  LDS.U16 R9, [R3+0x8] ;  /* 0x0000080003097984 */ /* 0x001e280000000400 */
[----:B------:R-:W4:Y:S04]  /*6760*/  LDS.U16 R8, [R3+0x4] ;  /* 0x0000040003087984 */ /* 0x000f280000000400 */
[----:B------:R-:W5:Y:S01]  /*6770*/  LDS.U16 R11, [R3+0x2] ;  /* 0x00000200030b7984 */ /* 0x000f620000000400 */
[----:B-1----:R-:W-:-:S04]  /*6780*/  HMNMX2.BF16_V2 R4, R4.H0_H0, R5.H0_H0, PT ;  /* 0x2000000504047240 */ /* 0x002fc80003a00800 */
[----:B--2---:R-:W-:Y:S01]  /*6790*/  HMNMX2.BF16_V2 R7, R4.H0_H0, R7.H0_H0, PT ;  /* 0x2000000704077240 */ /* 0x004fe20003a00800 */
[----:B------:R1:W-:Y:S03]  /*67a0*/  STS.U16 [R3], R4 ;  /* 0x0000000403007388 */ /* 0x0003e60000000400 */
[----:B---3--:R-:W-:Y:S01]  /*67b0*/  HMNMX2.BF16_V2 R6, R7.H0_H0, R6.H0_H0, PT ;  /* 0x2000000607067240 */ /* 0x008fe20003a00800 */
[----:B------:R1:W-:Y:S03]  /*67c0*/  STS.U16 [R3], R7 ;  /* 0x0000000703007388 */ /* 0x0003e60000000400 */
[----:B0-----:R-:W-:Y:S01]  /*67d0*/  HMNMX2.BF16_V2 R9, R6.H0_H0, R9.H0_H0, PT ;  /* 0x2000000906097240 */ /* 0x001fe20003a00800 */
[----:B------:R1:W-:Y:S03]  /*67e0*/  STS.U16 [R3], R6 ;  /* 0x0000000603007388 */ /* 0x0003e60000000400 */
[----:B----4-:R-:W-:Y:S01]  /*67f0*/  HMNMX2.BF16_V2 R8, R9.H0_H0, R8.H0_H0, PT ;  /* 0x2000000809087240 */ /* 0x010fe20003a00800 */
[----:B------:R1:W-:Y:S03]  /*6800*/  STS.U16 [R3], R9 ;  /* 0x0000000903007388 */ /* 0x0003e60000000400 */
[----:B-----5:R-:W-:Y:S01]  /*6810*/  HMNMX2.BF16_V2 R11, R8.H0_H0, R11.H0_H0, PT ;  /* 0x2000000b080b7240 */ /* 0x020fe20003a00800 */
[----:B------:R1:W-:Y:S04]  /*6820*/  STS.U16 [R3], R8 ;  /* 0x0000000803007388 */ /* 0x0003e80000000400 */
[----:B------:R1:W-:Y:S01]  /*6830*/  STS.U16 [R3], R11 ;  /* 0x0000000b03007388 */ /* 0x0003e20000000400 */
[----:B------:R-:W-:Y:S05]  /*6840*/  @P0 EXIT ;  /* 0x000000000000094d */ /* 0x000fea0003800000 */
[----:B------:R-:W0:Y:S01]  /*6850*/  S2UR UR5, SR_CgaCtaId ;  /* 0x00000000000579c3 */ /* 0x000e220000008800 */
[----:B------:R-:W-:-:S07]  /*6860*/  UMOV UR4, 0x400 ;  /* 0x0000040000047882 */ /* 0x000fce0000000000 */
[----:B-1----:R-:W1:Y:S01]  /*6870*/  LDC.64 R2, c[0x0][0x380] ;  /* 0x0000e000ff027b82 */ /* 0x002e620000000a00 */
[----:B0-----:R-:W-:Y:S01]  /*6880*/  ULEA UR4, UR5, UR4, 0x18 ;  /* 0x0000000405047291 */ /* 0x001fe2000f8ec0ff */
[----:B-1----:R-:W-:-:S08]  /*6890*/  IMAD.WIDE.U32 R2, R0, 0x2, R2 ;  /* 0x0000000200027825 */ /* 0x002fd000078e0002 */
[----:B------:R-:W0:Y:S04]  /*68a0*/  LDS.U16 R5, [UR4] ;  /* 0x00000004ff057984 */ /* 0x000e280008000400 */
[----:B0-----:R-:W-:Y:S01]  /*68b0*/  STG.E.U16 desc[UR8][R2.64], R5 ;  /* 0x0000000502007986 */ /* 0x001fe2000c101508 */
[----:B------:R-:W-:Y:S05]  /*68c0*/  EXIT ;  /* 0x000000000000794d */ /* 0x000fea0003800000 */
        .weak           $__internal_4_$__cuda_sm20_div_s64
        .type           $__internal_4_$__cuda_sm20_div_s64,@function
        .size           $__internal_4_$__cuda_sm20_div_s64,($__internal_5_$__cuda_sm20_rem_s64 - $__internal_4_$__cuda_sm20_div_s64)
$__internal_4_$__cuda_sm20_div_s64:
        /* <DEDUP_REMOVED lines=82> */
[----:B------:R-:W-:Y:S06]  /*6df0*/  RET.REL.NODEC R12 `(uncontiguous_reduce_bf16) ;  /* 0xffffff900c807950 */ /* 0x000fec0003c3ffff */
        .weak           $__internal_5_$__cuda_sm20_rem_s64
        .type           $__internal_5_$__cuda_sm20_rem_s64,@function
        .size           $__internal_5_$__cuda_sm20_rem_s64,(.L_x_3447 - $__internal_5_$__cuda_sm20_rem_s64)
$__internal_5_$__cuda_sm20_rem_s64:
        /* <DEDUP_REMOVED lines=76> */
[----:B------:R-:W-:Y:S06]  /*72c0*/  RET.REL.NODEC R26 `(uncontiguous_reduce_bf16) ;  /* 0xffffff8c1a4c7950 */ /* 0x000fec0003c3ffff */
.L_x_259:
        /* <DEDUP_REMOVED lines=11> */
.L_x_3447:


//--------------------- .text.contiguous_reduce_bf16 --------------------------
	.section	.text.contiguous_reduce_bf16,"ax",@progbits
	.align	128
        .global         contiguous_reduce_bf16
        .type           contiguous_reduce_bf16,@function
        .size           contiguous_reduce_bf16,(.L_x_3525 - contiguous_reduce_bf16)
        .other          contiguous_reduce_bf16,@"STO_CUDA_ENTRY STV_DEFAULT"
contiguous_reduce_bf16:
.text.contiguous_reduce_bf16:
[----:B------:R-:W-:Y:S01]  /*0000*/  LDC R1, c[0x0][0x37c] ;  /* 0x0000df00ff017b82 */ /* 0x000fe20000000800 */
[----:B------:R-:W0:Y:S01]  /*0010*/  S2R R0, SR_CTAID.X ;  /* 0x0000000000007919 */ /* 0x000e220000002500 */
[----:B------:R-:W0:Y:S01]  /*0020*/  LDCU UR5, c[0x0][0x360] ;  /* 0x00006c00ff0577ac */ /* 0x000e220008000800 */
[----:B------:R-:W1:Y:S01]  /*0030*/  S2R R2, SR_TID.X ;  /* 0x0000000000027919 */ /* 0x000e620000002100 */
[----:B------:R-:W2:Y:S01]  /*0040*/  LDCU.64 UR10, c[0x0][0x390] ;  /* 0x00007200ff0a77ac */ /* 0x000ea20008000a00 */
[----:B------:R-:W3:Y:S01]  /*0050*/  LDCU.64 UR8, c[0x0][0x358] ;  /* 0x00006b00ff0877ac */ /* 0x000ee20008000a00 */
[----:B0-----:R-:W-:-:S04]  /*0060*/  IMAD R3, R0, UR5, RZ ;  /* 0x0000000500037c24 */ /* 0x001fc8000f8e02ff */
[----:B-1----:R-:W-:-:S04]  /*0070*/  IMAD R9, R3, 0x2, R2 ;  /* 0x0000000203097824 */ /* 0x002fc800078e0202 */
[----:B------:R-:W-:-:S05]  /*0080*/  VIADD R3, R9, UR5 ;  /* 0x0000000509037c36 */ /* 0x000fca0008000000 */
[----:B--2---:R-:W-:-:S04]  /*0090*/  ISETP.GE.U32.AND P0, PT, R3, UR10, PT ;  /* 0x0000000a03007c0c */ /* 0x004fc8000bf06070 */
[----:B------:R-:W-:-:S13]  /*00a0*/  ISETP.GE.U32.AND.EX P0, PT, RZ, UR11, PT, P0 ;  /* 0x0000000bff007c0c */ /* 0x000fda000bf06100 */
[----:B------:R-:W0:Y:S08]  /*00b0*/  @!P0 LDC.64 R6, c[0x0][0x388] ;  /* 0x0000e200ff068b82 */ /* 0x000e300000000a00 */
[----:B------:R-:W1:Y:S01]  /*00c0*/  @!P0 LDC.64 R4, c[0x0][0x388] ;  /* 0x0000e200ff048b82 */ /* 0x000e620000000a00 */
[----:B0-----:R-:W-:-:S04]  /*00d0*/  @!P0 LEA R6, P1, R3, R6, 0x1 ;  /* 0x0000000603068211 */ /* 0x001fc800078208ff */
[----:B------:R-:W-:Y:S01]  /*00e0*/  @!P0 LEA.HI.X R7, R3, R7, RZ, 0x1, P1 ;  /* 0x0000000703078211 */ /* 0x000fe200008f0cff */
[----:B-1----:R-:W-:-:S05]  /*00f0*/  @!P0 IMAD.WIDE.U32 R4, R9, 0x2, R4 ;  /* 0x0000000209048825 */ /* 0x002fca00078e0004 */
[----:B---3--:R-:W2:Y:S04]  /*0100*/  @!P0 LDG.E.U16 R7, desc[UR8][R6.64] ;  /* 0x0000000806078981 */ /* 0x008ea8000c1e1500 */
[----:B------:R-:W2:Y:S01]  /*0110*/  @!P0 LDG.E.U16 R4, desc[UR8][R4.64] ;  /* 0x0000000804048981 */ /* 0x000ea2000c1e1500 */
[----:B------:R-:W0:Y:S01]  /*0120*/  S2UR UR6, SR_CgaCtaId ;  /* 0x00000000000679c3 */ /* 0x000e220000008800 */
[----:B------:R-:W1:Y:S01]  /*0130*/  I2F.BF16.U32 R8, 0x7f80 ;  /* 0x00007f8000087906 */ /* 0x000e620000202000 */
[----:B------:R-:W-:Y:S02]  /*0140*/  UMOV UR4, 0x400 ;  /* 0x0000040000047882 */ /* 0x000fe40000000000 */
[----:B0-----:R-:W-:-:S06]  /*0150*/  ULEA UR4, UR6, UR4, 0x18 ;  /* 0x0000000406047291 */ /* 0x001fcc000f8ec0ff */
[----:B------:R-:W-:-:S05]  /*0160*/  LEA R3, R2, UR4, 0x1 ;  /* 0x0000000402037c11 */ /* 0x000fca000f8e08ff */
[----:B-1----:R0:W-:Y:S01]  /*0170*/  STS.U16 [R3], R8 ;  /* 0x0000000803007388 */ /* 0x0021e20000000400 */
[----:B------:R-:W-:Y:S01]  /*0180*/  BSSY.RECONVERGENT B0, `(.L_x_260) ;  /* 0x000000d000007945 */ /* 0x000fe20003800200 */
[----:B------:R-:W-:Y:S02]  /*0190*/  ISETP.GT.U32.AND P1, PT, R2, 0x1f, PT ;  /* 0x0000001f0200780c */ /* 0x000fe40003f24070 */
[----:B--2---:R-:W-:-:S05]  /*01a0*/  @!P0 HMNMX2.BF16_V2 R7, R4.H0_H0, R7.H0_H0, PT ;  /* 0x2000000704078240 */ /* 0x004fca0003a00800 */
[----:B------:R0:W-:Y:S01]  /*01b0*/  @!P0 STS.U16 [R3], R7 ;  /* 0x0000000703008388 */ /* 0x0001e20000000400 */
[----:B------:R-:W-:Y:S05]  /*01c0*/  @!P0 BRA `(.L_x_261) ;  /* 0x0000000000208947 */ /* 0x000fea0003800000 */
[----:B------:R-:W-:-:S04]  /*01d0*/  ISETP.GE.U32.AND P0, PT, R9, UR10, PT ;  /* 0x0000000a09007c0c */ /* 0x000fc8000bf06070 */
[----:B------:R-:W-:-:S13]  /*01e0*/  ISETP.GE.U32.AND.EX P0, PT, RZ, UR11, PT, P0 ;  /* 0x0000000bff007c0c */ /* 0x000fda000bf06100 */
[----:B------:R-:W-:Y:S05]  /*01f0*/  @P0 BRA `(.L_x_261) ;  /* 0x0000000000140947 */ /* 0x000fea0003800000 */
[----:B------:R-:W1:Y:S02]  /*0200*/  LDCU.64 UR6, c[0x0][0x388] ;  /* 0x00007100ff0677ac */ /* 0x000e640008000a00 */
[----:B-1----:R-:W-:-:S04]  /*0210*/  LEA R4, P0, R9, UR6, 0x1 ;  /* 0x0000000609047c11 */ /* 0x002fc8000f8008ff */
[----:B------:R-:W-:-:S05]  /*0220*/  LEA.HI.X R5, R9, UR7, RZ, 0x1, P0 ;  /* 0x0000000709057c11 */ /* 0x000fca00080f0cff */
[----:B------:R-:W2:Y:S04]  /*0230*/  LDG.E.U16 R4, desc[UR8][R4.64] ;  /* 0x0000000804047981 */ /* 0x000ea8000c1e1500 */
[----:B--2---:R1:W-:Y:S02]  /*0240*/  STS.U16 [R3], R4 ;  /* 0x0000000403007388 */ /* 0x0043e40000000400 */
.L_x_261:
[----:B------:R-:W-:Y:S05]  /*0250*/  BSYNC.RECONVERGENT B0 ;  /* 0x0000000000007941 */ /* 0x000fea0003800200 */
.L_x_260:
[----:B------:R-:W-:Y:S01]  /*0260*/  BAR.SYNC.DEFER_BLOCKING 0x0 ;  /* 0x0000000000007b1d */ /* 0x000fe20000010000 */
[----:B------:R-:W-:-:S09]  /*0270*/  UISETP.GE.U32.AND UP0, UPT, UR5, 0x42, UPT ;  /* 0x000000420500788c */ /* 0x000fd2000bf06070 */
[----:B------:R-:W-:Y:S05]  /*0280*/  BRA.U !UP0, `(.L_x_262) ;  /* 0x0000000108307547 */ /* 0x000fea000b800000 */
.L_x_263:
        /* <DEDUP_REMOVED lines=12> */
.L_x_262:
[----:B------:R-:W-:Y:S05]  /*0350*/  @P1 EXIT ;  /* 0x000000000000194d */ /* 0x000fea0003800000 */
[----:B-12---:R-:W-:Y:S01]  /*0360*/  LDS.U16 R4, [R3] ;  /* 0x0000000003047984 */ /* 0x006fe20000000400 */
[----:B------:R-:W-:-:S03]  /*0370*/  ISETP.NE.AND P0, PT, R2, RZ, PT ;  /* 0x000000ff0200720c */ /* 0x000fc60003f05270 */
[----:B------:R-:W1:Y:S04]  /*0380*/  LDS.U16 R5, [R3+0x40] ;  /* 0x0000400003057984 */ /* 0x000e680000000400 */
[----:B0-----:R-:W0:Y:S04]  /*0390*/  LDS.U16 R7, [R3+0x20] ;  /* 0x0000200003077984 */ /* 0x001e280000000400 */
[----:B------:R-:W2:Y:S04]  /*03a0*/  LDS.U16 R6, [R3+0x10] ;  /* 0x0000100003067984 */ /* 0x000ea80000000400 */
[----:B------:R-:W3:Y:S04]  /*03b0*/  LDS.U16 R9, [R3+0x8] ;  /* 0x0000080003097984 */ /* 0x000ee80000000400 */
[----:B------:R-:W4:Y:S04]  /*03c0*/  LDS.U16 R8, [R3+0x4] ;  /* 0x0000040003087984 */ /* 0x000f280000000400 */
[----:B------:R-:W5:Y:S01]  /*03d0*/  LDS.U16 R11, [R3+0x2] ;  /* 0x00000200030b7984 */ /* 0x000f620000000400 */
[----:B-1----:R-:W-:-:S04]  /*03e0*/  HMNMX2.BF16_V2 R4, R4.H0_H0, R5.H0_H0, PT ;  /* 0x2000000504047240 */ /* 0x002fc80003a00800 */
[----:B0-----:R-:W-:Y:S01]  /*03f0*/  HMNMX2.BF16_V2 R7, R4.H0_H0, R7.H0_H0, PT ;  /* 0x2000000704077240 */ /* 0x001fe20003a00800 */
[----:B------:R0:W-:Y:S03]  /*0400*/  STS.U16 [R3], R4 ;  /* 0x0000000403007388 */ /* 0x0001e60000000400 */
[----:B--2---:R-:W-:Y:S01]  /*0410*/  HMNMX2.BF16_V2 R6, R7.H0_H0, R6.H0_H0, PT ;  /* 0x2000000607067240 */ /* 0x004fe20003a00800 */
[----:B------:R0:W-:Y:S03]  /*0420*/  STS.U16 [R3], R7 ;  /* 0x0000000703007388 */ /* 0x0001e60000000400 */
[----:B---3--:R-:W-:Y:S01]  /*0430*/  HMNMX2.BF16_V2 R9, R6.H0_H0, R9.H0_H0, PT ;  /* 0x2000000906097240 */ /* 0x008fe20003a00800 */
[----:B------:R0:W-:Y:S03]  /*0440*/  STS.U16 [R3], R6 ;  /* 0x0000000603007388 */ /* 0x0001e60000000400 */
[----:B----4-:R-:W-:Y:S01]  /*0450*/  HMNMX2.BF16_V2 R8, R9.H0_H0, R8.H0_H0, PT ;  /* 0x2000000809087240 */ /* 0x010fe20003a00800 */
[----:B------:R0:W-:Y:S03]  /*0460*/  STS.U16 [R3], R9 ;  /* 0x0000000903007388 */ /* 0x0001e60000000400 */
[----:B-----5:R-:W-:Y:S01]  /*0470*/  HMNMX2.BF16_V2 R11, R8.H0_H0, R11.H0_H0, PT ;  /* 0x2000000b080b7240 */ /* 0x020fe20003a00800 */
[----:B------:R0:W-:Y:S04]  /*0480*/  STS.U16 [R3], R8 ;  /* 0x0000000803007388 */ /* 0x0001e80000000400 */
[----:B------:R0:W-:Y:S01]  /*0490*/  STS.U16 [R3], R11 ;  /* 0x0000000b03007388 */ /* 0x0001e20000000400 */
[----:B------:R-:W-:Y:S05]  /*04a0*/  @P0 EXIT ;  /* 0x000000000000094d */ /* 0x000fea0003800000 */
[----:B------:R-:W1:Y:S01]  /*04b0*/  S2UR UR5, SR_CgaCtaId ;  /* 0x00000000000579c3 */ /* 0x000e620000008800 */
[----:B------:R-:W-:-:S07]  /*04c0*/  UMOV UR4, 0x400 ;  /* 0x0000040000047882 */ /* 0x000fce0000000000 */
[----:B0-----:R-:W0:Y:S01]  /*04d0*/  LDC.64 R2, c[0x0][0x380] ;  /* 0x0000e000ff027b82 */ /* 0x001e220000000a00 */
[----:B-1----:R-:W-:Y:S01]  /*04e0*/  ULEA UR4, UR5, UR4, 0x18 ;  /* 0x0000000405047291 */ /* 0x002fe2000f8ec0ff */
[----:B0-----:R-:W-:-:S08]  /*04f0*/  IMAD.WIDE.U32 R2, R0, 0x2, R2 ;  /* 0x0000000200027825 */ /* 0x001fd000078e0002 */
[----:B------:R-:W0:Y:S04]  /*0500*/  LDS.U16 R5, [UR4] ;  /* 0x00000004ff057984 */ /* 0x000e280008000400 */
[----:B0-----:R-:W-:Y:S01]  /*0510*/  STG.E.U16 desc[UR8][R2.64], R5 ;  /* 0x0000000502007986 */ /* 0x001fe2000c101508 */
[----:B------:R-:W-:Y:S05]  /*0520*/  EXIT ;  /* 0x000000000000794d */ /* 0x000fea0003800000 */
.L_x_264:
        /* <DEDUP_REMOVED lines=13> */
.L_x_3525:


//--------------------- .text.contiguous_reduce33_f16 --------------------------
	.section	.text.contiguous_reduce33_f16,"ax",@progbits
	.align	128
        .global         contiguous_reduce33_f16
        .type           contiguous_reduce33_f16,@function
        .size           contiguous_reduce33_f16,(.L_x_3526 - contiguous_reduce33_f16)
        .other          contiguous_reduce33_f16,@"STO_CUDA_ENTRY STV_DEFAULT"
contiguous_reduce33_f16:
.text.contiguous_reduce33_f16:
[----:B------:R-:W-:Y:S01]  /*0000*/  LDC R1, c[0x0][0x37c] ;  /* 0x0000df00ff017b82 */ /* 0x000fe20000000800 */
[----:B------:R-:W0:Y:S07]  /*0010*/  S2R R8, SR_TID.Y ;  /* 0x0000000000087919 */ /* 0x000e2e0000002200 */
[----:B------:R-:W0:Y:S01]  /*0020*/  LDC R5, c[0x0][0x360] ;  /* 0x0000d800ff057b82 */ /* 0x000e220000000800 */
[----:B------:R-:W1:Y:S01]  /*0030*/  LDCU.64 UR8, c[0x0][0x3a0] ;  /* 0x00007400ff0877ac */ /* 0x000e620008000a00 */
[----:B------:R-:W2:Y:S01]  /*0040*/  I2F.F16.U32 R6, 0x7c00 ;  /* 0x00007c0000067906 */ /* 0x000ea20000200800 */
        /* <DEDUP_REMOVED lines=47> */
.L_x_267:
        /* <DEDUP_REMOVED lines=28> */
[----:B--2---:R-:W-:-:S02]  /*0500*/  VHMNMX R25, R19.H0_H0, R22.H0_H0, R21.H0_H0, PT ;  /* 0x2000001613197247 */ /* 0x004fc40003802815 */
[----:B------:R-:W-:Y:S02]  /*0510*/  LDS.U16 R19, [R24] ;  /* 0x0000000018137984 */ /* 0x000fe40000000400 */
[C---:B------:R-:W-:Y:S02]  /*0520*/  LEA R20, R5.reuse, R28, 0x1 ;  /* 0x0000001c05147211 */ /* 0x040fe400078e08ff */
[----:B------:R-:W2:Y:S03]  /*0530*/  LDS.U16 R28, [R28] ;  /* 0x000000001c1c7984 */ /* 0x000ea60000000400 */
[----:B------:R-:W-:Y:S02]  /*0540*/  IMAD R21, R5, 0x2, R20 ;  /* 0x0000000205157824 */ /* 0x000fe400078e0214 */
[----:B------:R-:W-:Y:S01]  /*0550*/  LDS.U16 R20, [R20] ;  /* 0x0000000014147984 */ /* 0x000fe20000000400 */
[----:B0-----:R-:W-:Y:S01]  /*0560*/  VHMNMX R11, R25.H0_H0, R16.H0_H0, R11.H0_H0, PT ;  /* 0x20000010190b7247 */ /* 0x001fe2000380280b */
[----:B------:R-:W-:-:S02]  /*0570*/  IMAD R22, R5, 0x2, R21 ;  /* 0x0000000205167824 */ /* 0x000fc400078e0215 */
[----:B------:R-:W0:Y:S02]  /*0580*/  LDS.U16 R21, [R21] ;  /* 0x0000000015157984 */ /* 0x000e240000000400 */
[----:B---3--:R-:W-:Y:S02]  /*0590*/  IMAD R23, R5, 0x2, R22 ;  /* 0x0000000205177824 */ /* 0x008fe400078e0216 */
[----:B------:R-:W-:Y:S01]  /*05a0*/  LDS.U16 R22, [R22] ;  /* 0x0000000016167984 */ /* 0x000fe20000000400 */
[----:B-1----:R-:W-:-:S03]  /*05b0*/  VHMNMX R11, R11.H0_H0, R14.H0_H0, R15.H0_H0, PT ;  /* 0x2000000e0b0b7247 */ /* 0x002fc6000380280f */
[----:B------:R-:W1:Y:S01]  /*05c0*/  LDS.U16 R23, [R23] ;  /* 0x0000000017177984 */ /* 0x000e620000000400 */
[----:B----4-:R-:W-:-:S04]  /*05d0*/  VHMNMX R11, R11.H0_H0, R12.H0_H0, R13.H0_H0, PT ;  /* 0x2000000c0b0b7247 */ /* 0x010fc8000380280d */
[----:B-----5:R-:W-:-:S04]  /*05e0*/  VHMNMX R14, R11.H0_H0, R17.H0_H0, R18.H0_H0, PT ;  /* 0x200000110b0e7247 */ /* 0x020fc80003802812 */
[----:B--2---:R-:W-:-:S04]  /*05f0*/  VHMNMX R14, R14.H0_H0, R19.H0_H0, R28.H0_H0, PT ;  /* 0x200000130e0e7247 */ /* 0x004fc8000380281c */
[----:B0-----:R-:W-:-:S04]  /*0600*/  VHMNMX R11, R14.H0_H0, R20.H0_H0, R21.H0_H0, PT ;  /* 0x200000140e0b7247 */ /* 0x001fc80003802815 */
[----:B-1----:R-:W-:Y:S01]  /*0610*/  VHMNMX R19, R11.H0_H0, R22.H0_H0, R23.H0_H0, PT ;  /* 0x200000160b137247 */ /* 0x002fe20003802817 */
[----:B------:R-:W-:Y:S06]  /*0620*/  @P0 BRA `(.L_x_267) ;  /* 0xfffffffc00440947 */ /* 0x000fec000383ffff */
[----:B------:R-:W-:-:S12]  /*0630*/  UIADD3 UR4, UPT, UPT, UR4, 0x1, URZ ;  /* 0x0000000104047890 */ /* 0x000fd8000fffe0ff */
.L_x_266:
        /* <DEDUP_REMOVED lines=24> */
[----:B--2---:R-:W-:-:S04]  /*07c0*/  VHMNMX R0, R19.H0_H0, R0.H0_H0, R6.H0_H0, PT ;  /* 0x2000000013007247 */ /* 0x004fc80003802806 */
[----:B0-----:R-:W-:-:S04]  /*07d0*/  VHMNMX R0, R0.H0_H0, R11.H0_H0, R12.H0_H0, PT ;  /* 0x2000000b00007247 */ /* 0x001fc8000380280c */
[----:B-1----:R-:W-:-:S04]  /*07e0*/  VHMNMX R0, R0.H0_H0, R13.H0_H0, R16.H0_H0, PT ;  /* 0x2000000d00007247 */ /* 0x002fc80003802810 */
[----:B---3--:R-:W-:-:S07]  /*07f0*/  VHMNMX R19, R0.H0_H0, R15.H0_H0, R20.H0_H0, PT ;  /* 0x2000000f00137247 */ /* 0x008fce0003802814 */
.L_x_269:
        /* <DEDUP_REMOVED lines=15> */
[----:B--2---:R-:W-:-:S04]  /*08f0*/  VHMNMX R19, R19.H0_H0, R0.H0_H0, R6.H0_H0, PT ;  /* 0x2000000013137247 */ /* 0x004fc80003802806 */
[----:B0-----:R-:W-:-:S07]  /*0900*/  VHMNMX R19, R19.H0_H0, R10.H0_H0, R9.H0_H0, PT ;  /* 0x2000000a13137247 */ /* 0x001fce0003802809 */
.L_x_270:
[----:B------:R-:W-:Y:S05]  /*0910*/  @!P1 BRA `(.L_x_268) ;  /* 0x0000000000289947 */ /* 0x000fea0003800000 */
[----:B------:R-:W-:Y:S02]  /*0920*/  IMAD R9, R5, UR4, RZ ;  /* 0x0000000405097c24 */ /* 0x000fe4000f8e02ff */
[----:B------:R-:W-:Y:S02]  /*0930*/  IMAD.MOV R7, RZ, RZ, -R7 ;  /* 0x000000ffff077224 */ /* 0x000fe400078e0a07 */
[----:B------:R-:W-:-:S04]  /*0940*/  IMAD R9, R9, 0x2, R8 ;  /* 0x0000000209097824 */ /* 0x000fc800078e0208 */
[----:B------:R-:W-:-:S07]  /*0950*/  VIADD R0, R9, UR5 ;  /* 0x0000000509007c36 */ /* 0x000fce0008000000 */
.L_x_271:
[----:B0-----:R0:W2:Y:S01]  /*0960*/  LDS.U16 R6, [R0] ;  /* 0x0000000000067984 */ /* 0x0010a20000000400 */
[----:B------:R-:W-:-:S04]  /*0970*/  IADD3 R7, PT, PT, R7, 0x1, RZ ;  /* 0x0000000107077810 */ /* 0x000fc80007ffe0ff */
[----:B------:R-:W-:Y:S01]  /*0980*/  ISETP.NE.AND P0, PT, R7, RZ, PT ;  /* 0x000000ff0700720c */ /* 0x000fe20003f05270 */
[----:B0-----:R-:W-:Y:S01]  /*0990*/  IMAD R0, R5, 0x2, R0 ;  /* 0x0000000205007824 */ /* 0x001fe200078e0200 */
[----:B--2---:R-:W-:-:S11]  /*09a0*/  HMNMX2 R19, R19.H0_H0, R6.H0_H0, PT ;  /* 0x2000000613137240 */ /* 0x004fd60003800800 */
[----:B------:R-:W-:Y:S05]  /*09b0*/  @P0 BRA `(.L_x_271) ;  /* 0xfffffffc00e80947 */ /* 0x000fea000383ffff */
.L_x_268:
[----:B--2---:R1:W-:Y:S02]  /*09c0*/  STS.U16 [R8+UR5], R19 ;  /* 0x0000001308007988 */ /* 0x0043e40008000405 */
.L_x_265:
        /* <DEDUP_REMOVED lines=8> */
.L_x_272:
        /* <DEDUP_REMOVED lines=11> */
.L_x_3526:


//--------------------- .text.contiguous_reduce3_f16 --------------------------
	.section	.text.contiguous_reduce3_f16,"ax",@progbits
	.align	128
        .global         contiguous_reduce3_f16
        .type           contiguous_reduce3_f16,@function
        .size           contiguous_reduce3_f16,(.L_x_3449 - contiguous_reduce3_f16)
        .other          contiguous_reduce3_f16,@"STO_CUDA_ENTRY STV_DEFAULT"
contiguous_reduce3_f16:
.text.contiguous_reduce3_f16:
[----:B------:R-:W-:Y:S01]  /*0000*/  LDC R1, c[0x0][0x37c] ;  /* 0x0000df00ff017b82 */ /* 0x000fe20000000800 */
[----:B------:R-:W0:Y:S07]  /*0010*/  S2R R8, SR_TID.Y ;  /* 0x0000000000087919 */ /* 0x000e2e0000002200 */
[----:B------:R-:W0:Y:S01]  /*0020*/  LDC R6, c[0x0][0x360] ;  /* 0x0000d800ff067b82 */ /* 0x000e220000000800 */
[----:B------:R-:W1:Y:S01]  /*0030*/  LDCU.64 UR8, c[0x0][0x3b0] ;  /* 0x00007600ff0877ac */ /* 0x000e620008000a00 */
[----:B------:R-:W2:Y:S01]  /*0040*/  I2F.F16.U32 R9, 0x7c00 ;  /* 0x00007c0000097906 */ /* 0x000ea20000200800 */
        /* <DEDUP_REMOVED lines=39> */
.L_x_291:
        /* <DEDUP_REMOVED lines=27> */
.L_x_275:
[----:B------:R-:W-:Y:S01]  /*0470*/  MOV R27, R32 ;  /* 0x00000020001b7202 */ /* 0x000fe20000000f00 */
[----:B------:R-:W-:Y:S01]  /*0480*/  IMAD.MOV.U32 R2, RZ, RZ, R34 ;  /* 0x000000ffff027224 */ /* 0x000fe200078e0022 */
[----:B------:R-:W-:Y:S02]  /*0490*/  MOV R0, R35 ;  /* 0x0000002300007202 */ /* 0x000fe40000000f00 */
[----:B0-----:R-:W-:-:S07]  /*04a0*/  MOV R9, 0x4c0 ;  /* 0x000004c000097802 */ /* 0x001fce0000000f00 */
[----:B-12-4-:R-:W-:Y:S05]  /*04b0*/  CALL.REL.NOINC `($__internal_6_$__cuda_sm20_div_s64) ;  /* 0x00000034004c7944 */ /* 0x016fea0003c00000 */
        /* <DEDUP_REMOVED lines=8> */
.L_x_276:
        /* <DEDUP_REMOVED lines=33> */
.L_x_277:
[----:B------:R-:W-:Y:S01]  /*0750*/  MOV R27, R31 ;  /* 0x0000001f001b7202 */ /* 0x000fe20000000f00 */
[----:B------:R-:W-:Y:S01]  /*0760*/  IMAD.MOV.U32 R2, RZ, RZ, R34 ;  /* 0x000000ffff027224 */ /* 0x000fe200078e0022 */
[----:B------:R-:W-:Y:S02]  /*0770*/  MOV R0, R35 ;  /* 0x0000002300007202 */ /* 0x000fe40000000f00 */
[----:B------:R-:W-:-:S07]  /*0780*/  MOV R9, 0x7a0 ;  /* 0x000007a000097802 */ /* 0x000fce0000000f00 */
[----:B----4-:R-:W-:Y:S05]  /*0790*/  CALL.REL.NOINC `($__internal_6_$__cuda_sm20_div_s64) ;  /* 0x0000003000947944 */ /* 0x010fea0003c00000 */
        /* <DEDUP_REMOVED lines=9> */
.L_x_278:
        /* <DEDUP_REMOVED lines=35> */
.L_x_279:
[----:B------:R-:W-:Y:S01]  /*0a60*/  IMAD.MOV.U32 R27, RZ, RZ, R29 ;  /* 0x000000ffff1b7224 */ /* 0x000fe200078e001d */
[----:B------:R-:W-:Y:S01]  /*0a70*/  MOV R2, R32 ;  /* 0x0000002000027202 */ /* 0x000fe20000000f00 */
[----:B------:R-:W-:Y:S01]  /*0a80*/  IMAD.MOV.U32 R0, RZ, RZ, R33 ;  /* 0x000000ffff007224 */ /* 0x000fe200078e0021 */
[----:B------:R-:W-:-:S07]  /*0a90*/  MOV R9, 0xab0 ;  /* 0x00000ab000097802 */ /* 0x000fce0000000f00 */
[----:B----4-:R-:W-:Y:S05]  /*0aa0*/  CALL.REL.NOINC `($__internal_6_$__cuda_sm20_div_s64) ;  /* 0x0000002c00d07944 */ /* 0x010fea0003c00000 */
        /* <DEDUP_REMOVED lines=9> */
.L_x_280:
        /* <DEDUP_REMOVED lines=33> */
.L_x_281:
[----:B------:R-:W-:Y:S01]  /*0d50*/  MOV R27, R28 ;  /* 0x0000001c001b7202 */ /* 0x000fe20000000f00 */
[----:B------:R-:W-:Y:S01]  /*0d60*/  IMAD.MOV.U32 R2, RZ, RZ, R32 ;  /* 0x000000ffff027224 */ /* 0x000fe200078e0020 */
[----:B------:R-:W-:Y:S02]  /*0d70*/  MOV R0, R33 ;  /* 0x0000002100007202 */ /* 0x000fe40000000f00 */
[----:B------:R-:W-:-:S07]  /*0d80*/  MOV R9, 0xda0 ;  /* 0x00000da000097802 */ /* 0x000fce0000000f00 */
[----:B----4-:R-:W-:Y:S05]  /*0d90*/  CALL.REL.NOINC `($__internal_6_$__cuda_sm20_div_s64) ;  /* 0x0000002c00147944 */ /* 0x010fea0003c00000 */
        /* <DEDUP_REMOVED lines=8> */
.L_x_282:
        /* <DEDUP_REMOVED lines=34> */
.L_x_283:
        /* <DEDUP_REMOVED lines=14> */
.L_x_284:
        /* <DEDUP_REMOVED lines=34> */
.L_x_285:
        /* <DEDUP_REMOVED lines=14> */
.L_x_286:
        /* <DEDUP_REMOVED lines=34> */
.L_x_287:
        /* <DEDUP_REMOVED lines=14> */
.L_x_288:
        /* <DEDUP_REMOVED lines=34> */
.L_x_289:
        /* <DEDUP_REMOVED lines=14> */
.L_x_290:
        /* <DEDUP_REMOVED lines=14> */
.L_x_274:
        /* <DEDUP_REMOVED lines=33> */
.L_x_293:
[----:B------:R-:W-:Y:S01]  /*1d10*/  MOV R27, R32 ;  /* 0x00000020001b7202 */ /* 0x000fe20000000f00 */
[----:B------:R-:W-:Y:S01]  /*1d20*/  IMAD.MOV.U32 R2, RZ, RZ, R16 ;  /* 0x000000ffff027224 */ /* 0x000fe200078e0010 */
[----:B------:R-:W-:Y:S02]  /*1d30*/  MOV R0, R17 ;  /* 0x0000001100007202 */ /* 0x000fe40000000f00 */
[----:B0-----:R-:W-:-:S07]  /*1d40*/  MOV R9, 0x1d60 ;  /* 0x00001d6000097802 */ /* 0x001fce0000000f00 */
[----:B------:R-:W-:Y:S05]  /*1d50*/  CALL.REL.NOINC `($__internal_6_$__cuda_sm20_div_s64) ;  /* 0x0000001c00247944 */ /* 0x000fea0003c00000 */
        /* <DEDUP_REMOVED lines=8> */
.L_x_294:
        /* <DEDUP_REMOVED lines=35> */
.L_x_295:
[----:B------:R-:W-:Y:S01]  /*2010*/  MOV R27, R17 ;  /* 0x00000011001b7202 */ /* 0x000fe20000000f00 */
[----:B------:R-:W-:Y:S01]  /*2020*/  IMAD.MOV.U32 R2, RZ, RZ, R18 ;  /* 0x000000ffff027224 */ /* 0x000fe200078e0012 */
[----:B------:R-:W-:Y:S02]  /*2030*/  MOV R0, R19 ;  /* 0x0000001300007202 */ /* 0x000fe40000000f00 */
[----:B------:R-:W-:-:S07]  /*2040*/  MOV R9, 0x2060 ;  /* 0x0000206000097802 */ /* 0x000fce0000000f00 */
[----:B------:R-:W-:Y:S05]  /*2050*/  CALL.REL.NOINC `($__internal_6_$__cuda_sm20_div_s64) ;  /* 0x0000001800647944 */ /* 0x000fea0003c00000 */
        /* <DEDUP_REMOVED lines=9> */
.L_x_296:
        /* <DEDUP_REMOVED lines=36> */
.L_x_297:
[----:B------:R-:W-:Y:S01]  /*2330*/  MOV R27, R19 ;  /* 0x00000013001b7202 */ /* 0x000fe20000000f00 */
[----:B------:R-:W-:Y:S01]  /*2340*/  IMAD.MOV.U32 R2, RZ, RZ, R28 ;  /* 0x000000ffff027224 */ /* 0x000fe200078e001c */
[----:B------:R-:W-:Y:S02]  /*2350*/  MOV R0, R29 ;  /* 0x0000001d00007202 */ /* 0x000fe40000000f00 */
[----:B------:R-:W-:-:S07]  /*2360*/  MOV R9, 0x2380 ;  /* 0x0000238000097802 */ /* 0x000fce0000000f00 */
[----:B------:R-:W-:Y:S05]  /*2370*/  CALL.REL.NOINC `($__internal_6_$__cuda_sm20_div_s64) ;  /* 0x00000014009c7944 */ /* 0x000fea0003c00000 */
        /* <DEDUP_REMOVED lines=9> */
.L_x_298:
        /* <DEDUP_REMOVED lines=37> */
.L_x_299:
[----:B------:R-:W-:Y:S01]  /*2660*/  IMAD.MOV.U32 R27, RZ, RZ, R18 ;  /* 0x000000ffff1b7224 */ /* 0x000fe200078e0012 */
[----:B------:R-:W-:Y:S01]  /*2670*/  MOV R2, R28 ;  /* 0x0000001c00027202 */ /* 0x000fe20000000f00 */
[----:B------:R-:W-:Y:S01]  /*2680*/  IMAD.MOV.U32 R0, RZ, RZ, R29 ;  /* 0x000000ffff007224 */ /* 0x000fe200078e001d */
[----:B------:R-:W-:-:S07]  /*2690*/  MOV R9, 0x26b0 ;  /* 0x000026b000097802 */ /* 0x000fce0000000f00 */
[----:B------:R-:W-:Y:S05]  /*26a0*/  CALL.REL.NOINC `($__internal_6_$__cuda_sm20_div_s64) ;  /* 0x0000001000d07944 */ /* 0x000fea0003c00000 */
        /* <DEDUP_REMOVED lines=8> */
.L_x_300:
        /* <DEDUP_REMOVED lines=9> */
.L_x_292:
        /* <DEDUP_REMOVED lines=31> */
.L_x_302:
        /* <DEDUP_REMOVED lines=13> */
.L_x_303:
        /* <DEDUP_REMOVED lines=35> */
.L_x_304:
[----:B------:R-:W-:Y:S01]  /*2cb0*/  MOV R27, R17 ;  /* 0x00000011001b7202 */ /* 0x000fe20000000f00 */
[----:B------:R-:W-:Y:S01]  /*2cc0*/  IMAD.MOV.U32 R2, RZ, RZ, R18 ;  /* 0x000000ffff027224 */ /* 0x000fe200078e0012 */
[----:B------:R-:W-:Y:S02]  /*2cd0*/  MOV R0, R19 ;  /* 0x0000001300007202 */ /* 0x000fe40000000f00 */
[----:B------:R-:W-:-:S07]  /*2ce0*/  MOV R9, 0x2d00 ;  /* 0x00002d0000097802 */ /* 0x000fce0000000f00 */
[----:B------:R-:W-:Y:S05]  /*2cf0*/  CALL.REL.NOINC `($__internal_6_$__cuda_sm20_div_s64) ;  /* 0x0000000c003c7944 */ /* 0x000fea0003c00000 */
        /* <DEDUP_REMOVED lines=9> */
.L_x_305:
        /* <DEDUP_REMOVED lines=10> */
.L_x_301:
        /* <DEDUP_REMOVED lines=29> */
.L_x_306:
[----:B------:R-:W-:-:S07]  /*3000*/  MOV R0, 0x3020 ;  /* 0x0000302000007802 */ /* 0x000fce0000000f00 */
[----:B0-----:R-:W-:Y:S05]  /*3010*/  CALL.REL.NOINC `($__internal_7_$__cuda_sm20_rem_s64) ;  /* 0x0000000c00c47944 */ /* 0x001fea0003c00000 */
[----:B------:R-:W-:Y:S02]  /*3020*/  MOV R10, R2 ;  /* 0x00000002000a7202 */ /* 0x000fe40000000f00 */
[----:B------:R-:W-:-:S07]  /*3030*/  MOV R11, R9 ;  /* 0x00000009000b7202 */ /* 0x000fce0000000f00 */
.L_x_307:
[----:B------:R-:W0:Y:S02]  /*3040*/  LDC.64 R12, c[0x0][0x398] ;  /* 0x0000e600ff0c7b82 */ /* 0x000e240000000a00 */
[----:B0-----:R-:W-:-:S06]  /*3050*/  IMAD.WIDE.U32 R2, R3, 0x8, R12 ;  /* 0x0000000803027825 */ /* 0x001fcc00078e000c */
[----:B------:R-:W2:Y:S02]  /*3060*/  LDG.E.64 R2, desc[UR8][R2.64] ;  /* 0x0000000802027981 */ /* 0x000ea4000c1e1b00 */
[-C--:B--2---:R-:W-:Y:S02]  /*3070*/  IMAD R9, R3, R10.reuse, RZ ;  /* 0x0000000a03097224 */ /* 0x084fe400078e02ff */
[----:B------:R-:W-:-:S04]  /*3080*/  IMAD.WIDE.U32 R28, R2, R10, R28 ;  /* 0x0000000a021c7225 */ /* 0x000fc800078e001c */
[----:B------:R-:W-:-:S04]  /*3090*/  IMAD R9, R2, R11, R9 ;  /* 0x0000000b02097224 */ /* 0x000fc800078e0209 */
[----:B------:R-:W-:-:S07]  /*30a0*/  IMAD.IADD R29, R29, 0x1, R9 ;  /* 0x000000011d1d7824 */ /* 0x000fce00078e0209 */
.L_x_273:
        /* <DEDUP_REMOVED lines=34> */
.L_x_310:
        /* <DEDUP_REMOVED lines=29> */
[----:B--2---:R-:W-:Y:S02]  /*34a0*/  VHMNMX R8, R0.H0_H0, R11.H0_H0, R8.H0_H0, PT ;  /* 0x2000000b00087247 */ /* 0x004fe40003802808 */
[----:B------:R-:W-:Y:S02]  /*34b0*/  IMAD R37, R6, 0x2, R35 ;  /* 0x0000000206257824 */ /* 0x000fe400078e0223 */
[----:B------:R-:W2:Y:S01]  /*34c0*/  LDS.U16 R35, [R35] ;  /* 0x0000000023237984 */ /* 0x000ea20000000400 */
[----:B0-----:R-:W-:Y:S02]  /*34d0*/  VHMNMX R8, R8.H0_H0, R13.H0_H0, R10.H0_H0, PT ;  /* 0x2000000d08087247 */ /* 0x001fe4000380280a */
[C---:B------:R-:W-:Y:S02]  /*34e0*/  LEA R21, R6.reuse, R37, 0x1 ;  /* 0x0000002506157211 */ /* 0x040fe400078e08ff */
[----:B------:R-:W-:Y:S02]  /*34f0*/  LDS.U16 R37, [R37] ;  /* 0x0000000025257984 */ /* 0x000fe40000000400 */
[----:B------:R-:W-:-:S02]  /*3500*/  LEA R23, R6, R21, 0x1 ;  /* 0x0000001506177211 */ /* 0x000fc400078e08ff */
[----:B------:R-:W0:Y:S01]  /*3510*/  LDS.U16 R21, [R21] ;  /* 0x0000000015157984 */ /* 0x000e220000000400 */
[----:B---3--:R-:W-:Y:S02]  /*3520*/  VHMNMX R8, R8.H0_H0, R17.H0_H0, R12.H0_H0, PT ;  /* 0x2000001108087247 */ /* 0x008fe4000380280c */
[----:B------:R-:W-:Y:S02]  /*3530*/  IMAD R16, R6, 0x2, R23 ;  /* 0x0000000206107824 */ /* 0x000fe400078e0217 */
[----:B------:R-:W-:Y:S04]  /*3540*/  LDS.U16 R23, [R23] ;  /* 0x0000000017177984 */ /* 0x000fe80000000400 */
[----:B------:R-:W3:Y:S01]  /*3550*/  LDS.U16 R16, [R16] ;  /* 0x0000000010107984 */ /* 0x000ee20000000400 */
[----:B----4-:R-:W-:-:S04]  /*3560*/  VHMNMX R8, R8.H0_H0, R19.H0_H0, R27.H0_H0, PT ;  /* 0x2000001308087247 */ /* 0x010fc8000380281b */
[----:B-----5:R-:W-:-:S04]  /*3570*/  VHMNMX R8, R8.H0_H0, R29.H0_H0, R31.H0_H0, PT ;  /* 0x2000001d08087247 */ /* 0x020fc8000380281f */
[----:B--2---:R-:W-:-:S04]  /*3580*/  VHMNMX R8, R8.H0_H0, R33.H0_H0, R35.H0_H0, PT ;  /* 0x2000002108087247 */ /* 0x004fc80003802823 */
[----:B0-----:R-:W-:-:S04]  /*3590*/  VHMNMX R8, R8.H0_H0, R37.H0_H0, R21.H0_H0, PT ;  /* 0x2000002508087247 */ /* 0x001fc80003802815 */
[----:B---3--:R-:W-:Y:S01]  /*35a0*/  VHMNMX R0, R8.H0_H0, R23.H0_H0, R16.H0_H0, PT ;  /* 0x2000001708007247 */ /* 0x008fe20003802810 */
[----:B------:R-:W-:Y:S06]  /*35b0*/  @P0 BRA `(.L_x_310) ;  /* 0xfffffffc00440947 */ /* 0x000fec000383ffff */
[----:B------:R-:W-:-:S12]  /*35c0*/  UIADD3 UR4, UPT, UPT, UR4, 0x1, URZ ;  /* 0x0000000104047890 */ /* 0x000fd8000fffe0ff */
.L_x_309:
        /* <DEDUP_REMOVED lines=24> */
[----:B--2---:R-:W-:-:S04]  /*3750*/  VHMNMX R9, R0.H0_H0, R9.H0_H0, R11.H0_H0, PT ;  /* 0x2000000900097247 */ /* 0x004fc8000380280b */
[----:B0-----:R-:W-:-:S04]  /*3760*/  VHMNMX R2, R9.H0_H0, R2.H0_H0, R17.H0_H0, PT ;  /* 0x2000000209027247 */ /* 0x001fc80003802811 */
[----:B---3--:R-:W-:-:S04]  /*3770*/  VHMNMX R2, R2.H0_H0, R19.H0_H0, R21.H0_H0, PT ;  /* 0x2000001302027247 */ /* 0x008fc80003802815 */
[----:B----4-:R-:W-:-:S07]  /*3780*/  VHMNMX R0, R2.H0_H0, R23.H0_H0, R4.H0_H0, PT ;  /* 0x2000001702007247 */ /* 0x010fce0003802804 */
.L_x_312:
        /* <DEDUP_REMOVED lines=15> */
[----:B--2---:R-:W-:-:S04]  /*3880*/  VHMNMX R0, R0.H0_H0, R3.H0_H0, R9.H0_H0, PT ;  /* 0x2000000300007247 */ /* 0x004fc80003802809 */
[----:B0-----:R-:W-:-:S07]  /*3890*/  VHMNMX R0, R0.H0_H0, R11.H0_H0, R2.H0_H0, PT ;  /* 0x2000000b00007247 */ /* 0x001fce0003802802 */
.L_x_313:
[----:B------:R-:W-:Y:S05]  /*38a0*/  @!P1 BRA `(.L_x_311) ;  /* 0x0000000000289947 */ /* 0x000fea0003800000 */
[----:B------:R-:W-:Y:S01]  /*38b0*/  IMAD R2, R6, UR4, RZ ;  /* 0x0000000406027c24 */ /* 0x000fe2000f8e02ff */
[----:B------:R-:W-:-:S03]  /*38c0*/  IADD3 R5, PT, PT, -R5, RZ, RZ ;  /* 0x000000ff05057210 */ /* 0x000fc60007ffe1ff */
[----:B------:R-:W-:-:S05]  /*38d0*/  IMAD R2, R2, 0x2, R7 ;  /* 0x0000000202027824 */ /* 0x000fca00078e0207 */
[----:B------:R-:W-:-:S07]  /*38e0*/  IADD3 R3, PT, PT, R2, UR5, RZ ;  /* 0x0000000502037c10 */ /* 0x000fce000fffe0ff */
.L_x_314:
[----:B0-----:R0:W2:Y:S01]  /*38f0*/  LDS.U16 R9, [R3] ;  /* 0x0000000003097984 */ /* 0x0010a20000000400 */
[----:B------:R-:W-:-:S05]  /*3900*/  VIADD R5, R5, 0x1 ;  /* 0x0000000105057836 */ /* 0x000fca0000000000 */
[----:B------:R-:W-:Y:S02]  /*3910*/  ISETP.NE.AND P0, PT, R5, RZ, PT ;  /* 0x000000ff0500720c */ /* 0x000fe40003f05270 */
[----:B0-----:R-:W-:Y:S02]  /*3920*/  LEA R3, R6, R3, 0x1 ;  /* 0x0000000306037211 */ /* 0x001fe400078e08ff */
[----:B--2---:R-:W-:-:S09]  /*3930*/  HMNMX2 R0, R0.H0_H0, R9.H0_H0, PT ;  /* 0x2000000900007240 */ /* 0x004fd20003800800 */
[----:B------:R-:W-:Y:S05]  /*3940*/  @P0 BRA `(.L_x_314) ;  /* 0xfffffffc00e80947 */ /* 0x000fea000383ffff */
.L_x_311:
[----:B--2---:R2:W-:Y:S02]  /*3950*/  STS.U16 [R7+UR5], R0 ;  /* 0x0000000007007988 */ /* 0x0045e40008000405 */
.L_x_308:
        /* <DEDUP_REMOVED lines=9> */
        .weak           $__internal_6_$__cuda_sm20_div_s64
        .type           $__internal_6_$__cuda_sm20_div_s64,@function
        .size           $__internal_6_$__cuda_sm20_div_s64,($__internal_7_$__cuda_sm20_rem_s64 - $__internal_6_$__cuda_sm20_div_s64)
$__internal_6_$__cuda_sm20_div_s64:
        /* <DEDUP_REMOVED lines=83> */
[----:B------:R-:W-:Y:S06]  /*3f20*/  RET.REL.NODEC R12 `(contiguous_reduce3_f16) ;  /* 0xffffffc00c347950 */ /* 0x000fec0003c3ffff */
        .weak           $__internal_7_$__cuda_sm20_rem_s64
        .type           $__internal_7_$__cuda_sm20_rem_s64,@function
        .size           $__internal_7_$__cuda_sm20_rem_s64,(.L_x_3449 - $__internal_7_$__cuda_sm20_rem_s64)
$__internal_7_$__cuda_sm20_rem_s64:
        /* <DEDUP_REMOVED lines=66> */
[----:B------:R-:W-:Y:S06]  /*4350*/  RET.REL.NODEC R10 `(contiguous_reduce3_f16) ;  /* 0xffffffbc0a287950 */ /* 0x000fec0003c3ffff */
.L_x_315:
        /* <DEDUP_REMOVED lines=10> */
.L_x_3449:


//--------------------- .text.contiguous_reduce22_f16 --------------------------
	.section	.text.contiguous_reduce22_f16,"ax",@progbits
	.align	128
        .global         contiguous_reduce22_f16
        .type           contiguous_reduce22_f16,@function
        .size           contiguous_reduce22_f16,(.L_x_3528 - contiguous_reduce22_f16)
        .other          contiguous_reduce22_f16,@"STO_CUDA_ENTRY STV_DEFAULT"
contiguous_reduce22_f16:
.text.contiguous_reduce22_f16:
        /* <DEDUP_REMOVED lines=27> */
[----:B------:R-:W1:Y:S01]  /*01b0*/  I2F.F16.U32 R6, 0x7c00 ;  /* 0x00007c0000067906 */ /* 0x000e620000200800 */
[----:B------:R-:W-:Y:S01]  /*01c0*/  UMOV UR4, 0x400 ;  /* 0x0000040000047882 */ /* 0x000fe20000000000 */
[----:B------:R-:W-:Y:S01]  /*01d0*/  BSSY.RECONVERGENT B0, `(.L_x_316) ;  /* 0x0000015000007945 */ /* 0x000fe20003800200 */
[----:B------:R-:W-:Y:S02]  /*01e0*/  ISETP.GE.U32.AND P1, PT, R2, 0x42, PT ;  /* 0x000000420200780c */ /* 0x000fe40003f26070 */
[----:B------:R-:W-:Y:S01]  /*01f0*/  ISETP.GT.U32.AND P2, PT, R0, 0x1f, PT ;  /* 0x0000001f0000780c */ /* 0x000fe20003f44070 */
[----:B0-----:R-:W-:-:S06]  /*0200*/  ULEA UR4, UR5, UR4, 0x18 ;  /* 0x0000000405047291 */ /* 0x001fcc000f8ec0ff */
[----:B------:R-:W-:-:S05]  /*0210*/  LEA R3, R0, UR4, 0x1 ;  /* 0x0000000400037c11 */ /* 0x000fca000f8e08ff */
[----:B-1----:R0:W-:Y:S01]  /*0220*/  STS.U16 [R3], R6 ;  /* 0x0000000603007388 */ /* 0x0021e20000000400 */
[----:B--2---:R-:W-:-:S05]  /*0230*/  @!P0 HMNMX2 R13, R8.H0_H0, R13.H0_H0, PT ;  /* 0x2000000d080d8240 */ /* 0x004fca0003800800 */
        /* <DEDUP_REMOVED lines=14> */
.L_x_317:
[----:B------:R-:W-:Y:S05]  /*0320*/  BSYNC.RECONVERGENT B0 ;  /* 0x0000000000007941 */ /* 0x000fea0003800200 */
.L_x_316:
[----:B------:R-:W-:Y:S06]  /*0330*/  BAR.SYNC.DEFER_BLOCKING 0x0 ;  /* 0x0000000000007b1d */ /* 0x000fec0000010000 */
[----:B------:R-:W-:Y:S05]  /*0340*/  @!P1 BRA `(.L_x_318) ;  /* 0x0000000000309947 */ /* 0x000fea0003800000 */
.L_x_319:
[----:B------:R-:W-:-:S04]  /*0350*/  SHF.R.U32.HI R7, RZ, 0x1, R2 ;  /* 0x00000001ff077819 */ /* 0x000fc80000011602 */
[----:B------:R-:W-:-:S13]  /*0360*/  ISETP.GE.U32.AND P0, PT, R0, R7, PT ;  /* 0x000000070000720c */ /* 0x000fda0003f06070 */
[----:B------:R-:W-:-:S05]  /*0370*/  @!P0 LOP3.LUT R4, R2, 0x7fe, RZ, 0xc0, !PT ;  /* 0x000007fe02048812 */ /* 0x000fca00078ec0ff */
[----:B------:R-:W-:Y:S02]  /*0380*/  @!P0 IMAD.IADD R5, R3, 0x1, R4 ;  /* 0x0000000103058824 */ /* 0x000fe400078e0204 */
[----:B------:R-:W-:Y:S04]  /*0390*/  @!P0 LDS.U16 R4, [R3] ;  /* 0x0000000003048984 */ /* 0x000fe80000000400 */
[----:B------:R-:W2:Y:S02]  /*03a0*/  @!P0 LDS.U16 R5, [R5] ;  /* 0x0000000005058984 */ /* 0x000ea40000000400 */
[----:B--2---:R-:W-:-:S05]  /*03b0*/  @!P0 HMNMX2 R4, R4.H0_H0, R5.H0_H0, PT ;  /* 0x2000000504048240 */ /* 0x004fca0003800800 */
[----:B------:R2:W-:Y:S01]  /*03c0*/  @!P0 STS.U16 [R3], R4 ;  /* 0x0000000403008388 */ /* 0x0005e20000000400 */
[----:B------:R-:W-:Y:S01]  /*03d0*/  BAR.SYNC.DEFER_BLOCKING 0x0 ;  /* 0x0000000000007b1d */ /* 0x000fe20000010000 */
[----:B------:R-:W-:Y:S01]  /*03e0*/  ISETP.GT.U32.AND P0, PT, R2, 0x83, PT ;  /* 0x000000830200780c */ /* 0x000fe20003f04070 */
[----:B------:R-:W-:-:S12]  /*03f0*/  IMAD.MOV.U32 R2, RZ, RZ, R7 ;  /* 0x000000ffff027224 */ /* 0x000fd800078e0007 */
[----:B--2---:R-:W-:Y:S05]  /*0400*/  @P0 BRA `(.L_x_319) ;  /* 0xfffffffc00d00947 */ /* 0x004fea000383ffff */
.L_x_318:
        /* <DEDUP_REMOVED lines=9> */
[----:B--2---:R-:W-:-:S04]  /*04a0*/  HMNMX2 R2, R2.H0_H0, R5.H0_H0, PT ;  /* 0x2000000502027240 */ /* 0x004fc80003800800 */
[----:B---3--:R-:W-:Y:S01]  /*04b0*/  HMNMX2 R7, R2.H0_H0, R7.H0_H0, PT ;  /* 0x2000000702077240 */ /* 0x008fe20003800800 */
[----:B------:R2:W-:Y:S03]  /*04c0*/  STS.U16 [R3], R2 ;  /* 0x0000000203007388 */ /* 0x0005e60000000400 */
[----:B----4-:R-:W-:Y:S01]  /*04d0*/  HMNMX2 R4, R7.H0_H0, R4.H0_H0, PT ;  /* 0x2000000407047240 */ /* 0x010fe20003800800 */
[----:B------:R2:W-:Y:S03]  /*04e0*/  STS.U16 [R3], R7 ;  /* 0x0000000703007388 */ /* 0x0005e60000000400 */
[----:B-----5:R-:W-:Y:S01]  /*04f0*/  HMNMX2 R9, R4.H0_H0, R9.H0_H0, PT ;  /* 0x2000000904097240 */ /* 0x020fe20003800800 */
[----:B------:R2:W-:Y:S03]  /*0500*/  STS.U16 [R3], R4 ;  /* 0x0000000403007388 */ /* 0x0005e60000000400 */
[----:B0-----:R-:W-:Y:S01]  /*0510*/  HMNMX2 R6, R9.H0_H0, R6.H0_H0, PT ;  /* 0x2000000609067240 */ /* 0x001fe20003800800 */
[----:B------:R2:W-:Y:S03]  /*0520*/  STS.U16 [R3], R9 ;  /* 0x0000000903007388 */ /* 0x0005e60000000400 */
[----:B-1----:R-:W-:Y:S01]  /*0530*/  HMNMX2 R11, R6.H0_H0, R11.H0_H0, PT ;  /* 0x2000000b060b7240 */ /* 0x002fe20003800800 */
        /* <DEDUP_REMOVED lines=20> */
.L_x_320:
        /* <DEDUP_REMOVED lines=16> */
.L_x_3528:


//--------------------- .text.contiguous_reduce2_f16 --------------------------
	.section	.text.contiguous_reduce2_f16,"ax",@progbits
	.align	128
        .global         contiguous_reduce2_f16
        .type           contiguous_reduce2_f16,@function
        .size           contiguous_reduce2_f16,(.L_x_3451 - contiguous_reduce2_f16)
        .other          contiguous_reduce2_f16,@"STO_CUDA_ENTRY STV_DEFAULT"
contiguous_reduce2_f16:
.text.contiguous_reduce2_f16:
[----:B------:R-:W-:Y:S01]  /*0000*/  LDC R1, c[0x0][0x37c] ;  /* 0x0000df00ff017b82 */ /* 0x000fe20000000800 */
[----:B------:R-:W0:Y:S07]  /*0010*/  S2R R0, SR_TID.X ;  /* 0x0000000000007919 */ /* 0x000e2e0000002100 */
[----:B------:R-:W1:Y:S01]  /*0020*/  S2UR UR6, SR_CTAID.X ;  /* 0x00000000000679c3 */ /* 0x000e620000002500 */
[----:B------:R-:W2:Y:S01]  /*0030*/  LDCU.64 UR8, c[0x0][0x3a8] ;  /* 0x00007500ff0877ac */ /* 0x000ea20008000a00 */
[----:B------:R-:W3:Y:S01]  /*0040*/  I2F.F16.U32 R4, 0x7c00 ;  /* 0x00007c0000047906 */ /* 0x000ee20000200800 */
        /* <DEDUP_REMOVED lines=42> */
.L_x_349:
        /* <DEDUP_REMOVED lines=32> */
.L_x_326:
[----:B------:R-:W-:Y:S01]  /*04f0*/  MOV R26, R6 ;  /* 0x00000006001a7202 */ /* 0x000fe20000000f00 */
[----:B------:R-:W-:Y:S01]  /*0500*/  IMAD.MOV.U32 R13, RZ, RZ, R7 ;  /* 0x000000ffff0d7224 */ /* 0x000fe200078e0007 */
[----:B------:R-:W-:Y:S01]  /*0510*/  MOV R14, R34 ;  /* 0x00000022000e7202 */ /* 0x000fe20000000f00 */
[----:B------:R-:W-:Y:S01]  /*0520*/  IMAD.MOV.U32 R11, RZ, RZ, R35 ;  /* 0x000000ffff0b7224 */ /* 0x000fe200078e0023 */
[----:B------:R-:W-:-:S07]  /*0530*/  MOV R12, 0x550 ;  /* 0x00000550000c7802 */ /* 0x000fce0000000f00 */
[----:B-1----:R-:W-:Y:S05]  /*0540*/  CALL.REL.NOINC `($__internal_8_$__cuda_sm20_div_s64) ;  /* 0x0000006400487944 */ /* 0x002fea0003c00000 */
        /* <DEDUP_REMOVED lines=9> */
.L_x_327:
[----:B------:R-:W-:Y:S05]  /*05e0*/  BSYNC.RECONVERGENT B1 ;  /* 0x0000000000017941 */ /* 0x000fea0003800200 */
.L_x_325:
        /* <DEDUP_REMOVED lines=34> */
.L_x_329:
[----:B------:R-:W-:Y:S01]  /*0810*/  IMAD.MOV.U32 R26, RZ, RZ, R20 ;  /* 0x000000ffff1a7224 */ /* 0x000fe200078e0014 */
[----:B------:R-:W-:Y:S01]  /*0820*/  MOV R13, R9 ;  /* 0x00000009000d7202 */ /* 0x000fe20000000f00 */
[----:B------:R-:W-:Y:S01]  /*0830*/  IMAD.MOV.U32 R14, RZ, RZ, R34 ;  /* 0x000000ffff0e7224 */ /* 0x000fe200078e0022 */
[----:B------:R-:W-:Y:S02]  /*0840*/  MOV R11, R35 ;  /* 0x00000023000b7202 */ /* 0x000fe40000000f00 */
[----:B------:R-:W-:-:S07]  /*0850*/  MOV R12, 0x870 ;  /* 0x00000870000c7802 */ /* 0x000fce0000000f00 */
[----:B------:R-:W-:Y:S05]  /*0860*/  CALL.REL.NOINC `($__internal_8_$__cuda_sm20_div_s64) ;  /* 0x0000006000807944 */ /* 0x000fea0003c00000 */
        /* <DEDUP_REMOVED lines=9> */
.L_x_330:
[----:B------:R-:W-:Y:S05]  /*0900*/  BSYNC.RECONVERGENT B1 ;  /* 0x0000000000017941 */ /* 0x000fea0003800200 */
.L_x_328:
        /* <DEDUP_REMOVED lines=33> */
.L_x_332:
[----:B------:R-:W-:Y:S01]  /*0b20*/  IMAD.MOV.U32 R26, RZ, RZ, R36 ;  /* 0x000000ffff1a7224 */ /* 0x000fe200078e0024 */
[----:B------:R-:W-:Y:S01]  /*0b30*/  MOV R13, R37 ;  /* 0x00000025000d7202 */ /* 0x000fe20000000f00 */
[----:B------:R-:W-:Y:S01]  /*0b40*/  IMAD.MOV.U32 R14, RZ, RZ, R20 ;  /* 0x000000ffff0e7224 */ /* 0x000fe200078e0014 */
[----:B------:R-:W-:Y:S02]  /*0b50*/  MOV R11, R21 ;  /* 0x00000015000b7202 */ /* 0x000fe40000000f00 */
[----:B------:R-:W-:-:S07]  /*0b60*/  MOV R12, 0xb80 ;  /* 0x00000b80000c7802 */ /* 0x000fce0000000f00 */
[----:B------:R-:W-:Y:S05]  /*0b70*/  CALL.REL.NOINC `($__internal_8_$__cuda_sm20_div_s64) ;  /* 0x0000005c00bc7944 */ /* 0x000fea0003c00000 */
        /* <DEDUP_REMOVED lines=10> */
.L_x_333:
[----:B------:R-:W-:Y:S05]  /*0c20*/  BSYNC.RECONVERGENT B1 ;  /* 0x0000000000017941 */ /* 0x000fea0003800200 */
.L_x_331:
        /* <DEDUP_REMOVED lines=35> */
.L_x_335:
[----:B------:R-:W-:Y:S01]  /*0e60*/  MOV R26, R34 ;  /* 0x00000022001a7202 */ /* 0x000fe20000000f00 */
[----:B------:R-:W-:Y:S01]  /*0e70*/  IMAD.MOV.U32 R13, RZ, RZ, R35 ;  /* 0x000000ffff0d7224 */ /* 0x000fe200078e0023 */
[----:B------:R-:W-:Y:S01]  /*0e80*/  MOV R14, R20 ;  /* 0x00000014000e7202 */ /* 0x000fe20000000f00 */
[----:B------:R-:W-:Y:S01]  /*0e90*/  IMAD.MOV.U32 R11, RZ, RZ, R21 ;  /* 0x000000ffff0b7224 */ /* 0x000fe200078e0015 */
[----:B------:R-:W-:-:S07]  /*0ea0*/  MOV R12, 0xec0 ;  /* 0x00000ec0000c7802 */ /* 0x000fce0000000f00 */
[----:B------:R-:W-:Y:S05]  /*0eb0*/  CALL.REL.NOINC `($__internal_8_$__cuda_sm20_div_s64) ;  /* 0x0000005800ec7944 */ /* 0x000fea0003c00000 */
        /* <DEDUP_REMOVED lines=11> */
.L_x_336:
[----:B------:R-:W-:Y:S05]  /*0f70*/  BSYNC.RECONVERGENT B1 ;  /* 0x0000000000017941 */ /* 0x000fea0003800200 */
.L_x_334:
        /* <DEDUP_REMOVED lines=36> */
.L_x_338:
        /* <DEDUP_REMOVED lines=16> */
.L_x_339:
[----:B------:R-:W-:Y:S05]  /*12c0*/  BSYNC.RECONVERGENT B1 ;  /* 0x0000000000017941 */ /* 0x000fea0003800200 */
.L_x_337:
        /* <DEDUP_REMOVED lines=35> */
.L_x_341:
        /* <DEDUP_REMOVED lines=17> */
.L_x_342:
[----:B------:R-:W-:Y:S05]  /*1610*/  BSYNC.RECONVERGENT B1 ;  /* 0x0000000000017941 */ /* 0x000fea0003800200 */
.L_x_340:
        /* <DEDUP_REMOVED lines=35> */
.L_x_344:
        /* <DEDUP_REMOVED lines=16> */
.L_x_345:
[----:B------:R-:W-:Y:S05]  /*1950*/  BSYNC.RECONVERGENT B1 ;  /* 0x0000000000017941 */ /* 0x000fea0003800200 */
.L_x_343:
        /* <DEDUP_REMOVED lines=35> */
.L_x_347:
        /* <DEDUP_REMOVED lines=16> */
.L_x_348:
[----:B------:R-:W-:Y:S05]  /*1c90*/  BSYNC.RECONVERGENT B1 ;  /* 0x0000000000017941 */ /* 0x000fea0003800200 */
.L_x_346:
        /* <DEDUP_REMOVED lines=8> */
.L_x_324:
        /* <DEDUP_REMOVED lines=36> */
.L_x_352:
[----:B------:R-:W-:Y:S01]  /*1f60*/  MOV R26, R6 ;  /* 0x00000006001a7202 */ /* 0x000fe20000000f00 */
[----:B------:R-:W-:Y:S01]  /*1f70*/  IMAD.MOV.U32 R13, RZ, RZ, R7 ;  /* 0x000000ffff0d7224 */ /* 0x000fe200078e0007 */
[----:B------:R-:W-:Y:S01]  /*1f80*/  MOV R14, R16 ;  /* 0x00000010000e7202 */ /* 0x000fe20000000f00 */
[----:B------:R-:W-:Y:S01]  /*1f90*/  IMAD.MOV.U32 R11, RZ, RZ, R17 ;  /* 0x000000ffff0b7224 */ /* 0x000fe200078e0011 */
[----:B------:R-:W-:-:S07]  /*1fa0*/  MOV R12, 0x1fc0 ;  /* 0x00001fc0000c7802 */ /* 0x000fce0000000f00 */
[----:B------:R-:W-:Y:S05]  /*1fb0*/  CALL.REL.NOINC `($__internal_8_$__cuda_sm20_div_s64) ;  /* 0x0000004800ac7944 */ /* 0x000fea0003c00000 */
        /* <DEDUP_REMOVED lines=9> */
.L_x_353:
[----:B------:R-:W-:Y:S05]  /*2050*/  BSYNC.RECONVERGENT B1 ;  /* 0x0000000000017941 */ /* 0x000fea0003800200 */
.L_x_351:
        /* <DEDUP_REMOVED lines=34> */
.L_x_355:
        /* <DEDUP_REMOVED lines=17> */
.L_x_356:
[----:B------:R-:W-:Y:S05]  /*2390*/  BSYNC.RECONVERGENT B1 ;  /* 0x0000000000017941 */ /* 0x000fea0003800200 */
.L_x_354:
        /* <DEDUP_REMOVED lines=36> */
.L_x_358:
        /* <DEDUP_REMOVED lines=16> */
.L_x_359:
[----:B------:R-:W-:Y:S05]  /*26e0*/  BSYNC.RECONVERGENT B1 ;  /* 0x0000000000017941 */ /* 0x000fea0003800200 */
.L_x_357:
        /* <DEDUP_REMOVED lines=35> */
.L_x_361:
[----:B------:R-:W-:Y:S01]  /*2920*/  MOV R26, R18 ;  /* 0x00000012001a7202 */ /* 0x000fe20000000f00 */
[----:B------:R-:W-:Y:S01]  /*2930*/  IMAD.MOV.U32 R13, RZ, RZ, R19 ;  /* 0x000000ffff0d7224 */ /* 0x000fe200078e0013 */
[----:B------:R-:W-:Y:S01]  /*2940*/  MOV R14, R16 ;  /* 0x00000010000e7202 */ /* 0x000fe20000000f00 */
[----:B------:R-:W-:Y:S01]  /*2950*/  IMAD.MOV.U32 R11, RZ, RZ, R17 ;  /* 0x000000ffff0b7224 */ /* 0x000fe200078e0011 */
[----:B------:R-:W-:-:S07]  /*2960*/  MOV R12, 0x2980 ;  /* 0x00002980000c7802 */ /* 0x000fce0000000f00 */
[----:B------:R-:W-:Y:S05]  /*2970*/  CALL.REL.NOINC `($__internal_8_$__cuda_sm20_div_s64) ;  /* 0x00000040003c7944 */ /* 0x000fea0003c00000 */
        /* <DEDUP_REMOVED lines=10> */
.L_x_362:
[----:B------:R-:W-:Y:S05]  /*2a20*/  BSYNC.RECONVERGENT B1 ;  /* 0x0000000000017941 */ /* 0x000fea0003800200 */
.L_x_360:
[----:B------:R-:W-:Y:S01]  /*2a30*/  MOV R36, R22 ;  /* 0x0000001600247202 */ /* 0x000fe20000000f00 */
[----:B------:R-:W-:Y:S02]  /*2a40*/  IMAD R11, R11, R38, RZ ;  /* 0x000000260b0b7224 */ /* 0x000fe400078e02ff */
[----:B------:R-:W-:Y:S02]  /*2a50*/  VIADD R8, R8, 0xfffffffe ;  /* 0xfffffffe08087836 */ /* 0x000fe40000000000 */
[----:B------:R-:W-:-:S04]  /*2a60*/  IMAD.WIDE.U32 R22, R38, R10, R36 ;  /* 0x0000000a26167225 */ /* 0x000fc800078e0024 */
[----:B------:R-:W-:-:S05]  /*2a70*/  IMAD R11, R39, R10, R11 ;  /* 0x0000000a270b7224 */ /* 0x000fca00078e020b */
[----:B------:R-:W-:-:S07]  /*2a80*/  IADD3 R23, PT, PT, R23, R11, RZ ;  /* 0x0000000b17177210 */ /* 0x000fce0007ffe0ff */
.L_x_350:
        /* <DEDUP_REMOVED lines=30> */
.L_x_364:
[----:B------:R-:W-:Y:S01]  /*2c70*/  MOV R18, R6 ;  /* 0x0000000600127202 */ /* 0x000fe20000000f00 */
[----:B------:R-:W-:Y:S01]  /*2c80*/  IMAD.MOV.U32 R19, RZ, RZ, R7 ;  /* 0x000000ffff137224 */ /* 0x000fe200078e0007 */
[----:B------:R-:W-:Y:S01]  /*2c90*/  MOV R24, R10 ;  /* 0x0000000a00187202 */ /* 0x000fe20000000f00 */
[----:B------:R-:W-:Y:S01]  /*2ca0*/  IMAD.MOV.U32 R21, RZ, RZ, R11 ;  /* 0x000000ffff157224 */ /* 0x000fe200078e000b */
[----:B------:R-:W-:-:S07]  /*2cb0*/  MOV R26, 0x2cd0 ;  /* 0x00002cd0001a7802 */ /* 0x000fce0000000f00 */
[----:B------:R-:W-:Y:S05]  /*2cc0*/  CALL.REL.NOINC `($__internal_9_$__cuda_sm20_rem_s64) ;  /* 0x0000004000b47944 */ /* 0x000fea0003c00000 */
.L_x_365:
[----:B------:R-:W-:Y:S05]  /*2cd0*/  BSYNC.RECONVERGENT B1 ;  /* 0x0000000000017941 */ /* 0x000fea0003800200 */
.L_x_363:
        /* <DEDUP_REMOVED lines=30> */
.L_x_367:
[----:B------:R-:W-:Y:S01]  /*2ec0*/  MOV R24, R10 ;  /* 0x0000000a00187202 */ /* 0x000fe20000000f00 */
[----:B------:R-:W-:Y:S01]  /*2ed0*/  IMAD.MOV.U32 R21, RZ, RZ, R11 ;  /* 0x000000ffff157224 */ /* 0x000fe200078e000b */
[----:B------:R-:W-:Y:S01]  /*2ee0*/  MOV R18, R20 ;  /* 0x0000001400127202 */ /* 0x000fe20000000f00 */
[----:B------:R-:W-:Y:S01]  /*2ef0*/  IMAD.MOV.U32 R19, RZ, RZ, R9 ;  /* 0x000000ffff137224 */ /* 0x000fe200078e0009 */
[----:B------:R-:W-:-:S07]  /*2f00*/  MOV R26, 0x2f20 ;  /* 0x00002f20001a7802 */ /* 0x000fce0000000f00 */
[----:B------:R-:W-:Y:S05]  /*2f10*/  CALL.REL.NOINC `($__internal_9_$__cuda_sm20_rem_s64) ;  /* 0x0000004000207944 */ /* 0x000fea0003c00000 */
.L_x_368:
[----:B------:R-:W-:Y:S05]  /*2f20*/  BSYNC.RECONVERGENT B1 ;  /* 0x0000000000017941 */ /* 0x000fea0003800200 */
.L_x_366:
[----:B------:R-:W-:Y:S02]  /*2f30*/  IMAD R7, R7, R16, RZ ;  /* 0x0000001007077224 */ /* 0x000fe400078e02ff */
[----:B------:R-:W-:-:S04]  /*2f40*/  IMAD.WIDE.U32 R22, R16, R6, R22 ;  /* 0x0000000610167225 */ /* 0x000fc800078e0016 */
[----:B------:R-:W-:-:S05]  /*2f50*/  IMAD R7, R17, R6, R7 ;  /* 0x0000000611077224 */ /* 0x000fca00078e0207 */
[----:B------:R-:W-:-:S07]  /*2f60*/  IADD3 R23, PT, PT, R23, R7, RZ ;  /* 0x0000000717177210 */ /* 0x000fce0007ffe0ff */
.L_x_323:
[----:B------:R-:W0:Y:S02]  /*2f70*/  LDCU.64 UR4, c[0x0][0x388] ;  /* 0x00007100ff0477ac */ /* 0x000e240008000a00 */
[----:B0-----:R-:W-:Y:S02]  /*2f80*/  LEA R8, P1, R22, UR4, 0x1 ;  /* 0x0000000416087c11 */ /* 0x001fe4000f8208ff */
[----:B------:R-:W-:Y:S02]  /*2f90*/  LEA R6, P0, R4, UR4, 0x1 ;  /* 0x0000000404067c11 */ /* 0x000fe4000f8008ff */
[----:B------:R-:W-:Y:S02]  /*2fa0*/  LEA.HI.X R9, R22, UR5, R23, 0x1, P1 ;  /* 0x0000000516097c11 */ /* 0x000fe400088f0c17 */
[----:B------:R-:W-:-:S04]  /*2fb0*/  LEA.HI.X R7, R4, UR5, R5, 0x1, P0 ;  /* 0x0000000504077c11 */ /* 0x000fc800080f0c05 */
[----:B------:R-:W2:Y:S04]  /*2fc0*/  LDG.E.U16 R9, desc[UR12][R8.64] ;  /* 0x0000000c08097981 */ /* 0x000ea8000c1e1500 */
[----:B------:R-:W2:Y:S02]  /*2fd0*/  LDG.E.U16 R6, desc[UR12][R6.64] ;  /* 0x0000000c06067981 */ /* 0x000ea4000c1e1500 */
[----:B--2---:R-:W-:-:S05]  /*2fe0*/  HMNMX2 R9, R6.H0_H0, R9.H0_H0, PT ;  /* 0x2000000906097240 */ /* 0x004fca0003800800 */
[----:B------:R0:W-:Y:S01]  /*2ff0*/  STS.U16 [R3], R9 ;  /* 0x0000000903007388 */ /* 0x0001e20000000400 */
[----:B------:R-:W-:Y:S05]  /*3000*/  BRA `(.L_x_369) ;  /* 0x0000003400b87947 */ /* 0x000fea0003800000 */
.L_x_322:
        /* <DEDUP_REMOVED lines=18> */
.L_x_396:
        /* <DEDUP_REMOVED lines=30> */
.L_x_373:
        /* <DEDUP_REMOVED lines=15> */
.L_x_374:
[----:B------:R-:W-:Y:S05]  /*3400*/  BSYNC.RECONVERGENT B1 ;  /* 0x0000000000017941 */ /* 0x000fea0003800200 */
.L_x_372:
        /* <DEDUP_REMOVED lines=39> */
.L_x_376:
        /* <DEDUP_REMOVED lines=17> */
.L_x_377:
[----:B------:R-:W-:Y:S05]  /*3790*/  BSYNC.RECONVERGENT B1 ;  /* 0x0000000000017941 */ /* 0x000fea0003800200 */
.L_x_375:
        /* <DEDUP_REMOVED lines=37> */
.L_x_379:
        /* <DEDUP_REMOVED lines=17> */
.L_x_380:
[----:B------:R-:W-:Y:S05]  /*3b00*/  BSYNC.RECONVERGENT B1 ;  /* 0x0000000000017941 */ /* 0x000fea0003800200 */
.L_x_378:
        /* <DEDUP_REMOVED lines=38> */
.L_x_382:
[----:B------:R-:W-:Y:S01]  /*3d70*/  IMAD.MOV.U32 R26, RZ, RZ, R20 ;  /* 0x000000ffff1a7224 */ /* 0x000fe200078e0014 */
[----:B------:R-:W-:Y:S01]  /*3d80*/  MOV R13, R21 ;  /* 0x00000015000d7202 */ /* 0x000fe20000000f00 */
[----:B------:R-:W-:Y:S01]  /*3d90*/  IMAD.MOV.U32 R14, RZ, RZ, R36 ;  /* 0x000000ffff0e7224 */ /* 0x000fe200078e0024 */
[----:B------:R-:W-:Y:S02]  /*3da0*/  MOV R11, R37 ;  /* 0x00000025000b7202 */ /* 0x000fe40000000f00 */
[----:B------:R-:W-:-:S07]  /*3db0*/  MOV R12, 0x3dd0 ;  /* 0x00003dd0000c7802 */ /* 0x000fce0000000f00 */
[----:B-1----:R-:W-:Y:S05]  /*3dc0*/  CALL.REL.NOINC `($__internal_8_$__cuda_sm20_div_s64) ;  /* 0x0000002c00287944 */ /* 0x002fea0003c00000 */
        /* <DEDUP_REMOVED lines=11> */
.L_x_383:
[----:B------:R-:W-:Y:S05]  /*3e80*/  BSYNC.RECONVERGENT B1 ;  /* 0x0000000000017941 */ /* 0x000fea0003800200 */
.L_x_381:
        /* <DEDUP_REMOVED lines=38> */
.L_x_385:
        /* <DEDUP_REMOVED lines=17> */
.L_x_386:
[----:B------:R-:W-:Y:S05]  /*4200*/  BSYNC.RECONVERGENT B1 ;  /* 0x0000000000017941 */ /* 0x000fea0003800200 */
.L_x_384:
        /* <DEDUP_REMOVED lines=40> */
.L_x_388:
        /* <DEDUP_REMOVED lines=17> */
.L_x_389:
[----:B------:R-:W-:Y:S05]  /*45a0*/  BSYNC.RECONVERGENT B1 ;  /* 0x0000000000017941 */ /* 0x000fea0003800200 */
.L_x_387:
        /* <DEDUP_REMOVED lines=40> */
.L_x_391:
        /* <DEDUP_REMOVED lines=17> */
.L_x_392:
[----:B------:R-:W-:Y:S05]  /*4940*/  BSYNC.RECONVERGENT B1 ;  /* 0x0000000000017941 */ /* 0x000fea0003800200 */
.L_x_390:
        /* <DEDUP_REMOVED lines=38> */
.L_x_394:
        /* <DEDUP_REMOVED lines=17> */
.L_x_395:
[----:B------:R-:W-:Y:S05]  /*4cc0*/  BSYNC.RECONVERGENT B1 ;  /* 0x0000000000017941 */ /* 0x000fea0003800200 */
.L_x_393:
        /* <DEDUP_REMOVED lines=15> */
.L_x_371:
        /* <DEDUP_REMOVED lines=37> */
.L_x_399:
[----:B------:R-:W-:Y:S01]  /*5010*/  IMAD.MOV.U32 R26, RZ, RZ, R18 ;  /* 0x000000ffff1a7224 */ /* 0x000fe200078e0012 */
[----:B------:R-:W-:Y:S01]  /*5020*/  MOV R13, R19 ;  /* 0x00000013000d7202 */ /* 0x000fe20000000f00 */
[----:B------:R-:W-:Y:S01]  /*5030*/  IMAD.MOV.U32 R14, RZ, RZ, R6 ;  /* 0x000000ffff0e7224 */ /* 0x000fe200078e0006 */
[----:B------:R-:W-:Y:S02]  /*5040*/  MOV R11, R7 ;  /* 0x00000007000b7202 */ /* 0x000fe40000000f00 */
[----:B------:R-:W-:-:S07]  /*5050*/  MOV R12, 0x5070 ;  /* 0x00005070000c7802 */ /* 0x000fce0000000f00 */
[----:B------:R-:W-:Y:S05]  /*5060*/  CALL.REL.NOINC `($__internal_8_$__cuda_sm20_div_s64) ;  /* 0x0000001800807944 */ /* 0x000fea0003c00000 */
        /* <DEDUP_REMOVED lines=9> */
.L_x_400:
[----:B------:R-:W-:Y:S05]  /*5100*/  BSYNC.RECONVERGENT B1 ;  /* 0x0000000000017941 */ /* 0x000fea0003800200 */
.L_x_398:
        /* <DEDUP_REMOVED lines=39> */
.L_x_402:
        /* <DEDUP_REMOVED lines=17> */
.L_x_403:
[----:B------:R-:W-:Y:S05]  /*5490*/  BSYNC.RECONVERGENT B1 ;  /* 0x0000000000017941 */ /* 0x000fea0003800200 */
.L_x_401:
        /* <DEDUP_REMOVED lines=40> */
.L_x_405:
[----:B------:R-:W-:Y:S01]  /*5720*/  MOV R26, R18 ;  /* 0x00000012001a7202 */ /* 0x000fe20000000f00 */
[----:B------:R-:W-:Y:S01]  /*5730*/  IMAD.MOV.U32 R14, RZ, RZ, R20 ;  /* 0x000000ffff0e7224 */ /* 0x000fe200078e0014 */
[----:B------:R-:W-:Y:S02]  /*5740*/  MOV R13, R19 ;  /* 0x00000013000d7202 */ /* 0x000fe40000000f00 */
[----:B------:R-:W-:Y:S02]  /*5750*/  MOV R11, R21 ;  /* 0x00000015000b7202 */ /* 0x000fe40000000f00 */
[----:B------:R-:W-:-:S07]  /*5760*/  MOV R12, 0x5780 ;  /* 0x00005780000c7802 */ /* 0x000fce0000000f00 */
[----:B------:R-:W-:Y:S05]  /*5770*/  CALL.REL.NOINC `($__internal_8_$__cuda_sm20_div_s64) ;  /* 0x0000001000bc7944 */ /* 0x000fea0003c00000 */
        /* <DEDUP_REMOVED lines=11> */
.L_x_406:
[----:B------:R-:W-:Y:S05]  /*5830*/  BSYNC.RECONVERGENT B1 ;  /* 0x0000000000017941 */ /* 0x000fea0003800200 */
.L_x_404:
        /* <DEDUP_REMOVED lines=40> */
.L_x_408:
[----:B------:R-:W-:Y:S01]  /*5ac0*/  MOV R26, R18 ;  /* 0x00000012001a7202 */ /* 0x000fe20000000f00 */
[----:B------:R-:W-:Y:S01]  /*5ad0*/  IMAD.MOV.U32 R13, RZ, RZ, R19 ;  /* 0x000000ffff0d7224 */ /* 0x000fe200078e0013 */
[----:B------:R-:W-:Y:S02]  /*5ae0*/  MOV R14, R20 ;  /* 0x00000014000e7202 */ /* 0x000fe40000000f00 */
[----:B------:R-:W-:Y:S02]  /*5af0*/  MOV R11, R21 ;  /* 0x00000015000b7202 */ /* 0x000fe40000000f00 */
[----:B------:R-:W-:-:S07]  /*5b00*/  MOV R12, 0x5b20 ;  /* 0x00005b20000c7802 */ /* 0x000fce0000000f00 */
[----:B------:R-:W-:Y:S05]  /*5b10*/  CALL.REL.NOINC `($__internal_8_$__cuda_sm20_div_s64) ;  /* 0x0000000c00d47944 */ /* 0x000fea0003c00000 */
        /* <DEDUP_REMOVED lines=11> */
.L_x_409:
[----:B------:R-:W-:Y:S05]  /*5bd0*/  BSYNC.RECONVERGENT B1 ;  /* 0x0000000000017941 */ /* 0x000fea0003800200 */
.L_x_407:
        /* <DEDUP_REMOVED lines=11> */
.L_x_397:
        /* <DEDUP_REMOVED lines=35> */
.L_x_412:
[----:B------:R-:W-:Y:S01]  /*5ec0*/  IMAD.MOV.U32 R26, RZ, RZ, R18 ;  /* 0x000000ffff1a7224 */ /* 0x000fe200078e0012 */
[----:B------:R-:W-:Y:S01]  /*5ed0*/  MOV R13, R19 ;  /* 0x00000013000d7202 */ /* 0x000fe20000000f00 */
[----:B------:R-:W-:Y:S01]  /*5ee0*/  IMAD.MOV.U32 R11, RZ, RZ, R5 ;  /* 0x000000ffff0b7224 */ /* 0x000fe200078e0005 */
[----:B------:R-:W-:Y:S02]  /*5ef0*/  MOV R14, R4 ;  /* 0x00000004000e7202 */ /* 0x000fe40000000f00 */
[----:B------:R-:W-:-:S07]  /*5f00*/  MOV R12, 0x5f20 ;  /* 0x00005f20000c7802 */ /* 0x000fce0000000f00 */
[----:B------:R-:W-:Y:S05]  /*5f10*/  CALL.REL.NOINC `($__internal_8_$__cuda_sm20_div_s64) ;  /* 0x0000000800d47944 */ /* 0x000fea0003c00000 */
        /* <DEDUP_REMOVED lines=8> */
.L_x_413:
[----:B------:R-:W-:Y:S05]  /*5fa0*/  BSYNC.RECONVERGENT B1 ;  /* 0x0000000000017941 */ /* 0x000fea0003800200 */
.L_x_411:
        /* <DEDUP_REMOVED lines=39> */
.L_x_415:
        /* <DEDUP_REMOVED lines=17> */
.L_x_416:
[----:B------:R-:W-:Y:S05]  /*6330*/  BSYNC.RECONVERGENT B1 ;  /* 0x0000000000017941 */ /* 0x000fea0003800200 */
.L_x_414:
        /* <DEDUP_REMOVED lines=11> */
.L_x_410:
        /* <DEDUP_REMOVED lines=31> */
.L_x_418:
[----:B------:R-:W-:Y:S02]  /*65e0*/  MOV R24, R20 ;  /* 0x0000001400187202 */ /* 0x000fe40000000f00 */
[----:B------:R-:W-:-:S07]  /*65f0*/  MOV R26, 0x6610 ;  /* 0x00006610001a7802 */ /* 0x000fce0000000f00 */
[----:B------:R-:W-:Y:S05]  /*6600*/  CALL.REL.NOINC `($__internal_9_$__cuda_sm20_rem_s64) ;  /* 0x0000000800647944 */ /* 0x000fea0003c00000 */
[----:B------:R-:W-:Y:S01]  /*6610*/  MOV R4, R6 ;  /* 0x0000000600047202 */ /* 0x000fe20000000f00 */
[----:B------:R-:W-:-:S07]  /*6620*/  IMAD.MOV.U32 R5, RZ, RZ, R7 ;  /* 0x000000ffff057224 */ /* 0x000fce00078e0007 */
.L_x_419:
[----:B------:R-:W-:Y:S05]  /*6630*/  BSYNC.RECONVERGENT B1 ;  /* 0x0000000000017941 */ /* 0x000fea0003800200 */
.L_x_417:
        /* <DEDUP_REMOVED lines=9> */
.L_x_370:
[----:B------:R-:W2:Y:S04]  /*66d0*/  LDG.E.U16 R8, desc[UR12][R8.64] ;  /* 0x0000000c08087981 */ /* 0x000ea8000c1e1500 */
[----:B--2---:R1:W-:Y:S02]  /*66e0*/  STS.U16 [R3], R8 ;  /* 0x0000000803007388 */ /* 0x0043e40000000400 */
.L_x_369:
[----:B------:R-:W-:Y:S05]  /*66f0*/  BSYNC.RECONVERGENT B0 ;  /* 0x0000000000007941 */ /* 0x000fea0003800200 */
.L_x_321:
[----:B------:R-:W-:Y:S01]  /*6700*/  BAR.SYNC.DEFER_BLOCKING 0x0 ;  /* 0x0000000000007b1d */ /* 0x000fe20000010000 */
[----:B------:R-:W-:Y:S02]  /*6710*/  ISETP.GE.U32.AND P0, PT, R2, 0x42, PT ;  /* 0x000000420200780c */ /* 0x000fe40003f06070 */
[----:B------:R-:W-:-:S11]  /*6720*/  ISETP.GT.U32.AND P1, PT, R0, 0x1f, PT ;  /* 0x0000001f0000780c */ /* 0x000fd60003f24070 */
[----:B------:R-:W-:Y:S05]  /*6730*/  @!P0 BRA `(.L_x_420) ;  /* 0x0000000000308947 */ /* 0x000fea0003800000 */
.L_x_421:
[----:B------:R-:W-:-:S04]  /*6740*/  SHF.R.U32.HI R7, RZ, 0x1, R2 ;  /* 0x00000001ff077819 */ /* 0x000fc80000011602 */
[----:B------:R-:W-:-:S13]  /*6750*/  ISETP.GE.U32.AND P0, PT, R0, R7, PT ;  /* 0x000000070000720c */ /* 0x000fda0003f06070 */
[----:B------:R-:W-:-:S04]  /*6760*/  @!P0 LOP3.LUT R4, R2, 0x7fe, RZ, 0xc0, !PT ;  /* 0x000007fe02048812 */ /* 0x000fc800078ec0ff */
[----:B------:R-:W-:Y:S02]  /*6770*/  @!P0 IADD3 R5, PT, PT, R3, R4, RZ ;  /* 0x0000000403058210 */ /* 0x000fe40007ffe0ff */
        /* <DEDUP_REMOVED lines=8> */
.L_x_420:
        /* <DEDUP_REMOVED lines=9> */
[----:B--2---:R-:W-:-:S04]  /*6890*/  HMNMX2 R2, R2.H0_H0, R5.H0_H0, PT ;  /* 0x2000000502027240 */ /* 0x004fc80003800800 */
[----:B---3--:R-:W-:Y:S01]  /*68a0*/  HMNMX2 R7, R2.H0_H0, R7.H0_H0, PT ;  /* 0x2000000702077240 */ /* 0x008fe20003800800 */
[----:B------:R2:W-:Y:S03]  /*68b0*/  STS.U16 [R3], R2 ;  /* 0x0000000203007388 */ /* 0x0005e60000000400 */
[----:B----4-:R-:W-:Y:S01]  /*68c0*/  HMNMX2 R4, R7.H0_H0, R4.H0_H0, PT ;  /* 0x2000000407047240 */ /* 0x010fe20003800800 */
[----:B------:R2:W-:Y:S03]  /*68d0*/  STS.U16 [R3], R7 ;  /* 0x0000000703007388 */ /* 0x0005e60000000400 */
[----:B0-----:R-:W-:Y:S01]  /*68e0*/  HMNMX2 R9, R4.H0_H0, R9.H0_H0, PT ;  /* 0x2000000904097240 */ /* 0x001fe20003800800 */
[----:B------:R2:W-:Y:S03]  /*68f0*/  STS.U16 [R3], R4 ;  /* 0x0000000403007388 */ /* 0x0005e60000000400 */
[----:B-----5:R-:W-:Y:S01]  /*6900*/  HMNMX2 R6, R9.H0_H0, R6.H0_H0, PT ;  /* 0x2000000609067240 */ /* 0x020fe20003800800 */
        /* <DEDUP_REMOVED lines=22> */
        .weak           $__internal_8_$__cuda_sm20_div_s64
        .type           $__internal_8_$__cuda_sm20_div_s64,@function
        .size           $__internal_8_$__cuda_sm20_div_s64,($__internal_9_$__cuda_sm20_rem_s64 - $__internal_8_$__cuda_sm20_div_s64)
$__internal_8_$__cuda_sm20_div_s64:
        /* <DEDUP_REMOVED lines=82> */
[----:B------:R-:W-:Y:S06]  /*6f90*/  RET.REL.NODEC R12 `(contiguous_reduce2_f16) ;  /* 0xffffff900c187950 */ /* 0x000fec0003c3ffff */
        .weak           $__internal_9_$__cuda_sm20_rem_s64
        .type           $__internal_9_$__cuda_sm20_rem_s64,@function
        .size           $__internal_9_$__cuda_sm20_rem_s64,(.L_x_3451 - $__internal_9_$__cuda_sm20_rem_s64)
$__internal_9_$__cuda_sm20_rem_s64:
        /* <DEDUP_REMOVED lines=76> */
[----:B------:R-:W-:Y:S06]  /*7460*/  RET.REL.NODEC R26 `(contiguous_reduce2_f16) ;  /* 0xffffff881ae47950 */ /* 0x000fec0003c3ffff */
.L_x_422:
        /* <DEDUP_REMOVED lines=9> */
.L_x_3451:


//--------------------- .text.uncontiguous_reduce_f16 --------------------------
	.section	.text.uncontiguous_reduce_f16,"ax",@progbits
	.align	128
        .global         uncontiguous_reduce_f16
        .type           uncontiguous_reduce_f16,@function
        .size           uncontiguous_reduce_f16,(.L_x_3453 - uncontiguous_reduce_f16)
        .other          uncontiguous_reduce_f16,@"STO_CUDA_ENTRY STV_DEFAULT"
uncontiguous_reduce_f16:
.text.uncontiguous_reduce_f16:
[----:B------:R-:W-:Y:S01]  /*0000*/  LDC R1, c[0x0][0x37c] ;  /* 0x0000df00ff017b82 */ /* 0x000fe20000000800 */
[----:B------:R-:W0:Y:S07]  /*0010*/  S2R R0, SR_CTAID.X ;  /* 0x0000000000007919 */ /* 0x000e2e0000002500 */
[----:B------:R-:W1:Y:S01]  /*0020*/  S2UR UR6, SR_CgaCtaId ;  /* 0x00000000000679c3 */ /* 0x000e620000008800 */
[----:B------:R-:W0:Y:S01]  /*0030*/  LDCU UR5, c[0x0][0x360] ;  /* 0x00006c00ff0577ac */ /* 0x000e220008000800 */
[----:B------:R-:W2:Y:S01]  /*0040*/  I2F.F16.U32 R4, 0x7c00 ;  /* 0x00007c0000047906 */ /* 0x000ea20000200800 */
        /* <DEDUP_REMOVED lines=33> */
.L_x_451:
        /* <DEDUP_REMOVED lines=32> */
.L_x_428:
[----:B------:R-:W-:Y:S01]  /*0460*/  MOV R26, R6 ;  /* 0x00000006001a7202 */ /* 0x000fe20000000f00 */
[----:B------:R-:W-:Y:S01]  /*0470*/  IMAD.MOV.U32 R13, RZ, RZ, R9 ;  /* 0x000000ffff0d7224 */ /* 0x000fe200078e0009 */
[----:B------:R-:W-:Y:S01]  /*0480*/  MOV R14, R40 ;  /* 0x00000028000e7202 */ /* 0x000fe20000000f00 */
[----:B------:R-:W-:Y:S01]  /*0490*/  IMAD.MOV.U32 R11, RZ, RZ, R41 ;  /* 0x000000ffff0b7224 */ /* 0x000fe200078e0029 */
[----:B------:R-:W-:-:S07]  /*04a0*/  MOV R12, 0x4c0 ;  /* 0x000004c0000c7802 */ /* 0x000fce0000000f00 */
[----:B-1----:R-:W-:Y:S05]  /*04b0*/  CALL.REL.NOINC `($__internal_10_$__cuda_sm20_div_s64) ;  /* 0x0000006400047944 */ /* 0x002fea0003c00000 */
        /* <DEDUP_REMOVED lines=10> */
.L_x_429:
[----:B------:R-:W-:Y:S05]  /*0560*/  BSYNC.RECONVERGENT B1 ;  /* 0x0000000000017941 */ /* 0x000fea0003800200 */
.L_x_427:
        /* <DEDUP_REMOVED lines=33> */
.L_x_431:
[----:B------:R-:W-:Y:S01]  /*0780*/  IMAD.MOV.U32 R26, RZ, RZ, R20 ;  /* 0x000000ffff1a7224 */ /* 0x000fe200078e0014 */
[----:B------:R-:W-:Y:S01]  /*0790*/  MOV R13, R7 ;  /* 0x00000007000d7202 */ /* 0x000fe20000000f00 */
[----:B------:R-:W-:Y:S01]  /*07a0*/  IMAD.MOV.U32 R14, RZ, RZ, R40 ;  /* 0x000000ffff0e7224 */ /* 0x000fe200078e0028 */
[----:B------:R-:W-:Y:S02]  /*07b0*/  MOV R11, R41 ;  /* 0x00000029000b7202 */ /* 0x000fe40000000f00 */
[----:B------:R-:W-:-:S07]  /*07c0*/  MOV R12, 0x7e0 ;  /* 0x000007e0000c7802 */ /* 0x000fce0000000f00 */
[----:B------:R-:W-:Y:S05]  /*07d0*/  CALL.REL.NOINC `($__internal_10_$__cuda_sm20_div_s64) ;  /* 0x00000060003c7944 */ /* 0x000fea0003c00000 */
        /* <DEDUP_REMOVED lines=9> */
.L_x_432:
[----:B------:R-:W-:Y:S05]  /*0870*/  BSYNC.RECONVERGENT B1 ;  /* 0x0000000000017941 */ /* 0x000fea0003800200 */
.L_x_430:
        /* <DEDUP_REMOVED lines=34> */
.L_x_434:
[----:B------:R-:W-:Y:S01]  /*0aa0*/  MOV R26, R34 ;  /* 0x00000022001a7202 */ /* 0x000fe20000000f00 */
[----:B------:R-:W-:Y:S01]  /*0ab0*/  IMAD.MOV.U32 R13, RZ, RZ, R35 ;  /* 0x000000ffff0d7224 */ /* 0x000fe200078e0023 */
[----:B------:R-:W-:Y:S01]  /*0ac0*/  MOV R14, R20 ;  /* 0x00000014000e7202 */ /* 0x000fe20000000f00 */
[----:B------:R-:W-:Y:S01]  /*0ad0*/  IMAD.MOV.U32 R11, RZ, RZ, R21 ;  /* 0x000000ffff0b7224 */ /* 0x000fe200078e0015 */
[----:B------:R-:W-:-:S07]  /*0ae0*/  MOV R12, 0xb00 ;  /* 0x00000b00000c7802 */ /* 0x000fce0000000f00 */
[----:B------:R-:W-:Y:S05]  /*0af0*/  CALL.REL.NOINC `($__internal_10_$__cuda_sm20_div_s64) ;  /* 0x0000005c00747944 */ /* 0x000fea0003c00000 */
        /* <DEDUP_REMOVED lines=10> */
.L_x_435:
[----:B------:R-:W-:Y:S05]  /*0ba0*/  BSYNC.RECONVERGENT B1 ;  /* 0x0000000000017941 */ /* 0x000fea0003800200 */
.L_x_433:
        /* <DEDUP_REMOVED lines=34> */
.L_x_437:
        /* <DEDUP_REMOVED lines=16> */
.L_x_438:
[----:B------:R-:W-:Y:S05]  /*0ed0*/  BSYNC.RECONVERGENT B1 ;  /* 0x0000000000017941 */ /* 0x000fea0003800200 */
.L_x_436:
        /* <DEDUP_REMOVED lines=36> */
.L_x_440:
        /* <DEDUP_REMOVED lines=16> */
.L_x_441:
[----:B------:R-:W-:Y:S05]  /*1220*/  BSYNC.RECONVERGENT B1 ;  /* 0x0000000000017941 */ /* 0x000fea0003800200 */
.L_x_439:
        /* <DEDUP_REMOVED lines=35> */
.L_x_443:
[----:B------:R-:W-:Y:S01]  /*1460*/  IMAD.MOV.U32 R26, RZ, RZ, R34 ;  /* 0x000000ffff1a7224 */ /* 0x000fe200078e0022 */
[----:B------:R-:W-:Y:S01]  /*1470*/  MOV R13, R35 ;  /* 0x00000023000d7202 */ /* 0x000fe20000000f00 */
[----:B------:R-:W-:Y:S01]  /*1480*/  IMAD.MOV.U32 R14, RZ, RZ, R20 ;  /* 0x000000ffff0e7224 */ /* 0x000fe200078e0014 */
[----:B------:R-:W-:Y:S02]  /*1490*/  MOV R11, R21 ;  /* 0x00000015000b7202 */ /* 0x000fe40000000f00 */
[----:B------:R-:W-:-:S07]  /*14a0*/  MOV R12, 0x14c0 ;  /* 0x000014c0000c7802 */ /* 0x000fce0000000f00 */
[----:B------:R-:W-:Y:S05]  /*14b0*/  CALL.REL.NOINC `($__internal_10_$__cuda_sm20_div_s64) ;  /* 0x0000005400047944 */ /* 0x000fea0003c00000 */
        /* <DEDUP_REMOVED lines=10> */
.L_x_444:
[----:B------:R-:W-:Y:S05]  /*1560*/  BSYNC.RECONVERGENT B1 ;  /* 0x0000000000017941 */ /* 0x000fea0003800200 */
.L_x_442:
        /* <DEDUP_REMOVED lines=34> */
.L_x_446:
[----:B------:R-:W-:Y:S01]  /*1790*/  IMAD.MOV.U32 R26, RZ, RZ, R38 ;  /* 0x000000ffff1a7224 */ /* 0x000fe200078e0026 */
[----:B------:R-:W-:Y:S01]  /*17a0*/  MOV R13, R39 ;  /* 0x00000027000d7202 */ /* 0x000fe20000000f00 */
[----:B------:R-:W-:Y:S01]  /*17b0*/  IMAD.MOV.U32 R14, RZ, RZ, R20 ;  /* 0x000000ffff0e7224 */ /* 0x000fe200078e0014 */
[----:B------:R-:W-:Y:S02]  /*17c0*/  MOV R11, R21 ;  /* 0x00000015000b7202 */ /* 0x000fe40000000f00 */
[----:B------:R-:W-:-:S07]  /*17d0*/  MOV R12, 0x17f0 ;  /* 0x000017f0000c7802 */ /* 0x000fce0000000f00 */
[----:B------:R-:W-:Y:S05]  /*17e0*/  CALL.REL.NOINC `($__internal_10_$__cuda_sm20_div_s64) ;  /* 0x0000005000387944 */ /* 0x000fea0003c00000 */
        /* <DEDUP_REMOVED lines=10> */
.L_x_447:
[----:B------:R-:W-:Y:S05]  /*1890*/  BSYNC.RECONVERGENT B1 ;  /* 0x0000000000017941 */ /* 0x000fea0003800200 */
.L_x_445:
        /* <DEDUP_REMOVED lines=35> */
.L_x_449:
[----:B------:R-:W-:Y:S01]  /*1ad0*/  MOV R26, R34 ;  /* 0x00000022001a7202 */ /* 0x000fe20000000f00 */
[----:B------:R-:W-:Y:S01]  /*1ae0*/  IMAD.MOV.U32 R13, RZ, RZ, R35 ;  /* 0x000000ffff0d7224 */ /* 0x000fe200078e0023 */
[----:B------:R-:W-:Y:S01]  /*1af0*/  MOV R14, R20 ;  /* 0x00000014000e7202 */ /* 0x000fe20000000f00 */
[----:B------:R-:W-:Y:S01]  /*1b00*/  IMAD.MOV.U32 R11, RZ, RZ, R21 ;  /* 0x000000ffff0b7224 */ /* 0x000fe200078e0015 */
[----:B------:R-:W-:-:S07]  /*1b10*/  MOV R12, 0x1b30 ;  /* 0x00001b30000c7802 */ /* 0x000fce0000000f00 */
[----:B------:R-:W-:Y:S05]  /*1b20*/  CALL.REL.NOINC `($__internal_10_$__cuda_sm20_div_s64) ;  /* 0x0000004c00687944 */ /* 0x000fea0003c00000 */
        /* <DEDUP_REMOVED lines=10> */
.L_x_450:
[----:B------:R-:W-:Y:S05]  /*1bd0*/  BSYNC.RECONVERGENT B1 ;  /* 0x0000000000017941 */ /* 0x000fea0003800200 */
.L_x_448:
        /* <DEDUP_REMOVED lines=8> */
.L_x_426:
        /* <DEDUP_REMOVED lines=35> */
.L_x_454:
        /* <DEDUP_REMOVED lines=16> */
.L_x_455:
[----:B------:R-:W-:Y:S05]  /*1f90*/  BSYNC.RECONVERGENT B1 ;  /* 0x0000000000017941 */ /* 0x000fea0003800200 */
.L_x_453:
        /* <DEDUP_REMOVED lines=34> */
.L_x_457:
        /* <DEDUP_REMOVED lines=16> */
.L_x_458:
[----:B------:R-:W-:Y:S05]  /*22c0*/  BSYNC.RECONVERGENT B1 ;  /* 0x0000000000017941 */ /* 0x000fea0003800200 */
.L_x_456:
        /* <DEDUP_REMOVED lines=35> */
.L_x_460:
        /* <DEDUP_REMOVED lines=16> */
.L_x_461:
[----:B------:R-:W-:Y:S05]  /*2600*/  BSYNC.RECONVERGENT B1 ;  /* 0x0000000000017941 */ /* 0x000fea0003800200 */
.L_x_459:
        /* <DEDUP_REMOVED lines=35> */
.L_x_463:
[----:B------:R-:W-:Y:S01]  /*2840*/  IMAD.MOV.U32 R26, RZ, RZ, R18 ;  /* 0x000000ffff1a7224 */ /* 0x000fe200078e0012 */
[----:B------:R-:W-:Y:S01]  /*2850*/  MOV R13, R19 ;  /* 0x00000013000d7202 */ /* 0x000fe20000000f00 */
[----:B------:R-:W-:Y:S01]  /*2860*/  IMAD.MOV.U32 R14, RZ, RZ, R16 ;  /* 0x000000ffff0e7224 */ /* 0x000fe200078e0010 */
[----:B------:R-:W-:Y:S02]  /*2870*/  MOV R11, R17 ;  /* 0x00000011000b7202 */ /* 0x000fe40000000f00 */
[----:B------:R-:W-:-:S07]  /*2880*/  MOV R12, 0x28a0 ;  /* 0x000028a0000c7802 */ /* 0x000fce0000000f00 */
[----:B------:R-:W-:Y:S05]  /*2890*/  CALL.REL.NOINC `($__internal_10_$__cuda_sm20_div_s64) ;  /* 0x00000040000c7944 */ /* 0x000fea0003c00000 */
        /* <DEDUP_REMOVED lines=10> */
.L_x_464:
[----:B------:R-:W-:Y:S05]  /*2940*/  BSYNC.RECONVERGENT B1 ;  /* 0x0000000000017941 */ /* 0x000fea0003800200 */
.L_x_462:
[----:B------:R-:W-:Y:S01]  /*2950*/  IMAD R11, R11, R34, RZ ;  /* 0x000000220b0b7224 */ /* 0x000fe200078e02ff */
[----:B------:R-:W-:Y:S01]  /*2960*/  IADD3 R8, PT, PT, R8, -0x2, RZ ;  /* 0xfffffffe08087810 */ /* 0x000fe20007ffe0ff */
[----:B------:R-:W-:Y:S02]  /*2970*/  IMAD.MOV.U32 R38, RZ, RZ, R22 ;  /* 0x000000ffff267224 */ /* 0x000fe400078e0016 */
[-C--:B------:R-:W-:Y:S02]  /*2980*/  IMAD R11, R35, R10.reuse, R11 ;  /* 0x0000000a230b7224 */ /* 0x080fe400078e020b */
[----:B------:R-:W-:-:S04]  /*2990*/  IMAD.WIDE.U32 R22, R34, R10, R38 ;  /* 0x0000000a22167225 */ /* 0x000fc800078e0026 */
[----:B------:R-:W-:-:S07]  /*29a0*/  IMAD.IADD R23, R23, 0x1, R11 ;  /* 0x0000000117177824 */ /* 0x000fce00078e020b */
.L_x_452:
        /* <DEDUP_REMOVED lines=31> */
.L_x_466:
[----:B------:R-:W-:Y:S01]  /*2ba0*/  MOV R18, R6 ;  /* 0x0000000600127202 */ /* 0x000fe20000000f00 */
[----:B------:R-:W-:Y:S01]  /*2bb0*/  IMAD.MOV.U32 R21, RZ, RZ, R9 ;  /* 0x000000ffff157224 */ /* 0x000fe200078e0009 */
[----:B------:R-:W-:Y:S01]  /*2bc0*/  MOV R24, R16 ;  /* 0x0000001000187202 */ /* 0x000fe20000000f00 */
[----:B------:R-:W-:Y:S01]  /*2bd0*/  IMAD.MOV.U32 R19, RZ, RZ, R17 ;  /* 0x000000ffff137224 */ /* 0x000fe200078e0011 */
[----:B------:R-:W-:-:S07]  /*2be0*/  MOV R26, 0x2c00 ;  /* 0x00002c00001a7802 */ /* 0x000fce0000000f00 */
[----:B------:R-:W-:Y:S05]  /*2bf0*/  CALL.REL.NOINC `($__internal_11_$__cuda_sm20_rem_s64) ;  /* 0x0000004000807944 */ /* 0x000fea0003c00000 */
.L_x_467:
[----:B------:R-:W-:Y:S05]  /*2c00*/  BSYNC.RECONVERGENT B1 ;  /* 0x0000000000017941 */ /* 0x000fea0003800200 */
.L_x_465:
        /* <DEDUP_REMOVED lines=30> */
.L_x_469:
[----:B------:R-:W-:Y:S01]  /*2df0*/  MOV R24, R16 ;  /* 0x0000001000187202 */ /* 0x000fe20000000f00 */
[----:B------:R-:W-:Y:S01]  /*2e00*/  IMAD.MOV.U32 R19, RZ, RZ, R17 ;  /* 0x000000ffff137224 */ /* 0x000fe200078e0011 */
[----:B------:R-:W-:Y:S01]  /*2e10*/  MOV R18, R20 ;  /* 0x0000001400127202 */ /* 0x000fe20000000f00 */
[----:B------:R-:W-:Y:S01]  /*2e20*/  IMAD.MOV.U32 R21, RZ, RZ, R7 ;  /* 0x000000ffff157224 */ /* 0x000fe200078e0007 */
[----:B------:R-:W-:-:S07]  /*2e30*/  MOV R26, 0x2e50 ;  /* 0x00002e50001a7802 */ /* 0x000fce0000000f00 */
[----:B------:R-:W-:Y:S05]  /*2e40*/  CALL.REL.NOINC `($__internal_11_$__cuda_sm20_rem_s64) ;  /* 0x0000003c00ec7944 */ /* 0x000fea0003c00000 */
[----:B------:R-:W-:Y:S01]  /*2e50*/  MOV R6, R10 ;  /* 0x0000000a00067202 */ /* 0x000fe20000000f00 */
[----:B------:R-:W-:-:S07]  /*2e60*/  IMAD.MOV.U32 R7, RZ, RZ, R11 ;  /* 0x000000ffff077224 */ /* 0x000fce00078e000b */
.L_x_470:
[----:B------:R-:W-:Y:S05]  /*2e70*/  BSYNC.RECONVERGENT B1 ;  /* 0x0000000000017941 */ /* 0x000fea0003800200 */
.L_x_468:
[----:B------:R-:W-:Y:S02]  /*2e80*/  IMAD R7, R7, R8, RZ ;  /* 0x0000000807077224 */ /* 0x000fe400078e02ff */
[----:B------:R-:W-:-:S04]  /*2e90*/  IMAD.WIDE.U32 R22, R8, R6, R22 ;  /* 0x0000000608167225 */ /* 0x000fc800078e0016 */
[----:B------:R-:W-:-:S05]  /*2ea0*/  IMAD R7, R9, R6, R7 ;  /* 0x0000000609077224 */ /* 0x000fca00078e0207 */
[----:B------:R-:W-:-:S07]  /*2eb0*/  IADD3 R23, PT, PT, R23, R7, RZ ;  /* 0x0000000717177210 */ /* 0x000fce0007ffe0ff */
.L_x_425:
        /* <DEDUP_REMOVED lines=10> */
.L_x_424:
        /* <DEDUP_REMOVED lines=22> */
.L_x_498:
        /* <DEDUP_REMOVED lines=32> */
.L_x_475:
[----:B------:R-:W-:Y:S01]  /*32c0*/  MOV R26, R10 ;  /* 0x0000000a001a7202 */ /* 0x000fe20000000f00 */
[----:B------:R-:W-:Y:S01]  /*32d0*/  IMAD.MOV.U32 R13, RZ, RZ, R15 ;  /* 0x000000ffff0d7224 */ /* 0x000fe200078e000f */
[----:B------:R-:W-:Y:S01]  /*32e0*/  MOV R14, R20 ;  /* 0x00000014000e7202 */ /* 0x000fe20000000f00 */
[----:B------:R-:W-:Y:S01]  /*32f0*/  IMAD.MOV.U32 R11, RZ, RZ, R21 ;  /* 0x000000ffff0b7224 */ /* 0x000fe200078e0015 */
[----:B------:R-:W-:-:S07]  /*3300*/  MOV R12, 0x3320 ;  /* 0x00003320000c7802 */ /* 0x000fce0000000f00 */
[----:B-123--:R-:W-:Y:S05]  /*3310*/  CALL.REL.NOINC `($__internal_10_$__cuda_sm20_div_s64) ;  /* 0x00000034006c7944 */ /* 0x00efea0003c00000 */
        /* <DEDUP_REMOVED lines=10> */
.L_x_476:
[----:B------:R-:W-:Y:S05]  /*33c0*/  BSYNC.RECONVERGENT B1 ;  /* 0x0000000000017941 */ /* 0x000fea0003800200 */
.L_x_474:
        /* <DEDUP_REMOVED lines=38> */
.L_x_478:
[----:B------:R-:W-:Y:S01]  /*3630*/  MOV R26, R36 ;  /* 0x00000024001a7202 */ /* 0x000fe20000000f00 */
[----:B------:R-:W-:Y:S01]  /*3640*/  IMAD.MOV.U32 R13, RZ, RZ, R37 ;  /* 0x000000ffff0d7224 */ /* 0x000fe200078e0025 */
[----:B------:R-:W-:Y:S01]  /*3650*/  MOV R14, R38 ;  /* 0x00000026000e7202 */ /* 0x000fe20000000f00 */
[----:B------:R-:W-:Y:S01]  /*3660*/  IMAD.MOV.U32 R11, RZ, RZ, R39 ;  /* 0x000000ffff0b7224 */ /* 0x000fe200078e0027 */
[----:B------:R-:W-:-:S07]  /*3670*/  MOV R12, 0x3690 ;  /* 0x00003690000c7802 */ /* 0x000fce0000000f00 */
[----:B-1----:R-:W-:Y:S05]  /*3680*/  CALL.REL.NOINC `($__internal_10_$__cuda_sm20_div_s64) ;  /* 0x0000003000907944 */ /* 0x002fea0003c00000 */
        /* <DEDUP_REMOVED lines=11> */
.L_x_479:
[----:B------:R-:W-:Y:S05]  /*3740*/  BSYNC.RECONVERGENT B1 ;  /* 0x0000000000017941 */ /* 0x000fea0003800200 */
.L_x_477:
        /* <DEDUP_REMOVED lines=38> */
.L_x_481:
[----:B------:R-:W-:Y:S01]  /*39b0*/  IMAD.MOV.U32 R26, RZ, RZ, R36 ;  /* 0x000000ffff1a7224 */ /* 0x000fe200078e0024 */
[----:B------:R-:W-:Y:S01]  /*39c0*/  MOV R13, R37 ;  /* 0x00000025000d7202 */ /* 0x000fe20000000f00 */
[----:B------:R-:W-:Y:S01]  /*39d0*/  IMAD.MOV.U32 R14, RZ, RZ, R38 ;  /* 0x000000ffff0e7224 */ /* 0x000fe200078e0026 */
[----:B------:R-:W-:Y:S02]  /*39e0*/  MOV R11, R39 ;  /* 0x00000027000b7202 */ /* 0x000fe40000000f00 */
[----:B------:R-:W-:-:S07]  /*39f0*/  MOV R12, 0x3a10 ;  /* 0x00003a10000c7802 */ /* 0x000fce0000000f00 */
[----:B-1----:R-:W-:Y:S05]  /*3a00*/  CALL.REL.NOINC `($__internal_10_$__cuda_sm20_div_s64) ;  /* 0x0000002c00b07944 */ /* 0x002fea0003c00000 */
        /* <DEDUP_REMOVED lines=11> */
.L_x_482:
[----:B------:R-:W-:Y:S05]  /*3ac0*/  BSYNC.RECONVERGENT B1 ;  /* 0x0000000000017941 */ /* 0x000fea0003800200 */
.L_x_480:
        /* <DEDUP_REMOVED lines=37> */
.L_x_484:
        /* <DEDUP_REMOVED lines=17> */
.L_x_485:
[----:B------:R-:W-:Y:S05]  /*3e30*/  BSYNC.RECONVERGENT B1 ;  /* 0x0000000000017941 */ /* 0x000fea0003800200 */
.L_x_483:
        /* <DEDUP_REMOVED lines=38> */
.L_x_487:
        /* <DEDUP_REMOVED lines=17> */
.L_x_488:
[----:B------:R-:W-:Y:S05]  /*41b0*/  BSYNC.RECONVERGENT B1 ;  /* 0x0000000000017941 */ /* 0x000fea0003800200 */
.L_x_486:
        /* <DEDUP_REMOVED lines=38> */
.L_x_490:
        /* <DEDUP_REMOVED lines=17> */
.L_x_491:
[----:B------:R-:W-:Y:S05]  /*4530*/  BSYNC.RECONVERGENT B1 ;  /* 0x0000000000017941 */ /* 0x000fea0003800200 */
.L_x_489:
        /* <DEDUP_REMOVED lines=37> */
.L_x_493:
        /* <DEDUP_REMOVED lines=17> */
.L_x_494:
[----:B------:R-:W-:Y:S05]  /*48a0*/  BSYNC.RECONVERGENT B1 ;  /* 0x0000000000017941 */ /* 0x000fea0003800200 */
.L_x_492:
        /* <DEDUP_REMOVED lines=36> */
.L_x_496:
        /* <DEDUP_REMOVED lines=17> */
.L_x_497:
[----:B------:R-:W-:Y:S05]  /*4c00*/  BSYNC.RECONVERGENT B1 ;  /* 0x0000000000017941 */ /* 0x000fea0003800200 */
.L_x_495:
        /* <DEDUP_REMOVED lines=11> */
.L_x_473:
        /* <DEDUP_REMOVED lines=36> */
.L_x_501:
        /* <DEDUP_REMOVED lines=16> */
.L_x_502:
[----:B------:R-:W-:Y:S05]  /*5000*/  BSYNC.RECONVERGENT B1 ;  /* 0x0000000000017941 */ /* 0x000fea0003800200 */
.L_x_500:
        /* <DEDUP_REMOVED lines=41> */
.L_x_504:
[----:B------:R-:W-:Y:S01]  /*52a0*/  MOV R26, R20 ;  /* 0x00000014001a7202 */ /* 0x000fe20000000f00 */
[----:B------:R-:W-:Y:S01]  /*52b0*/  IMAD.MOV.U32 R14, RZ, RZ, R18 ;  /* 0x000000ffff0e7224 */ /* 0x000fe200078e0012 */
[----:B------:R-:W-:Y:S02]  /*52c0*/  MOV R13, R21 ;  /* 0x00000015000d7202 */ /* 0x000fe40000000f00 */
[----:B------:R-:W-:Y:S02]  /*52d0*/  MOV R11, R19 ;  /* 0x00000013000b7202 */ /* 0x000fe40000000f00 */
[----:B------:R-:W-:-:S07]  /*52e0*/  MOV R12, 0x5300 ;  /* 0x00005300000c7802 */ /* 0x000fce0000000f00 */
[----:B------:R-:W-:Y:S05]  /*52f0*/  CALL.REL.NOINC `($__internal_10_$__cuda_sm20_div_s64) ;  /* 0x0000001400747944 */ /* 0x000fea0003c00000 */
        /* <DEDUP_REMOVED lines=11> */
.L_x_505:
[----:B------:R-:W-:Y:S05]  /*53b0*/  BSYNC.RECONVERGENT B1 ;  /* 0x0000000000017941 */ /* 0x000fea0003800200 */
.L_x_503:
        /* <DEDUP_REMOVED lines=40> */
.L_x_507:
[----:B------:R-:W-:Y:S01]  /*5640*/  MOV R26, R18 ;  /* 0x00000012001a7202 */ /* 0x000fe20000000f00 */
[----:B------:R-:W-:Y:S01]  /*5650*/  IMAD.MOV.U32 R13, RZ, RZ, R19 ;  /* 0x000000ffff0d7224 */ /* 0x000fe200078e0013 */
[----:B------:R-:W-:Y:S02]  /*5660*/  MOV R14, R20 ;  /* 0x00000014000e7202 */ /* 0x000fe40000000f00 */
[----:B------:R-:W-:Y:S02]  /*5670*/  MOV R11, R21 ;  /* 0x00000015000b7202 */ /* 0x000fe40000000f00 */
[----:B------:R-:W-:-:S07]  /*5680*/  MOV R12, 0x56a0 ;  /* 0x000056a0000c7802 */ /* 0x000fce0000000f00 */
[----:B------:R-:W-:Y:S05]  /*5690*/  CALL.REL.NOINC `($__internal_10_$__cuda_sm20_div_s64) ;  /* 0x00000010008c7944 */ /* 0x000fea0003c00000 */
        /* <DEDUP_REMOVED lines=11> */
.L_x_508:
[----:B------:R-:W-:Y:S05]  /*5750*/  BSYNC.RECONVERGENT B1 ;  /* 0x0000000000017941 */ /* 0x000fea0003800200 */
.L_x_506:
        /* <DEDUP_REMOVED lines=39> */
.L_x_510:
        /* <DEDUP_REMOVED lines=17> */
.L_x_511:
[----:B------:R-:W-:Y:S05]  /*5ae0*/  BSYNC.RECONVERGENT B1 ;  /* 0x0000000000017941 */ /* 0x000fea0003800200 */
.L_x_509:
        /* <DEDUP_REMOVED lines=9> */
.L_x_499:
        /* <DEDUP_REMOVED lines=34> */
.L_x_514:
[----:B------:R-:W-:Y:S01]  /*5da0*/  MOV R26, R10 ;  /* 0x0000000a001a7202 */ /* 0x000fe20000000f00 */
[----:B------:R-:W-:Y:S01]  /*5db0*/  IMAD.MOV.U32 R13, RZ, RZ, R15 ;  /* 0x000000ffff0d7224 */ /* 0x000fe200078e000f */
[----:B------:R-:W-:Y:S02]  /*5dc0*/  MOV R14, R16 ;  /* 0x00000010000e7202 */ /* 0x000fe40000000f00 */
[----:B------:R-:W-:Y:S02]  /*5dd0*/  MOV R11, R17 ;  /* 0x00000011000b7202 */ /* 0x000fe40000000f00 */
[----:B------:R-:W-:-:S07]  /*5de0*/  MOV R12, 0x5e00 ;  /* 0x00005e00000c7802 */ /* 0x000fce0000000f00 */
[----:B------:R-:W-:Y:S05]  /*5df0*/  CALL.REL.NOINC `($__internal_10_$__cuda_sm20_div_s64) ;  /* 0x0000000800b47944 */ /* 0x000fea0003c00000 */
        /* <DEDUP_REMOVED lines=10> */
.L_x_515:
[----:B------:R-:W-:Y:S05]  /*5ea0*/  BSYNC.RECONVERGENT B1 ;  /* 0x0000000000017941 */ /* 0x000fea0003800200 */
.L_x_513:
        /* <DEDUP_REMOVED lines=39> */
.L_x_517:
[----:B------:R-:W-:Y:S01]  /*6120*/  MOV R26, R18 ;  /* 0x00000012001a7202 */ /* 0x000fe20000000f00 */
[----:B------:R-:W-:Y:S01]  /*6130*/  IMAD.MOV.U32 R14, RZ, RZ, R16 ;  /* 0x000000ffff0e7224 */ /* 0x000fe200078e0010 */
[----:B------:R-:W-:Y:S02]  /*6140*/  MOV R13, R19 ;  /* 0x00000013000d7202 */ /* 0x000fe40000000f00 */
[----:B------:R-:W-:Y:S02]  /*6150*/  MOV R11, R17 ;  /* 0x00000011000b7202 */ /* 0x000fe40000000f00 */
[----:B------:R-:W-:-:S07]  /*6160*/  MOV R12, 0x6180 ;  /* 0x00006180000c7802 */ /* 0x000fce0000000f00 */
[----:B------:R-:W-:Y:S05]  /*6170*/  CALL.REL.NOINC `($__internal_10_$__cuda_sm20_div_s64) ;  /* 0x0000000400d47944 */ /* 0x000fea0003c00000 */
        /* <DEDUP_REMOVED lines=11> */
.L_x_518:
[----:B------:R-:W-:Y:S05]  /*6230*/  BSYNC.RECONVERGENT B1 ;  /* 0x0000000000017941 */ /* 0x000fea0003800200 */
.L_x_516:
        /* <DEDUP_REMOVED lines=9> */
.L_x_512:
        /* <DEDUP_REMOVED lines=30> */
.L_x_520:
[----:B------:R-:W-:Y:S01]  /*64b0*/  MOV R24, R18 ;  /* 0x0000001200187202 */ /* 0x000fe20000000f00 */
[----:B------:R-:W-:Y:S01]  /*64c0*/  IMAD.MOV.U32 R21, RZ, RZ, R15 ;  /* 0x000000ffff157224 */ /* 0x000fe200078e000f */
[----:B------:R-:W-:Y:S02]  /*64d0*/  MOV R18, R10 ;  /* 0x0000000a00127202 */ /* 0x000fe40000000f00 */
[----:B------:R-:W-:-:S07]  /*64e0*/  MOV R26, 0x6500 ;  /* 0x00006500001a7802 */ /* 0x000fce0000000f00 */
[----:B------:R-:W-:Y:S05]  /*64f0*/  CALL.REL.NOINC `($__internal_11_$__cuda_sm20_rem_s64) ;  /* 0x0000000800407944 */ /* 0x000fea0003c00000 */
.L_x_521:
[----:B------:R-:W-:Y:S05]  /*6500*/  BSYNC.RECONVERGENT B1 ;  /* 0x0000000000017941 */ /* 0x000fea0003800200 */
.L_x_519:
        /* <DEDUP_REMOVED lines=8> */
.L_x_472:
[----:B------:R-:W0:Y:S02]  /*6590*/  LDCU.64 UR6, c[0x0][0x388] ;  /* 0x00007100ff0677ac */ /* 0x000e240008000a00 */
[----:B0-----:R-:W-:-:S04]  /*65a0*/  LEA R4, P0, R6, UR6, 0x1 ;  /* 0x0000000606047c11 */ /* 0x001fc8000f8008ff */
[----:B------:R-:W-:-:S05]  /*65b0*/  LEA.HI.X R5, R6, UR7, R5, 0x1, P0 ;  /* 0x0000000706057c11 */ /* 0x000fca00080f0c05 */
[----:B------:R-:W2:Y:S04]  /*65c0*/  LDG.E.U16 R4, desc[UR8][R4.64] ;  /* 0x0000000804047981 */ /* 0x000ea8000c1e1500 */
[----:B--2---:R1:W-:Y:S02]  /*65d0*/  STS.U16 [R3], R4 ;  /* 0x0000000403007388 */ /* 0x0043e40000000400 */
.L_x_471:
[----:B------:R-:W-:Y:S05]  /*65e0*/  BSYNC.RECONVERGENT B0 ;  /* 0x0000000000007941 */ /* 0x000fea0003800200 */
.L_x_423:
[----:B------:R-:W-:Y:S01]  /*65f0*/  BAR.SYNC.DEFER_BLOCKING 0x0 ;  /* 0x0000000000007b1d */ /* 0x000fe20000010000 */
[----:B------:R-:W-:Y:S01]  /*6600*/  UISETP.GE.U32.AND UP0, UPT, UR5, 0x42, UPT ;  /* 0x000000420500788c */ /* 0x000fe2000bf06070 */
[----:B------:R-:W-:-:S08]  /*6610*/  ISETP.GT.U32.AND P1, PT, R2, 0x1f, PT ;  /* 0x0000001f0200780c */ /* 0x000fd00003f24070 */
[----:B------:R-:W-:Y:S05]  /*6620*/  BRA.U !UP0, `(.L_x_522) ;  /* 0x0000000108307547 */ /* 0x000fea000b800000 */
.L_x_523:
        /* <DEDUP_REMOVED lines=8> */
[----:B-1----:R-:W-:-:S05]  /*66b0*/  @!P0 HMNMX2 R4, R4.H0_H0, R5.H0_H0, PT ;  /* 0x2000000504048240 */ /* 0x002fca0003800800 */
[----:B------:R2:W-:Y:S01]  /*66c0*/  @!P0 STS.U16 [R3], R4 ;  /* 0x0000000403008388 */ /* 0x0005e20000000400 */
[----:B------:R-:W-:Y:S06]  /*66d0*/  BAR.SYNC.DEFER_BLOCKING 0x0 ;  /* 0x0000000000007b1d */ /* 0x000fec0000010000 */
[----:B------:R-:W-:Y:S05]  /*66e0*/  BRA.U UP0, `(.L_x_523) ;  /* 0xfffffffd00d07547 */ /* 0x000fea000b83ffff */
.L_x_522:
        /* <DEDUP_REMOVED lines=9> */
[----:B-1----:R-:W-:-:S04]  /*6780*/  HMNMX2 R4, R4.H0_H0, R5.H0_H0, PT ;  /* 0x2000000504047240 */ /* 0x002fc80003800800 */
[----:B--2---:R-:W-:Y:S01]  /*6790*/  HMNMX2 R7, R4.H0_H0, R7.H0_H0, PT ;  /* 0x2000000704077240 */ /* 0x004fe20003800800 */
[----:B------:R1:W-:Y:S03]  /*67a0*/  STS.U16 [R3], R4 ;  /* 0x0000000403007388 */ /* 0x0003e60000000400 */
[----:B---3--:R-:W-:Y:S01]  /*67b0*/  HMNMX2 R6, R7.H0_H0, R6.H0_H0, PT ;  /* 0x2000000607067240 */ /* 0x008fe20003800800 */
[----:B------:R1:W-:Y:S03]  /*67c0*/  STS.U16 [R3], R7 ;  /* 0x0000000703007388 */ /* 0x0003e60000000400 */
[----:B0-----:R-:W-:Y:S01]  /*67d0*/  HMNMX2 R9, R6.H0_H0, R9.H0_H0, PT ;  /* 0x2000000906097240 */ /* 0x001fe20003800800 */
[----:B------:R1:W-:Y:S03]  /*67e0*/  STS.U16 [R3], R6 ;  /* 0x0000000603007388 */ /* 0x0003e60000000400 */
[----:B----4-:R-:W-:Y:S01]  /*67f0*/  HMNMX2 R8, R9.H0_H0, R8.H0_H0, PT ;  /* 0x2000000809087240 */ /* 0x010fe20003800800 */
[----:B------:R1:W-:Y:S03]  /*6800*/  STS.U16 [R3], R9 ;  /* 0x0000000903007388 */ /* 0x0003e60000000400 */
[----:B-----5:R-:W-:Y:S01]  /*6810*/  HMNMX2 R11, R8.H0_H0, R11.H0_H0, PT ;  /* 0x2000000b080b7240 */ /* 0x020fe20003800800 */
        /* <DEDUP_REMOVED lines=11> */
        .weak           $__internal_10_$__cuda_sm20_div_s64
        .type           $__internal_10_$__cuda_sm20_div_s64,@function
        .size           $__internal_10_$__cuda_sm20_div_s64,($__internal_11_$__cuda_sm20_rem_s64 - $__internal_10_$__cuda_sm20_div_s64)
$__internal_10_$__cuda_sm20_div_s64:
        /* <DEDUP_REMOVED lines=82> */
[----:B------:R-:W-:Y:S06]  /*6df0*/  RET.REL.NODEC R12 `(uncontiguous_reduce_f16) ;  /* 0xffffff900c807950 */ /* 0x000fec0003c3ffff */
        .weak           $__internal_11_$__cuda_sm20_rem_s64
        .type           $__internal_11_$__cuda_sm20_rem_s64,@function
        .size           $__internal_11_$__cuda_sm20_rem_s64,(.L_x_3453 - $__internal_11_$__cuda_sm20_rem_s64)
$__internal_11_$__cuda_sm20_rem_s64:
        /* <DEDUP_REMOVED lines=76> */
[----:B------:R-:W-:Y:S06]  /*72c0*/  RET.REL.NODEC R26 `(uncontiguous_reduce_f16) ;  /* 0xffffff8c1a4c7950 */ /* 0x000fec0003c3ffff */
.L_x_524:
        /* <DEDUP_REMOVED lines=11> */
.L_x_3453:


//--------------------- .text.contiguous_reduce_f16 --------------------------
	.section	.text.contiguous_reduce_f16,"ax",@progbits
	.align	128
        .global         contiguous_reduce_f16
        .type           contiguous_reduce_f16,@function
        .size           contiguous_reduce_f16,(.L_x_3531 - contiguous_reduce_f16)
        .other          contiguous_reduce_f16,@"STO_CUDA_ENTRY STV_DEFAULT"
contiguous_reduce_f16:
.text.contiguous_reduce_f16:
        /* <DEDUP_REMOVED lines=19> */
[----:B------:R-:W1:Y:S01]  /*0130*/  I2F.F16.U32 R8, 0x7c00 ;  /* 0x00007c0000087906 */ /* 0x000e620000200800 */
[----:B------:R-:W-:Y:S02]  /*0140*/  UMOV UR4, 0x400 ;  /* 0x0000040000047882 */ /* 0x000fe40000000000 */
[----:B0-----:R-:W-:-:S06]  /*0150*/  ULEA UR4, UR6, UR4, 0x18 ;  /* 0x0000000406047291 */ /* 0x001fcc000f8ec0ff */
[----:B------:R-:W-:-:S05]  /*0160*/  LEA R3, R2, UR4, 0x1 ;  /* 0x0000000402037c11 */ /* 0x000fca000f8e08ff */
[----:B-1----:R0:W-:Y:S01]  /*0170*/  STS.U16 [R3], R8 ;  /* 0x0000000803007388 */ /* 0x0021e20000000400 */
[----:B------:R-:W-:Y:S01]  /*0180*/  BSSY.RECONVERGENT B0, `(.L_x_525) ;  /* 0x000000d000007945 */ /* 0x000fe20003800200 */
[----:B------:R-:W-:Y:S02]  /*0190*/  ISETP.GT.U32.AND P1, PT, R2, 0x1f, PT ;  /* 0x0000001f0200780c */ /* 0x000fe40003f24070 */
[----:B--2---:R-:W-:-:S05]  /*01a0*/  @!P0 HMNMX2 R7, R4.H0_H0, R7.H0_H0, PT ;  /* 0x2000000704078240 */ /* 0x004fca0003800800 */
        /* <DEDUP_REMOVED lines=10> */
.L_x_526:
[----:B------:R-:W-:Y:S05]  /*0250*/  BSYNC.RECONVERGENT B0 ;  /* 0x0000000000007941 */ /* 0x000fea0003800200 */
.L_x_525:
[----:B------:R-:W-:Y:S01]  /*0260*/  BAR.SYNC.DEFER_BLOCKING 0x0 ;  /* 0x0000000000007b1d */ /* 0x000fe20000010000 */
[----:B------:R-:W-:-:S09]  /*0270*/  UISETP.GE.U32.AND UP0, UPT, UR5, 0x42, UPT ;  /* 0x000000420500788c */ /* 0x000fd2000bf06070 */
[----:B------:R-:W-:Y:S05]  /*0280*/  BRA.U !UP0, `(.L_x_527) ;  /* 0x0000000108307547 */ /* 0x000fea000b800000 */
.L_x_528:
        /* <DEDUP_REMOVED lines=12> */
.L_x_527:
        /* <DEDUP_REMOVED lines=9> */
[----:B-1----:R-:W-:-:S04]  /*03e0*/  HMNMX2 R4, R4.H0_H0, R5.H0_H0, PT ;  /* 0x2000000504047240 */ /* 0x002fc80003800800 */
[----:B0-----:R-:W-:Y:S01]  /*03f0*/  HMNMX2 R7, R4.H0_H0, R7.H0_H0, PT ;  /* 0x2000000704077240 */ /* 0x001fe20003800800 */
[----:B------:R0:W-:Y:S03]  /*0400*/  STS.U16 [R3], R4 ;  /* 0x0000000403007388 */ /* 0x0001e60000000400 */
[----:B--2---:R-:W-:Y:S01]  /*0410*/  HMNMX2 R6, R7.H0_H0, R6.H0_H0, PT ;  /* 0x2000000607067240 */ /* 0x004fe20003800800 */
[----:B------:R0:W-:Y:S03]  /*0420*/  STS.U16 [R3], R7 ;  /* 0x0000000703007388 */ /* 0x0001e60000000400 */
[----:B---3--:R-:W-:Y:S01]  /*0430*/  HMNMX2 R9, R6.H0_H0, R9.H0_H0, PT ;  /* 0x2000000906097240 */ /* 0x008fe20003800800 */
[----:B------:R0:W-:Y:S03]  /*0440*/  STS.U16 [R3], R6 ;  /* 0x0000000603007388 */ /* 0x0001e60000000400 */
[----:B----4-:R-:W-:Y:S01]  /*0450*/  HMNMX2 R8, R9.H0_H0, R8.H0_H0, PT ;  /* 0x2000000809087240 */ /* 0x010fe20003800800 */
[----:B------:R0:W-:Y:S03]  /*0460*/  STS.U16 [R3], R9 ;  /* 0x0000000903007388 */ /* 0x0001e60000000400 */
[----:B-----5:R-:W-:Y:S01]  /*0470*/  HMNMX2 R11, R8.H0_H0, R11.H0_H0, PT ;  /* 0x2000000b080b7240 */ /* 0x020fe20003800800 */
        /* <DEDUP_REMOVED lines=11> */
.L_x_529:
        /* <DEDUP_REMOVED lines=13> */
.L_x_3531:


//--------------------- .text.contiguous_reduce33_f64 --------------------------
	.section	.text.contiguous_reduce33_f64,"ax",@progbits
	.align	128
        .global         contiguous_reduce33_f64
        .type           contiguous_reduce33_f64,@function
        .size           contiguous_reduce33_f64,(.L_x_3532 - contiguous_reduce33_f64)
        .other          contiguous_reduce33_f64,@"STO_CUDA_ENTRY STV_DEFAULT"
contiguous_reduce33_f64:
.text.contiguous_reduce33_f64:
[----:B------:R-:W-:Y:S01]  /*0000*/  LDC R1, c[0x0][0x37c] ;  /* 0x0000df00ff017b82 */ /* 0x000fe20000000800 */
[----:B------:R-:W0:Y:S01]  /*0010*/  S2R R8, SR_TID.Y ;  /* 0x0000000000087919 */ /* 0x000e220000002200 */
[----:B------:R-:W1:Y:S06]  /*0020*/  LDCU UR8, c[0x0][0x360] ;  /* 0x00006c00ff0877ac */ /* 0x000e6c0008000800 */
[----:B------:R-:W0:Y:S01]  /*0030*/  S2UR UR9, SR_CTAID.Y ;  /* 0x00000000000979c3 */ /* 0x000e220000002600 */
[----:B------:R-:W-:Y:S01]  /*0040*/  IMAD.MOV.U32 R6, RZ, RZ, 0x0 ;  /* 0x00000000ff067424 */ /* 0x000fe200078e00ff */
[----:B------:R-:W1:Y:S01]  /*0050*/  S2R R13, SR_TID.X ;  /* 0x00000000000d7919 */ /* 0x000e620000002100 */
[----:B------:R-:W2:Y:S01]  /*0060*/  LDCU.64 UR6, c[0x0][0x3a0] ;  /* 0x00007400ff0677ac */ /* 0x000ea20008000a00 */
[----:B------:R-:W-:Y:S01]  /*0070*/  IMAD.MOV.U32 R7, RZ, RZ, 0x7ff00000 ;  /* 0x7ff00000ff077424 */ /* 0x000fe200078e00ff */
[----:B------:R-:W3:Y:S01]  /*0080*/  S2R R2, SR_CTAID.X ;  /* 0x0000000000027919 */ /* 0x000ee20000002500 */
[----:B------:R-:W-:-:S02]  /*0090*/  UMOV UR4, 0x400 ;  /* 0x0000040000047882 */ /* 0x000fc40000000000 */
[----:B------:R-:W0:Y:S08]  /*00a0*/  LDC R15, c[0x0][0x364] ;  /* 0x0000d900ff0f7b82 */ /* 0x000e300000000800 */
[----:B------:R-:W4:Y:S08]  /*00b0*/  LDC.64 R4, c[0x0][0x398] ;  /* 0x0000e600ff047b82 */ /* 0x000f300000000a00 */
[----:B------:R-:W5:Y:S01]  /*00c0*/  S2UR UR5, SR_CgaCtaId ;  /* 0x00000000000579c3 */ /* 0x000f620000008800 */
[----:B0-----:R-:W-:-:S02]  /*00d0*/  IMAD R3, R15, UR9, R8 ;  /* 0x000000090f037c24 */ /* 0x001fc4000f8e0208 */
[----:B-1----:R-:W-:-:S03]  /*00e0*/  IMAD R0, R8, UR8, R13 ;  /* 0x0000000808007c24 */ /* 0x002fc6000f8e020d */
[----:B--2---:R-:W-:Y:S01]  /*00f0*/  ISETP.GE.U32.AND P0, PT, R3, UR6, PT ;  /* 0x0000000603007c0c */ /* 0x004fe2000bf06070 */
[----:B---3--:R-:W-:-:S03]  /*0100*/  IMAD R2, R2, UR8, R13 ;  /* 0x0000000802027c24 */ /* 0x008fc6000f8e020d */
[----:B------:R-:W-:Y:S02]  /*0110*/  ISETP.GE.U32.AND.EX P0, PT, RZ, UR7, PT, P0 ;  /* 0x00000007ff007c0c */ /* 0x000fe4000bf06100 */
[----:B----4-:R-:W-:-:S04]  /*0120*/  ISETP.GE.U32.AND P1, PT, R2, R4, PT ;  /* 0x000000040200720c */ /* 0x010fc80003f26070 */
[----:B------:R-:W-:Y:S01]  /*0130*/  ISETP.GE.U32.OR.EX P0, PT, RZ, R5, P0, P1 ;  /* 0x00000005ff00720c */ /* 0x000fe20000706510 */
[----:B-----5:R-:W-:-:S06]  /*0140*/  ULEA UR4, UR5, UR4, 0x18 ;  /* 0x0000000405047291 */ /* 0x020fcc000f8ec0ff */
[----:B------:R-:W-:-:S05]  /*0150*/  LEA R9, R0, UR4, 0x3 ;  /* 0x0000000400097c11 */ /* 0x000fca000f8e18ff */
[----:B------:R0:W-:Y:S01]  /*0160*/  STS.64 [R9], R6 ;  /* 0x0000000609007388 */ /* 0x0001e20000000a00 */
[----:B------:R-:W-:Y:S05]  /*0170*/  @P0 EXIT ;  /* 0x000000000000094d */ /* 0x000fea0003800000 */
[----:B0-----:R-:W0:Y:S01]  /*0180*/  LDC.64 R6, c[0x0][0x388] ;  /* 0x0000e200ff067b82 */ /* 0x001e220000000a00 */
[----:B------:R-:W1:Y:S01]  /*0190*/  LDCU.64 UR6, c[0x0][0x358] ;  /* 0x00006b00ff0677ac */ /* 0x000e620008000a00 */
[----:B------:R-:W-:-:S04]  /*01a0*/  IMAD R11, R3, R4, R2 ;  /* 0x00000004030b7224 */ /* 0x000fc800078e0202 */
[----:B0-----:R-:W-:-:S06]  /*01b0*/  IMAD.WIDE.U32 R6, R11, 0x8, R6 ;  /* 0x000000080b067825 */ /* 0x001fcc00078e0006 */
[----:B-1----:R-:W2:Y:S01]  /*01c0*/  LDG.E.64 R6, desc[UR6][R6.64] ;  /* 0x0000000606067981 */ /* 0x002ea2000c1e1b00 */
[----:B------:R-:W-:-:S03]  /*01d0*/  ISETP.NE.AND P0, PT, R8, RZ, PT ;  /* 0x000000ff0800720c */ /* 0x000fc60003f05270 */
[----:B--2---:R0:W-:Y:S01]  /*01e0*/  STS.64 [R9], R6 ;  /* 0x0000000609007388 */ /* 0x0041e20000000a00 */
[----:B------:R-:W-:Y:S09]  /*01f0*/  BAR.SYNC.DEFER_BLOCKING 0x0 ;  /* 0x0000000000007b1d */ /* 0x000ff20000010000 */
[----:B------:R-:W-:Y:S05]  /*0200*/  @P0 EXIT ;  /* 0x000000000000094d */ /* 0x000fea0003800000 */
[----:B------:R-:W-:-:S13]  /*0210*/  ISETP.GT.U32.AND P0, PT, R15, 0x1, PT ;  /* 0x000000010f00780c */ /* 0x000fda0003f04070 */
[----:B------:R-:W-:-:S06]  /*0220*/  @!P0 LEA R16, R13, UR4, 0x3 ;  /* 0x000000040d108c11 */ /* 0x000fcc000f8e18ff */
[----:B------:R-:W1:Y:S01]  /*0230*/  @!P0 LDS.64 R16, [R16] ;  /* 0x0000000010108984 */ /* 0x000e620000000a00 */
[----:B------:R-:W-:Y:S05]  /*0240*/  @!P0 BRA `(.L_x_530) ;  /* 0x0000000800b88947 */ /* 0x000fea0003800000 */
[----:B0-----:R-:W-:Y:S01]  /*0250*/  LEA R7, R13, UR4, 0x3 ;  /* 0x000000040d077c11 */ /* 0x001fe2000f8e18ff */
[C---:B------:R-:W-:Y:S02]  /*0260*/  VIADD R0, R15.reuse, 0xfffffffe ;  /* 0xfffffffe0f007836 */ /* 0x040fe40000000000 */
[----:B------:R-:W-:Y:S02]  /*0270*/  VIADD R6, R15, 0xffffffff ;  /* 0xffffffff0f067836 */ /* 0x000fe40000000000 */
[----:B-1----:R0:W1:Y:S01]  /*0280*/  LDS.64 R16, [R7] ;  /* 0x0000000007107984 */ /* 0x0020620000000a00 */
[----:B------:R-:W-:Y:S01]  /*0290*/  ISETP.GE.U32.AND P0, PT, R0, 0x7, PT ;  /* 0x000000070000780c */ /* 0x000fe20003f06070 */
[----:B------:R-:W-:Y:S01]  /*02a0*/  IMAD.MOV.U32 R10, RZ, RZ, 0x1 ;  /* 0x00000001ff0a7424 */ /* 0x000fe200078e00ff */
[----:B------:R-:W-:-:S11]  /*02b0*/  LOP3.LUT R0, R6, 0x7, RZ, 0xc0, !PT ;  /* 0x0000000706007812 */ /* 0x000fd600078ec0ff */
[----:B0-----:R-:W-:Y:S05]  /*02c0*/  @!P0 BRA `(.L_x_531) ;  /* 0x0000000400488947 */ /* 0x001fea0003800000 */
[----:B------:R-:W-:Y:S01]  /*02d0*/  USHF.L.U32 UR5, UR8, 0x3, URZ ;  /* 0x0000000308057899 */ /* 0x000fe200080006ff */
[----:B------:R-:W-:Y:S01]  /*02e0*/  LOP3.LUT R14, R6, 0xfffffff8, RZ, 0xc0, !PT ;  /* 0xfffffff8060e7812 */ /* 0x000fe200078ec0ff */
[----:B------:R-:W-:Y:S02]  /*02f0*/  IMAD.MOV.U32 R15, RZ, RZ, 0x1 ;  /* 0x00000001ff0f7424 */ /* 0x000fe400078e00ff */
[----:B------:R-:W-:Y:S02]  /*0300*/  IMAD.MOV.U32 R10, RZ, RZ, RZ ;  /* 0x000000ffff0a7224 */ /* 0x000fe400078e00ff */
[----:B------:R-:W-:Y:S01]  /*0310*/  LEA R11, R13, UR5, 0x3 ;  /* 0x000000050d0b7c11 */ /* 0x000fe2000f8e18ff */
[----:B------:R-:W-:-:S04]  /*0320*/  IMAD.MOV R14, RZ, RZ, -R14 ;  /* 0x000000ffff0e7224 */ /* 0x000fc800078e0a0e */
[----:B------:R-:W-:-:S07]  /*0330*/  VIADD R11, R11, UR4 ;  /* 0x000000040b0b7c36 */ /* 0x000fce0008000000 */
.L_x_532:
[----:B------:R-:W0:Y:S01]  /*0340*/  LDS.64 R18, [R11] ;  /* 0x000000000b127984 */ /* 0x000e220000000a00 */
[C---:B------:R-:W-:Y:S01]  /*0350*/  IMAD R8, R15.reuse, UR8, RZ ;  /* 0x000000080f087c24 */ /* 0x040fe2000f8e02ff */
[----:B------:R-:W-:Y:S01]  /*0360*/  IADD3 R14, PT, PT, R14, 0x8, RZ ;  /* 0x000000080e0e7810 */ /* 0x000fe20007ffe0ff */
[----:B-1----:R-:W-:Y:S02]  /*0370*/  IMAD.MOV.U32 R23, RZ, RZ, R16 ;  /* 0x000000ffff177224 */ /* 0x002fe400078e0010 */
[----:B------:R-:W-:Y:S01]  /*0380*/  IMAD.MOV.U32 R25, RZ, RZ, R17 ;  /* 0x000000ffff197224 */ /* 0x000fe200078e0011 */
[----:B------:R-:W-:Y:S01]  /*0390*/  LEA R20, R8, R7, 0x3 ;  /* 0x0000000708147211 */ /* 0x000fe200078e18ff */
[----:B------:R-:W-:Y:S02]  /*03a0*/  VIADD R10, R10, 0x8 ;  /* 0x000000080a0a7836 */ /* 0x000fe40000000000 */
[----:B------:R-:W-:Y:S02]  /*03b0*/  VIADD R15, R15, 0x8 ;  /* 0x000000080f0f7836 */ /* 0x000fe40000000000 */
[----:B------:R1:W2:Y:S01]  /*03c0*/  LDS.64 R12, [R20+UR5] ;  /* 0x00000005140c7984 */ /* 0x0002a20008000a00 */
[----:B------:R-:W-:-:S04]  /*03d0*/  VIADD R21, R20, UR5 ;  /* 0x0000000514157c36 */ /* 0x000fc80008000000 */
[----:B------:R-:W-:Y:S01]  /*03e0*/  VIADD R22, R21, UR5 ;  /* 0x0000000515167c36 */ /* 0x000fe20008000000 */
[----:B------:R-:W3:Y:S01]  /*03f0*/  LDS.64 R8, [R21+UR5] ;  /* 0x0000000515087984 */ /* 0x000ee20008000a00 */
[----:B0-----:R-:W-:Y:S01]  /*0400*/  DSETP.MIN.AND P0, P1, R18, R16, PT ;  /* 0x000000101200722a */ /* 0x001fe20003900000 */
[----:B------:R-:W-:-:S05]  /*0410*/  IMAD.MOV.U32 R16, RZ, RZ, R19 ;  /* 0x000000ffff107224 */ /* 0x000fca00078e0013 */
[----:B------:R-:W-:Y:S02]  /*0420*/  SEL R18, R18, R23, P0 ;  /* 0x0000001712127207 */ /* 0x000fe40000000000 */
[----:B------:R-:W-:Y:S02]  /*0430*/  FSEL R27, R16, R25, P0 ;  /* 0x00000019101b7208 */ /* 0x000fe40000000000 */
[----:B------:R3:W0:Y:S01]  /*0440*/  LDS.64 R16, [R22+UR5] ;  /* 0x0000000516107984 */ /* 0x0006220008000a00 */
[----:B-1----:R-:W-:Y:S01]  /*0450*/  IMAD.MOV.U32 R20, RZ, RZ, R18 ;  /* 0x000000ffff147224 */ /* 0x002fe200078e0012 */
[----:B--2---:R-:W-:Y:S02]  /*0460*/  MOV R24, R13 ;  /* 0x0000000d00187202 */ /* 0x004fe40000000f00 */
[----:B------:R-:W-:-:S05]  /*0470*/  @P1 LOP3.LUT R27, R25, 0x80000, RZ, 0xfc, !PT ;  /* 0x00080000191b1812 */ /* 0x000fca00078efcff */
[----:B------:R-:W-:-:S06]  /*0480*/  IMAD.MOV.U32 R19, RZ, RZ, R27 ;  /* 0x000000ffff137224 */ /* 0x000fcc00078e001b */
[----:B------:R-:W-:-:S06]  /*0490*/  DSETP.MIN.AND P0, P1, R18, R12, PT ;  /* 0x0000000c1200722a */ /* 0x000fcc0003900000 */
[----:B------:R-:W-:Y:S02]  /*04a0*/  FSEL R19, R19, R24, P0 ;  /* 0x0000001813137208 */ /* 0x000fe40000000000 */
[----:B------:R-:W-:Y:S01]  /*04b0*/  SEL R18, R20, R12, P0 ;  /* 0x0000000c14127207 */ /* 0x000fe20000000000 */
[----:B------:R-:W-:Y:S02]  /*04c0*/  VIADD R20, R22, UR5 ;  /* 0x0000000516147c36 */ /* 0x000fe40008000000 */
[----:B---3--:R-:W-:Y:S02]  /*04d0*/  IMAD.MOV.U32 R22, RZ, RZ, R9 ;  /* 0x000000ffff167224 */ /* 0x008fe400078e0009 */
[----:B------:R-:W-:Y:S01]  /*04e0*/  IMAD.MOV.U32 R21, RZ, RZ, R18 ;  /* 0x000000ffff157224 */ /* 0x000fe200078e0012 */
[----:B------:R-:W-:Y:S01]  /*04f0*/  @P1 LOP3.LUT R19, R24, 0x80000, RZ, 0xfc, !PT ;  /* 0x0008000018131812 */ /* 0x000fe200078efcff */
[----:B------:R1:W2:Y:S05]  /*0500*/  LDS.64 R12, [R20+UR5] ;  /* 0x00000005140c7984 */ /* 0x0002aa0008000a00 */
[----:B------:R-:W-:-:S06]  /*0510*/  DSETP.MIN.AND P0, P1, R18, R8, PT ;  /* 0x000000081200722a */ /* 0x000fcc0003900000 */
[----:B------:R-:W-:Y:S02]  /*0520*/  FSEL R19, R19, R22, P0 ;  /* 0x0000001613137208 */ /* 0x000fe40000000000 */
[----:B------:R-:W-:Y:S01]  /*0530*/  SEL R18, R21, R8, P0 ;  /* 0x0000000815127207 */ /* 0x000fe20000000000 */
[----:B------:R-:W-:-:S04]  /*0540*/  VIADD R21, R20, UR5 ;  /* 0x0000000514157c36 */ /* 0x000fc80008000000 */
[----:B-1----:R-:W-:Y:S01]  /*0550*/  IMAD.MOV.U32 R20, RZ, RZ, R18 ;  /* 0x000000ffff147224 */ /* 0x002fe200078e0012 */
[----:B------:R-:W-:Y:S01]  /*0560*/  @P1 LOP3.LUT R19, R22, 0x80000, RZ, 0xfc, !PT ;  /* 0x0008000016131812 */ /* 0x000fe200078efcff */
[----:B------:R1:W3:Y:S01]  /*0570*/  LDS.64 R8, [R21+UR5] ;  /* 0x0000000515087984 */ /* 0x0002e20008000a00 */
[----:B0-----:R-:W-:-:S04]  /*0580*/  IMAD.MOV.U32 R22, RZ, RZ, R17 ;  /* 0x000000ffff167224 */ /* 0x001fc800078e0011 */
[----:B------:R-:W-:-:S06]  /*0590*/  DSETP.MIN.AND P0, P1, R18, R16, PT ;  /* 0x000000101200722a */ /* 0x000fcc0003900000 */
[----:B------:R-:W-:Y:S02]  /*05a0*/  FSEL R19, R19, R22, P0 ;  /* 0x0000001613137208 */ /* 0x000fe40000000000 */
[----:B------:R-:W-:Y:S01]  /*05b0*/  SEL R18, R20, R16, P0 ;  /* 0x0000001014127207 */ /* 0x000fe20000000000 */
[----:B------:R-:W-:-:S03]  /*05c0*/  VIADD R20, R21, UR5 ;  /* 0x0000000515147c36 */ /* 0x000fc60008000000 */
[----:B-1----:R-:W-:Y:S02]  /*05d0*/  MOV R21, R18 ;  /* 0x0000001200157202 */ /* 0x002fe40000000f00 */
[----:B------:R-:W-:Y:S01]  /*05e0*/  @P1 LOP3.LUT R19, R22, 0x80000, RZ, 0xfc, !PT ;  /* 0x0008000016131812 */ /* 0x000fe200078efcff */
[----:B------:R0:W1:Y:S01]  /*05f0*/  LDS.64 R16, [R20+UR5] ;  /* 0x0000000514107984 */ /* 0x0000620008000a00 */
[----:B--2---:R-:W-:-:S04]  /*0600*/  IMAD.MOV.U32 R22, RZ, RZ, R13 ;  /* 0x000000ffff167224 */ /* 0x004fc800078e000d */
[----:B------:R-:W-:-:S06]  /*0610*/  DSETP.MIN.AND P0, P1, R18, R12, PT ;  /* 0x0000000c1200722a */ /* 0x000fcc0003900000 */
[----:B------:R-:W-:Y:S02]  /*0620*/  FSEL R19, R19, R22, P0 ;  /* 0x0000001613137208 */ /* 0x000fe40000000000 */
[----:B------:R-:W-:Y:S01]  /*0630*/  SEL R18, R21, R12, P0 ;  /* 0x0000000c15127207 */ /* 0x000fe20000000000 */
[----:B------:R-:W-:-:S05]  /*0640*/  VIADD R12, R20, UR5 ;  /* 0x00000005140c7c36 */ /* 0x000fca0008000000 */
[----:B------:R-:W-:Y:S01]  /*0650*/  @P1 LOP3.LUT R19, R22, 0x80000, RZ, 0xfc, !PT ;  /* 0x0008000016131812 */ /* 0x000fe200078efcff */
[----:B------:R-:W2:Y:S01]  /*0660*/  LDS.64 R12, [R12+UR5] ;  /* 0x000000050c0c7984 */ /* 0x000ea20008000a00 */
[----:B---3--:R-:W-:-:S03]  /*0670*/  IMAD.MOV.U32 R21, RZ, RZ, R9 ;  /* 0x000000ffff157224 */ /* 0x008fc600078e0009 */
[----:B0-----:R-:W-:Y:S01]  /*0680*/  IMAD.MOV.U32 R20, RZ, RZ, R19 ;  /* 0x000000ffff147224 */ /* 0x001fe200078e0013 */
[----:B------:R-:W-:-:S06]  /*0690*/  DSETP.MIN.AND P0, P1, R18, R8, PT ;  /* 0x000000081200722a */ /* 0x000fcc0003900000 */
[----:B------:R-:W-:Y:S02]  /*06a0*/  FSEL R23, R20, R21, P0 ;  /* 0x0000001514177208 */ /* 0x000fe40000000000 */
[----:B------:R-:W-:Y:S02]  /*06b0*/  SEL R8, R18, R8, P0 ;  /* 0x0000000812087207 */ /* 0x000fe40000000000 */
[----:B------:R-:W0:Y:S03]  /*06c0*/  LDC R18, c[0x0][0x360] ;  /* 0x0000d800ff127b82 */ /* 0x000e260000000800 */
[----:B------:R-:W-:Y:S01]  /*06d0*/  IMAD.MOV.U32 R19, RZ, RZ, R8 ;  /* 0x000000ffff137224 */ /* 0x000fe200078e0008 */
[----:B------:R-:W-:Y:S01]  /*06e0*/  @P1 LOP3.LUT R23, R21, 0x80000, RZ, 0xfc, !PT ;  /* 0x0008000015171812 */ /* 0x000fe200078efcff */
[----:B-1----:R-:W-:-:S04]  /*06f0*/  IMAD.MOV.U32 R20, RZ, RZ, R17 ;  /* 0x000000ffff147224 */ /* 0x002fc800078e0011 */
[----:B------:R-:W-:-:S06]  /*0700*/  IMAD.MOV.U32 R9, RZ, RZ, R23 ;  /* 0x000000ffff097224 */ /* 0x000fcc00078e0017 */
[----:B------:R-:W-:-:S06]  /*0710*/  DSETP.MIN.AND P0, P1, R8, R16, PT ;  /* 0x000000100800722a */ /* 0x000fcc0003900000 */
[----:B------:R-:W-:Y:S02]  /*0720*/  FSEL R9, R9, R20, P0 ;  /* 0x0000001409097208 */ /* 0x000fe40000000000 */
[----:B------:R-:W-:Y:S01]  /*0730*/  SEL R8, R19, R16, P0 ;  /* 0x0000001013087207 */ /* 0x000fe20000000000 */
[----:B0-----:R-:W-:Y:S01]  /*0740*/  IMAD R11, R18, 0x40, R11 ;  /* 0x00000040120b7824 */ /* 0x001fe200078e020b */
[----:B------:R-:W-:-:S03]  /*0750*/  ISETP.NE.AND P0, PT, R14, RZ, PT ;  /* 0x000000ff0e00720c */ /* 0x000fc60003f05270 */
[----:B------:R-:W-:Y:S01]  /*0760*/  IMAD.MOV.U32 R16, RZ, RZ, R8 ;  /* 0x000000ffff107224 */ /* 0x000fe200078e0008 */
[----:B------:R-:W-:-:S06]  /*0770*/  @P1 LOP3.LUT R9, R20, 0x80000, RZ, 0xfc, !PT ;  /* 0x0008000014091812 */ /* 0x000fcc00078efcff */
[----:B--2---:R-:W-:Y:S01]  /*0780*/  DSETP.MIN.AND P1, P2, R8, R12, PT ;  /* 0x0000000c0800722a */ /* 0x004fe20003a20000 */
[----:B------:R-:W-:-:S05]  /*0790*/  IMAD.MOV.U32 R8, RZ, RZ, R13 ;  /* 0x000000ffff087224 */ /* 0x000fca00078e000d */
[----:B------:R-:W-:Y:S02]  /*07a0*/  SEL R16, R16, R12, P1 ;  /* 0x0000000c10107207 */ /* 0x000fe40000800000 */
[----:B------:R-:W-:-:S06]  /*07b0*/  FSEL R17, R9, R8, P1 ;  /* 0x0000000809117208 */ /* 0x000fcc0000800000 */
[----:B------:R-:W-:Y:S01]  /*07c0*/  @P2 LOP3.LUT R17, R8, 0x80000, RZ, 0xfc, !PT ;  /* 0x0008000008112812 */ /* 0x000fe200078efcff */
[----:B------:R-:W-:Y:S06]  /*07d0*/  @P0 BRA `(.L_x_532) ;  /* 0xfffffff800d80947 */ /* 0x000fec000383ffff */
[----:B------:R-:W-:-:S07]  /*07e0*/  VIADD R10, R10, 0x1 ;  /* 0x000000010a0a7836 */ /* 0x000fce0000000000 */
.L_x_531:
[----:B------:R-:W-:-:S13]  /*07f0*/  ISETP.NE.AND P0, PT, R0, RZ, PT ;  /* 0x000000ff0000720c */ /* 0x000fda0003f05270 */
[----:B------:R-:W-:Y:S05]  /*0800*/  @!P0 BRA `(.L_x_533) ;  /* 0x0000000400448947 */ /* 0x000fea0003800000 */
[----:B------:R-:W-:Y:S02]  /*0810*/  ISETP.GE.U32.AND P1, PT, R0, 0x4, PT ;  /* 0x000000040000780c */ /* 0x000fe40003f26070 */
[----:B------:R-:W-:-:S04]  /*0820*/  LOP3.LUT R19, R6, 0x3, RZ, 0xc0, !PT ;  /* 0x0000000306137812 */ /* 0x000fc800078ec0ff */
[----:B------:R-:W-:-:S07]  /*0830*/  ISETP.NE.AND P0, PT, R19, RZ, PT ;  /* 0x000000ff1300720c */ /* 0x000fce0003f05270 */
[----:B------:R-:W-:Y:S06]  /*0840*/  @!P1 BRA `(.L_x_534) ;  /* 0x00000000009c9947 */ /* 0x000fec0003800000 */
[----:B------:R-:W-:Y:S01]  /*0850*/  IMAD R0, R10, UR8, RZ ;  /* 0x000000080a007c24 */ /* 0x000fe2000f8e02ff */
[----:B------:R-:W0:Y:S01]  /*0860*/  LDC R21, c[0x0][0x360] ;  /* 0x0000d800ff157b82 */ /* 0x000e220000000800 */
[----:B-1----:R-:W-:Y:S02]  /*0870*/  IMAD.MOV.U32 R20, RZ, RZ, R17 ;  /* 0x000000ffff147224 */ /* 0x002fe400078e0011 */
[----:B------:R-:W-:Y:S02]  /*0880*/  IMAD R0, R0, 0x8, R7 ;  /* 0x0000000800007824 */ /* 0x000fe400078e0207 */
[----:B------:R-:W-:-:S03]  /*0890*/  VIADD R10, R10, 0x4 ;  /* 0x000000040a0a7836 */ /* 0x000fc60000000000 */
[----:B------:R-:W1:Y:S01]  /*08a0*/  LDS.64 R14, [R0] ;  /* 0x00000000000e7984 */ /* 0x000e620000000a00 */
[----:B0-----:R-:W-:-:S05]  /*08b0*/  LEA R11, R21, R0, 0x3 ;  /* 0x00000000150b7211 */ /* 0x001fca00078e18ff */
[----:B------:R-:W0:Y:S01]  /*08c0*/  LDS.64 R12, [R11] ;  /* 0x000000000b0c7984 */ /* 0x000e220000000a00 */
[----:B------:R-:W-:-:S05]  /*08d0*/  IMAD R18, R21, 0x8, R11 ;  /* 0x0000000815127824 */ /* 0x000fca00078e020b */
[----:B------:R-:W2:Y:S01]  /*08e0*/  LDS.64 R8, [R18] ;  /* 0x0000000012087984 */ /* 0x000ea20000000a00 */
[----:B-1----:R-:W-:Y:S01]  /*08f0*/  DSETP.MIN.AND P1, P2, R16, R14, PT ;  /* 0x0000000e1000722a */ /* 0x002fe20003a20000 */
[----:B------:R-:W-:Y:S02]  /*0900*/  IMAD.MOV.U32 R23, RZ, RZ, R15 ;  /* 0x000000ffff177224 */ /* 0x000fe400078e000f */
[----:B------:R-:W-:-:S03]  /*0910*/  IMAD R17, R21, 0x8, R18 ;  /* 0x0000000815117824 */ /* 0x000fc600078e0212 */
[----:B------:R-:W-:Y:S02]  /*0920*/  FSEL R25, R20, R23, P1 ;  /* 0x0000001714197208 */ /* 0x000fe40000800000 */
[----:B------:R-:W-:Y:S02]  /*0930*/  SEL R16, R16, R14, P1 ;  /* 0x0000000e10107207 */ /* 0x000fe40000800000 */
[----:B------:R1:W3:Y:S04]  /*0940*/  LDS.64 R14, [R17] ;  /* 0x00000000110e7984 */ /* 0x0002e80000000a00 */
[----:B------:R-:W-:-:S05]  /*0950*/  @P2 LOP3.LUT R25, R23, 0x80000, RZ, 0xfc, !PT ;  /* 0x0008000017192812 */ /* 0x000fca00078efcff */
[----:B-1----:R-:W-:Y:S02]  /*0960*/  IMAD.MOV.U32 R17, RZ, RZ, R25 ;  /* 0x000000ffff117224 */ /* 0x002fe400078e0019 */
[----:B0-----:R-:W-:Y:S02]  /*0970*/  IMAD.MOV.U32 R11, RZ, RZ, R13 ;  /* 0x000000ffff0b7224 */ /* 0x001fe400078e000d */
[----:B------:R-:W-:Y:S02]  /*0980*/  IMAD.MOV.U32 R0, RZ, RZ, R17 ;  /* 0x000000ffff007224 */ /* 0x000fe400078e0011 */
[----:B------:R-:W-:-:S06]  /*0990*/  DSETP.MIN.AND P1, P2, R16, R12, PT ;  /* 0x0000000c1000722a */ /* 0x000fcc0003a20000 */
[----:B------:R-:W-:Y:S02]  /*09a0*/  FSEL R21, R0, R11, P1 ;  /* 0x0000000b00157208 */ /* 0x000fe40000800000 */
[----:B------:R-:W-:-:S06]  /*09b0*/  SEL R12, R16, R12, P1 ;  /* 0x0000000c100c7207 */ /* 0x000fcc0000800000 */
[----:B------:R-:W-:Y:S01]  /*09c0*/  @P2 LOP3.LUT R21, R11, 0x80000, RZ, 0xfc, !PT ;  /* 0x000800000b152812 */ /* 0x000fe200078efcff */
[----:B--2---:R-:W-:-:S03]  /*09d0*/  IMAD.MOV.U32 R11, RZ, RZ, R9 ;  /* 0x000000ffff0b7224 */ /* 0x004fc600078e0009 */
[----:B------:R-:W-:-:S05]  /*09e0*/  MOV R13, R21 ;  /* 0x00000015000d7202 */ /* 0x000fca0000000f00 */
[----:B------:R-:W-:Y:S01]  /*09f0*/  IMAD.MOV.U32 R0, RZ, RZ, R13 ;  /* 0x000000ffff007224 */ /* 0x000fe200078e000d */
[----:B------:R-:W-:-:S06]  /*0a00*/  DSETP.MIN.AND P1, P2, R12, R8, PT ;  /* 0x000000080c00722a */ /* 0x000fcc0003a20000 */
[----:B------:R-:W-:Y:S02]  /*0a10*/  FSEL R17, R0, R11, P1 ;  /* 0x0000000b00117208 */ /* 0x000fe40000800000 */
[----:B------:R-:W-:-:S06]  /*0a20*/  SEL R8, R12, R8, P1 ;  /* 0x000000080c087207 */ /* 0x000fcc0000800000 */
[----:B------:R-:W-:-:S05]  /*0a30*/  @P2 LOP3.LUT R17, R11, 0x80000, RZ, 0xfc, !PT ;  /* 0x000800000b112812 */ /* 0x000fca00078efcff */
[----:B------:R-:W-:Y:S02]  /*0a40*/  IMAD.MOV.U32 R9, RZ, RZ, R17 ;  /* 0x000000ffff097224 */ /* 0x000fe400078e0011 */
[----:B---3--:R-:W-:Y:S02]  /*0a50*/  IMAD.MOV.U32 R17, RZ, RZ, R14 ;  /* 0x000000ffff117224 */ /* 0x008fe400078e000e */
[----:B------:R-:W-:Y:S02]  /*0a60*/  IMAD.MOV.U32 R0, RZ, RZ, R9 ;  /* 0x000000ffff007224 */ /* 0x000fe400078e0009 */
[----:B------:R-:W-:-:S06]  /*0a70*/  DSETP.MIN.AND P1, P2, R8, R14, PT ;  /* 0x0000000e0800722a */ /* 0x000fcc0003a20000 */
[----:B------:R-:W-:Y:S02]  /*0a80*/  FSEL R11, R0, R15, P1 ;  /* 0x0000000f000b7208 */ /* 0x000fe40000800000 */
[----:B------:R-:W-:-:S06]  /*0a90*/  SEL R16, R8, R17, P1 ;  /* 0x0000001108107207 */ /* 0x000fcc0000800000 */
[----:B------:R-:W-:-:S05]  /*0aa0*/  @P2 LOP3.LUT R11, R15, 0x80000, RZ, 0xfc, !PT ;  /* 0x000800000f0b2812 */ /* 0x000fca00078efcff */
[----:B------:R-:W-:-:S07]  /*0ab0*/  IMAD.MOV.U32 R17, RZ, RZ, R11 ;  /* 0x000000ffff117224 */ /* 0x000fce00078e000b */
.L_x_534:
[----:B------:R-:W-:Y:S05]  /*0ac0*/  @!P0 BRA `(.L_x_533) ;  /* 0x0000000000948947 */ /* 0x000fea0003800000 */
[----:B------:R-:W-:Y:S02]  /*0ad0*/  ISETP.NE.AND P1, PT, R19, 0x1, PT ;  /* 0x000000011300780c */ /* 0x000fe40003f25270 */
[----:B------:R-:W-:-:S04]  /*0ae0*/  LOP3.LUT R6, R6, 0x1, RZ, 0xc0, !PT ;  /* 0x0000000106067812 */ /* 0x000fc800078ec0ff */
[----:B------:R-:W-:-:S07]  /*0af0*/  ISETP.NE.U32.AND P0, PT, R6, 0x1, PT ;  /* 0x000000010600780c */ /* 0x000fce0003f05070 */
[----:B------:R-:W-:Y:S06]  /*0b00*/  @!P1 BRA `(.L_x_535) ;  /* 0x0000000000549947 */ /* 0x000fec0003800000 */
[C---:B------:R-:W-:Y:S01]  /*0b10*/  IMAD R0, R10.reuse, UR8, RZ ;  /* 0x000000080a007c24 */ /* 0x040fe2000f8e02ff */
[----:B------:R-:W0:Y:S01]  /*0b20*/  LDC R11, c[0x0][0x360] ;  /* 0x0000d800ff0b7b82 */ /* 0x000e220000000800 */
[----:B-1----:R-:W-:Y:S02]  /*0b30*/  IMAD.MOV.U32 R6, RZ, RZ, R17 ;  /* 0x000000ffff067224 */ /* 0x002fe400078e0011 */
[----:B------:R-:W-:Y:S01]  /*0b40*/  VIADD R10, R10, 0x2 ;  /* 0x000000020a0a7836 */ /* 0x000fe20000000000 */
[----:B------:R-:W-:-:S05]  /*0b50*/  LEA R0, R0, R7, 0x3 ;  /* 0x0000000700007211 */ /* 0x000fca00078e18ff */
[----:B------:R-:W1:Y:S01]  /*0b60*/  LDS.64 R8, [R0] ;  /* 0x0000000000087984 */ /* 0x000e620000000a00 */
[----:B0-----:R-:W-:-:S06]  /*0b70*/  IMAD R12, R11, 0x8, R0 ;  /* 0x000000080b0c7824 */ /* 0x001fcc00078e0200 */
[----:B------:R-:W0:Y:S01]  /*0b80*/  LDS.64 R12, [R12] ;  /* 0x000000000c0c7984 */ /* 0x000e220000000a00 */
[----:B-1----:R-:W-:Y:S01]  /*0b90*/  DSETP.MIN.AND P1, P2, R16, R8, PT ;  /* 0x000000081000722a */ /* 0x002fe20003a20000 */
[----:B------:R-:W-:-:S05]  /*0ba0*/  IMAD.MOV.U32 R11, RZ, RZ, R9 ;  /* 0x000000ffff0b7224 */ /* 0x000fca00078e0009 */
[----:B------:R-:W-:Y:S02]  /*0bb0*/  FSEL R15, R6, R11, P1 ;  /* 0x0000000b060f7208 */ /* 0x000fe40000800000 */
[----:B------:R-:W-:-:S06]  /*0bc0*/  SEL R8, R16, R8, P1 ;  /* 0x0000000810087207 */ /* 0x000fcc0000800000 */
[----:B------:R-:W-:-:S05]  /*0bd0*/  @P2 LOP3.LUT R15, R11, 0x80000, RZ, 0xfc, !PT ;  /* 0x000800000b0f2812 */ /* 0x000fca00078efcff */
[----:B------:R-:W-:Y:S02]  /*0be0*/  IMAD.MOV.U32 R9, RZ, RZ, R15 ;  /* 0x000000ffff097224 */ /* 0x000fe400078e000f */
[----:B0-----:R-:W-:Y:S02]  /*0bf0*/  IMAD.MOV.U32 R17, RZ, RZ, R12 ;  /* 0x000000ffff117224 */ /* 0x001fe400078e000c */
[----:B------:R-:W-:Y:S02]  /*0c00*/  IMAD.MOV.U32 R0, RZ, RZ, R9 ;  /* 0x000000ffff007224 */ /* 0x000fe400078e0009 */
[----:B------:R-:W-:-:S06]  /*0c10*/  DSETP.MIN.AND P1, P2, R8, R12, PT ;  /* 0x0000000c0800722a */ /* 0x000fcc0003a20000 */
[----:B------:R-:W-:Y:S02]  /*0c20*/  FSEL R11, R0, R13, P1 ;  /* 0x0000000d000b7208 */ /* 0x000fe40000800000 */
[----:B------:R-:W-:-:S06]  /*0c30*/  SEL R16, R8, R17, P1 ;  /* 0x0000001108107207 */ /* 0x000fcc0000800000 */
[----:B------:R-:W-:-:S04]  /*0c40*/  @P2 LOP3.LUT R11, R13, 0x80000, RZ, 0xfc, !PT ;  /* 0x000800000d0b2812 */ /* 0x000fc800078efcff */
[----:B------:R-:W-:-:S07]  /*0c50*/  MOV R17, R11 ;  /* 0x0000000b00117202 */ /* 0x000fce0000000f00 */
.L_x_535:
[----:B------:R-:W-:Y:S02]  /*0c60*/  @!P0 IMAD R10, R10, UR8, RZ ;  /* 0x000000080a0a8c24 */ /* 0x000fe4000f8e02ff */
[----:B-1----:R-:W-:Y:S02]  /*0c70*/  @!P0 IMAD.MOV.U32 R0, RZ, RZ, R17 ;  /* 0x000000ffff008224 */ /* 0x002fe400078e0011 */
[----:B------:R-:W-:-:S06]  /*0c80*/  @!P0 IMAD R8, R10, 0x8, R7 ;  /* 0x000000080a088824 */ /* 0x000fcc00078e0207 */
[----:B------:R-:W0:Y:S02]  /*0c90*/  @!P0 LDS.64 R8, [R8] ;  /* 0x0000000008088984 */ /* 0x000e240000000a00 */
[----:B0-----:R-:W-:Y:S01]  /*0ca0*/  @!P0 DSETP.MIN.AND P1, P2, R16, R8, PT ;  /* 0x000000081000822a */ /* 0x001fe20003a20000 */
[----:B------:R-:W-:-:S05]  /*0cb0*/  @!P0 IMAD.MOV.U32 R11, RZ, RZ, R9 ;  /* 0x000000ffff0b8224 */ /* 0x000fca00078e0009 */
[----:B------:R-:W-:Y:S01]  /*0cc0*/  @!P0 FSEL R6, R0, R11, P1 ;  /* 0x0000000b00068208 */ /* 0x000fe20000800000 */
[----:B------:R-:W-:Y:S01]  /*0cd0*/  @!P0 IMAD.MOV.U32 R0, RZ, RZ, R16 ;  /* 0x000000ffff008224 */ /* 0x000fe200078e0010 */
[----:B------:R-:W-:Y:S01]  /*0ce0*/  @!P0 LOP3.LUT R13, R11, 0x80000, RZ, 0xfc, !PT ;  /* 0x000800000b0d8812 */ /* 0x000fe200078efcff */
[----:B------:R-:W-:-:S03]  /*0cf0*/  @!P0 IMAD.MOV.U32 R11, RZ, RZ, R8 ;  /* 0x000000ffff0b8224 */ /* 0x000fc600078e0008 */
[----:B------:R-:W-:Y:S02]  /*0d00*/  @!P0 SEL R17, R13, R6, P2 ;  /* 0x000000060d118207 */ /* 0x000fe40001000000 */
[----:B------:R-:W-:-:S07]  /*0d10*/  @!P0 SEL R16, R0, R11, P1 ;  /* 0x0000000b00108207 */ /* 0x000fce0000800000 */
.L_x_533:
[----:B-1----:R2:W-:Y:S02]  /*0d20*/  STS.64 [R7], R16 ;  /* 0x0000001007007388 */ /* 0x0025e40000000a00 */
.L_x_530:
[----:B------:R-:W3:Y:S01]  /*0d30*/  LDCU.64 UR10, c[0x0][0x380] ;  /* 0x00007000ff0a77ac */ /* 0x000ee20008000a00 */
[----:B------:R-:W-:Y:S02]  /*0d40*/  IMAD.MOV.U32 R3, RZ, RZ, RZ ;  /* 0x000000ffff037224 */ /* 0x000fe400078e00ff */
[----:B------:R-:W-:-:S04]  /*0d50*/  IMAD.WIDE.U32 R2, R4, UR9, R2 ;  /* 0x0000000904027c25 */ /* 0x000fc8000f8e0002 */
[----:B------:R-:W-:Y:S01]  /*0d60*/  IMAD R5, R5, UR9, R3 ;  /* 0x0000000905057c24 */ /* 0x000fe2000f8e0203 */
[----:B---3--:R-:W-:-:S04]  /*0d70*/  LEA R4, P0, R2, UR10, 0x3 ;  /* 0x0000000a02047c11 */ /* 0x008fc8000f8018ff */
[----:B------:R-:W-:-:S05]  /*0d80*/  LEA.HI.X R5, R2, UR11, R5, 0x3, P0 ;  /* 0x0000000b02057c11 */ /* 0x000fca00080f1c05 */
[----:B-1----:R-:W-:Y:S01]  /*0d90*/  STG.E.64 desc[UR6][R4.64], R16 ;  /* 0x0000001004007986 */ /* 0x002fe2000c101b06 */
[----:B------:R-:W-:Y:S05]  /*0da0*/  EXIT ;  /* 0x000000000000794d */ /* 0x000fea0003800000 */
.L_x_536:
        /* <DEDUP_REMOVED lines=13> */
.L_x_3532:


//--------------------- .text.contiguous_reduce3_f64 --------------------------
	.section	.text.contiguous_reduce3_f64,"ax",@progbits
	.align	128
        .global         contiguous_reduce3_f64
        .type           contiguous_reduce3_f64,@function
        .size           contiguous_reduce3_f64,(.L_x_3455 - contiguous_reduce3_f64)
        .other          contiguous_reduce3_f64,@"STO_CUDA_ENTRY STV_DEFAULT"
contiguous_reduce3_f64:
.text.contiguous_reduce3_f64:
[----:B------:R-:W-:Y:S01]  /*0000*/  LDC R1, c[0x0][0x37c] ;  /* 0x0000df00ff017b82 */ /* 0x000fe20000000800 */
[----:B------:R-:W0:Y:S01]  /*0010*/  S2R R7, SR_TID.Y ;  /* 0x0000000000077919 */ /* 0x000e220000002200 */
[----:B------:R-:W1:Y:S06]  /*0020*/  LDCU UR7, c[0x0][0x360] ;  /* 0x00006c00ff0777ac */ /* 0x000e6c0008000800 */
[----:B------:R-:W0:Y:S01]  /*0030*/  S2UR UR8, SR_CTAID.Y ;  /* 0x00000000000879c3 */ /* 0x000e220000002600 */
[----:B------:R-:W-:Y:S01]  /*0040*/  HFMA2 R2, -RZ, RZ, 0, 0 ;  /* 0x00000000ff027431 */ /* 0x000fe200000001ff */
[----:B------:R-:W1:Y:S01]  /*0050*/  S2R R6, SR_TID.X ;  /* 0x0000000000067919 */ /* 0x000e620000002100 */
[----:B------:R-:W2:Y:S01]  /*0060*/  LDCU.64 UR10, c[0x0][0x3b0] ;  /* 0x00007600ff0a77ac */ /* 0x000ea20008000a00 */
[----:B------:R-:W-:Y:S01]  /*0070*/  IMAD.MOV.U32 R3, RZ, RZ, 0x7ff00000 ;  /* 0x7ff00000ff037424 */ /* 0x000fe200078e00ff */
[----:B------:R-:W3:Y:S01]  /*0080*/  S2R R15, SR_CTAID.X ;  /* 0x00000000000f7919 */ /* 0x000ee20000002500 */
[----:B------:R-:W4:Y:S02]  /*0090*/  LDCU.64 UR12, c[0x0][0x3a8] ;  /* 0x00007500ff0c77ac */ /* 0x000f240008000a00 */
[----:B------:R-:W0:Y:S01]  /*00a0*/  LDC R5, c[0x0][0x364] ;  /* 0x0000d900ff057b82 */ /* 0x000e220000000800 */
[----:B------:R-:W-:-:S07]  /*00b0*/  UMOV UR4, 0x400 ;  /* 0x0000040000047882 */ /* 0x000fce0000000000 */
[----:B------:R-:W5:Y:S01]  /*00c0*/  S2UR UR5, SR_CgaCtaId ;  /* 0x00000000000579c3 */ /* 0x000f620000008800 */
[----:B0-----:R-:W-:Y:S02]  /*00d0*/  IMAD R9, R5, UR8, R7 ;  /* 0x0000000805097c24 */ /* 0x001fe4000f8e0207 */
[----:B-1----:R-:W-:-:S03]  /*00e0*/  IMAD R4, R7, UR7, R6 ;  /* 0x0000000707047c24 */ /* 0x002fc6000f8e0206 */
[----:B--2---:R-:W-:Y:S01]  /*00f0*/  ISETP.GE.U32.AND P0, PT, R9, UR10, PT ;  /* 0x0000000a09007c0c */ /* 0x004fe2000bf06070 */
[----:B---3--:R-:W-:Y:S01]  /*0100*/  IMAD R14, R15, UR7, R6 ;  /* 0x000000070f0e7c24 */ /* 0x008fe2000f8e0206 */
[----:B-----5:R-:W-:Y:S02]  /*0110*/  ULEA UR4, UR5, UR4, 0x18 ;  /* 0x0000000405047291 */ /* 0x020fe4000f8ec0ff */
[----:B------:R-:W-:Y:S02]  /*0120*/  ISETP.GE.U32.AND.EX P0, PT, RZ, UR11, PT, P0 ;  /* 0x0000000bff007c0c */ /* 0x000fe4000bf06100 */
[----:B----4-:R-:W-:Y:S02]  /*0130*/  ISETP.GE.U32.AND P1, PT, R14, UR12, PT ;  /* 0x0000000c0e007c0c */ /* 0x010fe4000bf26070 */
[----:B------:R-:W-:Y:S02]  /*0140*/  LEA R4, R4, UR4, 0x3 ;  /* 0x0000000404047c11 */ /* 0x000fe4000f8e18ff */
[----:B------:R-:W-:-:S03]  /*0150*/  ISETP.GE.U32.OR.EX P0, PT, RZ, UR13, P0, P1 ;  /* 0x0000000dff007c0c */ /* 0x000fc60008706510 */
[----:B------:R0:W-:Y:S10]  /*0160*/  STS.64 [R4], R2 ;  /* 0x0000000204007388 */ /* 0x0001f40000000a00 */
        /* <DEDUP_REMOVED lines=8> */
[----:B0-----:R-:W-:Y:S01]  /*01f0*/  MOV R2, UR4 ;  /* 0x0000000400027c02 */ /* 0x001fe20008000f00 */
[----:B------:R-:W-:Y:S01]  /*0200*/  UMOV UR4, URZ ;  /* 0x000000ff00047c82 */ /* 0x000fe20008000000 */
[----:B------:R-:W-:Y:S02]  /*0210*/  CS2R R28, SRZ ;  /* 0x00000000001c7805 */ /* 0x000fe4000001ff00 */
[----:B------:R-:W-:-:S13]  /*0220*/  ISETP.GE.U32.AND P0, PT, R2, 0x7, PT ;  /* 0x000000070200780c */ /* 0x000fda0003f06070 */
[----:B------:R-:W-:Y:S05]  /*0230*/  @!P0 BRA `(.L_x_538) ;  /* 0x0000001800348947 */ /* 0x000fea0003800000 */
[----:B------:R-:W0:Y:S01]  /*0240*/  LDC.64 R16, c[0x0][0x390] ;  /* 0x0000e400ff107b82 */ /* 0x000e220000000a00 */
[----:B------:R-:W-:Y:S01]  /*0250*/  ULOP3.LUT UR6, UR5, 0xfffffff8, URZ, 0xc0, !UPT ;  /* 0xfffffff805067892 */ /* 0x000fe2000f8ec0ff */
[----:B------:R-:W-:Y:S01]  /*0260*/  CS2R R28, SRZ ;  /* 0x00000000001c7805 */ /* 0x000fe2000001ff00 */
[----:B------:R-:W-:Y:S02]  /*0270*/  UIADD3 UR5, UPT, UPT, UR5, -0x4, URZ ;  /* 0xfffffffc05057890 */ /* 0x000fe4000fffe0ff */
[----:B------:R-:W-:-:S03]  /*0280*/  UIADD3 UR6, UPT, UPT, -UR6, URZ, URZ ;  /* 0x000000ff06067290 */ /* 0x000fc6000fffe1ff */
[----:B------:R-:W1:Y:S01]  /*0290*/  LDC.64 R18, c[0x0][0x398] ;  /* 0x0000e600ff127b82 */ /* 0x000e620000000a00 */
[----:B------:R-:W-:-:S07]  /*02a0*/  IMAD.U32 R2, RZ, RZ, UR5 ;  /* 0x00000005ff027e24 */ /* 0x000fce000f8e00ff */
[----:B------:R-:W2:Y:S08]  /*02b0*/  LDC.64 R20, c[0x0][0x390] ;  /* 0x0000e400ff147b82 */ /* 0x000eb00000000a00 */
[----:B------:R-:W3:Y:S02]  /*02c0*/  LDC.64 R22, c[0x0][0x398] ;  /* 0x0000e600ff167b82 */ /* 0x000ee40000000a00 */
.L_x_555:
[----:B------:R-:W-:-:S05]  /*02d0*/  IADD3 R27, PT, PT, R2, 0x3, RZ ;  /* 0x00000003021b7810 */ /* 0x000fca0007ffe0ff */
[----:B--2---:R-:W-:-:S06]  /*02e0*/  IMAD.WIDE.U32 R36, R27, 0x8, R20 ;  /* 0x000000081b247825 */ /* 0x004fcc00078e0014 */
[----:B------:R-:W2:Y:S02]  /*02f0*/  LDG.E.64 R36, desc[UR10][R36.64] ;  /* 0x0000000a24247981 */ /* 0x000ea4000c1e1b00 */
[----:B--2---:R-:W-:-:S13]  /*0300*/  ISETP.NE.U32.AND P0, PT, R37, RZ, PT ;  /* 0x000000ff2500720c */ /* 0x004fda0003f05070 */
[----:B------:R-:W-:Y:S05]  /*0310*/  @P0 BRA `(.L_x_539) ;  /* 0x0000000000580947 */ /* 0x000fea0003800000 */
[----:B------:R-:W2:Y:S01]  /*0320*/  I2F.U32.RP R0, R36 ;  /* 0x0000002400007306 */ /* 0x000ea20000209000 */
[----:B------:R-:W-:Y:S02]  /*0330*/  IADD3 R3, PT, PT, RZ, -R36, RZ ;  /* 0x80000024ff037210 */ /* 0x000fe40007ffe0ff */
[----:B------:R-:W-:-:S05]  /*0340*/  ISETP.NE.U32.AND P2, PT, R36, RZ, PT ;  /* 0x000000ff2400720c */ /* 0x000fca0003f45070 */
[----:B--2---:R-:W2:Y:S02]  /*0350*/  MUFU.RCP R0, R0 ;  /* 0x0000000000007308 */ /* 0x004ea40000001000 */
[----:B--2---:R-:W-:-:S06]  /*0360*/  VIADD R8, R0, 0xffffffe ;  /* 0x0ffffffe00087836 */ /* 0x004fcc0000000000 */
[----:B------:R2:W4:Y:S02]  /*0370*/  F2I.FTZ.U32.TRUNC.NTZ R9, R8 ;  /* 0x0000000800097305 */ /* 0x000524000021f000 */
[----:B--2---:R-:W-:Y:S02]  /*0380*/  IMAD.MOV.U32 R8, RZ, RZ, RZ ;  /* 0x000000ffff087224 */ /* 0x004fe400078e00ff */
[----:B----4-:R-:W-:-:S04]  /*0390*/  IMAD R3, R3, R9, RZ ;  /* 0x0000000903037224 */ /* 0x010fc800078e02ff */
        /* <DEDUP_REMOVED lines=14> */
.L_x_539:
[----:B------:R-:W-:Y:S01]  /*0480*/  MOV R30, R32 ;  /* 0x00000020001e7202 */ /* 0x000fe20000000f00 */
[----:B------:R-:W-:Y:S01]  /*0490*/  IMAD.MOV.U32 R0, RZ, RZ, R36 ;  /* 0x000000ffff007224 */ /* 0x000fe200078e0024 */
[----:B------:R-:W-:Y:S02]  /*04a0*/  MOV R3, R37 ;  /* 0x0000002500037202 */ /* 0x000fe40000000f00 */
[----:B------:R-:W-:-:S07]  /*04b0*/  MOV R8, 0x4d0 ;  /* 0x000004d000087802 */ /* 0x000fce0000000f00 */
[----:B01-3--:R-:W-:Y:S05]  /*04c0*/  CALL.REL.NOINC `($__internal_12_$__cuda_sm20_div_s64) ;  /* 0x00000038002c7944 */ /* 0x00bfea0003c00000 */
[----:B------:R-:W-:Y:S01]  /*04d0*/  IADD3 R11, P0, PT, RZ, -R10, RZ ;  /* 0x8000000aff0b7210 */ /* 0x000fe20007f1e0ff */
[----:B------:R-:W-:Y:S02]  /*04e0*/  HFMA2 R33, -RZ, RZ, 0, 0 ;  /* 0x00000000ff217431 */ /* 0x000fe400000001ff */
[----:B------:R-:W-:Y:S02]  /*04f0*/  IMAD.MOV.U32 R30, RZ, RZ, R10 ;  /* 0x000000ffff1e7224 */ /* 0x000fe400078e000a */
[----:B------:R-:W-:-:S04]  /*0500*/  IMAD.X R3, RZ, RZ, ~R0, P0 ;  /* 0x000000ffff037224 */ /* 0x000fc800000e0e00 */
[----:B------:R-:W-:Y:S02]  /*0510*/  IMAD R3, R3, R36, RZ ;  /* 0x0000002403037224 */ /* 0x000fe400078e02ff */
[----:B------:R-:W-:-:S04]  /*0520*/  IMAD.WIDE.U32 R8, R36, R11, R32 ;  /* 0x0000000b24087225 */ /* 0x000fc800078e0020 */
[----:B------:R-:W-:Y:S01]  /*0530*/  IMAD R3, R37, R11, R3 ;  /* 0x0000000b25037224 */ /* 0x000fe200078e0203 */
[----:B------:R-:W-:-:S03]  /*0540*/  MOV R39, R8 ;  /* 0x0000000800277202 */ /* 0x000fc60000000f00 */
[----:B------:R-:W-:-:S07]  /*0550*/  IMAD.IADD R3, R9, 0x1, R3 ;  /* 0x0000000109037824 */ /* 0x000fce00078e0203 */
.L_x_540:
[----:B------:R-:W-:Y:S01]  /*0560*/  IADD3 R31, PT, PT, R2, 0x2, RZ ;  /* 0x00000002021f7810 */ /* 0x000fe20007ffe0ff */
[----:B-1----:R-:W-:-:S04]  /*0570*/  IMAD.WIDE.U32 R8, R27, 0x8, R18 ;  /* 0x000000081b087825 */ /* 0x002fc800078e0012 */
[----:B0-----:R-:W-:Y:S02]  /*0580*/  IMAD.WIDE.U32 R36, R31, 0x8, R16 ;  /* 0x000000081f247825 */ /* 0x001fe400078e0010 */
[----:B------:R-:W2:Y:S04]  /*0590*/  LDG.E.64 R8, desc[UR10][R8.64] ;  /* 0x0000000a08087981 */ /* 0x000ea8000c1e1b00 */
[----:B------:R-:W4:Y:S01]  /*05a0*/  LDG.E.64 R36, desc[UR10][R36.64] ;  /* 0x0000000a24247981 */ /* 0x000f22000c1e1b00 */
[-C--:B--2---:R-:W-:Y:S02]  /*05b0*/  IMAD R0, R9, R39.reuse, RZ ;  /* 0x0000002709007224 */ /* 0x084fe400078e02ff */
[----:B------:R-:W-:Y:S01]  /*05c0*/  IMAD.WIDE.U32 R38, R8, R39, R28 ;  /* 0x0000002708267225 */ /* 0x000fe200078e001c */
[----:B----4-:R-:W-:-:S03]  /*05d0*/  ISETP.NE.U32.AND P0, PT, R37, RZ, PT ;  /* 0x000000ff2500720c */ /* 0x010fc60003f05070 */
        /* <DEDUP_REMOVED lines=25> */
.L_x_541:
[----:B------:R-:W-:Y:S01]  /*0770*/  IMAD.MOV.U32 R0, RZ, RZ, R36 ;  /* 0x000000ffff007224 */ /* 0x000fe200078e0024 */
[----:B------:R-:W-:Y:S02]  /*0780*/  MOV R3, R37 ;  /* 0x0000002500037202 */ /* 0x000fe40000000f00 */
[----:B------:R-:W-:-:S07]  /*0790*/  MOV R8, 0x7b0 ;  /* 0x000007b000087802 */ /* 0x000fce0000000f00 */
[----:B---3--:R-:W-:Y:S05]  /*07a0*/  CALL.REL.NOINC `($__internal_12_$__cuda_sm20_div_s64) ;  /* 0x0000003400747944 */ /* 0x008fea0003c00000 */
[----:B------:R-:W-:Y:S01]  /*07b0*/  IADD3 R11, P0, PT, RZ, -R10, RZ ;  /* 0x8000000aff0b7210 */ /* 0x000fe20007f1e0ff */
[----:B------:R-:W-:Y:S01]  /*07c0*/  IMAD.MOV.U32 R9, RZ, RZ, RZ ;  /* 0x000000ffff097224 */ /* 0x000fe200078e00ff */
[----:B------:R-:W-:Y:S02]  /*07d0*/  MOV R8, R30 ;  /* 0x0000001e00087202 */ /* 0x000fe40000000f00 */
[----:B------:R-:W-:Y:S01]  /*07e0*/  MOV R28, R10 ;  /* 0x0000000a001c7202 */ /* 0x000fe20000000f00 */
[----:B------:R-:W-:Y:S02]  /*07f0*/  IMAD.X R3, RZ, RZ, ~R0, P0 ;  /* 0x000000ffff037224 */ /* 0x000fe400000e0e00 */
[----:B------:R-:W-:-:S04]  /*0800*/  IMAD.WIDE.U32 R8, R36, R11, R8 ;  /* 0x0000000b24087225 */ /* 0x000fc800078e0008 */
[----:B------:R-:W-:-:S04]  /*0810*/  IMAD R3, R3, R36, RZ ;  /* 0x0000002403037224 */ /* 0x000fc800078e02ff */
[----:B------:R-:W-:Y:S02]  /*0820*/  IMAD R3, R37, R11, R3 ;  /* 0x0000000b25037224 */ /* 0x000fe400078e0203 */
[----:B------:R-:W-:-:S03]  /*0830*/  IMAD.MOV.U32 R11, RZ, RZ, R8 ;  /* 0x000000ffff0b7224 */ /* 0x000fc600078e0008 */
[----:B------:R-:W-:-:S07]  /*0840*/  IADD3 R3, PT, PT, R9, R3, RZ ;  /* 0x0000000309037210 */ /* 0x000fce0007ffe0ff */
.L_x_542:
[----:B------:R-:W-:Y:S02]  /*0850*/  VIADD R29, R2, 0x1 ;  /* 0x00000001021d7836 */ /* 0x000fe40000000000 */
[----:B------:R-:W-:-:S04]  /*0860*/  IMAD.WIDE.U32 R8, R31, 0x8, R18 ;  /* 0x000000081f087825 */ /* 0x000fc800078e0012 */
[----:B------:R-:W-:Y:S02]  /*0870*/  IMAD.WIDE.U32 R36, R29, 0x8, R16 ;  /* 0x000000081d247825 */ /* 0x000fe400078e0010 */
[----:B------:R-:W2:Y:S04]  /*0880*/  LDG.E.64 R8, desc[UR10][R8.64] ;  /* 0x0000000a08087981 */ /* 0x000ea8000c1e1b00 */
[----:B------:R-:W4:Y:S01]  /*0890*/  LDG.E.64 R36, desc[UR10][R36.64] ;  /* 0x0000000a24247981 */ /* 0x000f22000c1e1b00 */
[----:B------:R-:W-:Y:S01]  /*08a0*/  MOV R26, R38 ;  /* 0x00000026001a7202 */ /* 0x000fe20000000f00 */
[----:B--2---:R-:W-:-:S04]  /*08b0*/  IMAD R0, R9, R11, RZ ;  /* 0x0000000b09007224 */ /* 0x004fc800078e02ff */
        /* <DEDUP_REMOVED lines=27> */
.L_x_543:
[----:B------:R-:W-:Y:S01]  /*0a70*/  IMAD.MOV.U32 R30, RZ, RZ, R28 ;  /* 0x000000ffff1e7224 */ /* 0x000fe200078e001c */
[----:B------:R-:W-:Y:S01]  /*0a80*/  MOV R0, R36 ;  /* 0x0000002400007202 */ /* 0x000fe20000000f00 */
[----:B------:R-:W-:Y:S01]  /*0a90*/  IMAD.MOV.U32 R3, RZ, RZ, R37 ;  /* 0x000000ffff037224 */ /* 0x000fe200078e0025 */
[----:B------:R-:W-:-:S07]  /*0aa0*/  MOV R8, 0xac0 ;  /* 0x00000ac000087802 */ /* 0x000fce0000000f00 */
[----:B---3--:R-:W-:Y:S05]  /*0ab0*/  CALL.REL.NOINC `($__internal_12_$__cuda_sm20_div_s64) ;  /* 0x0000003000b07944 */ /* 0x008fea0003c00000 */
[----:B------:R-:W-:Y:S01]  /*0ac0*/  IADD3 R11, P0, PT, RZ, -R10, RZ ;  /* 0x8000000aff0b7210 */ /* 0x000fe20007f1e0ff */
[----:B------:R-:W-:Y:S02]  /*0ad0*/  HFMA2 R9, -RZ, RZ, 0, 0 ;  /* 0x00000000ff097431 */ /* 0x000fe400000001ff */
[----:B------:R-:W-:Y:S01]  /*0ae0*/  IMAD.MOV.U32 R8, RZ, RZ, R28 ;  /* 0x000000ffff087224 */ /* 0x000fe200078e001c */
[----:B------:R-:W-:Y:S01]  /*0af0*/  IADD3.X R3, PT, PT, RZ, ~R0, RZ, P0, !PT ;  /* 0x80000000ff037210 */ /* 0x000fe200007fe4ff */
[----:B------:R-:W-:-:S04]  /*0b00*/  IMAD.MOV.U32 R30, RZ, RZ, R10 ;  /* 0x000000ffff1e7224 */ /* 0x000fc800078e000a */
[----:B------:R-:W-:Y:S02]  /*0b10*/  IMAD R3, R3, R36, RZ ;  /* 0x0000002403037224 */ /* 0x000fe400078e02ff */
[----:B------:R-:W-:-:S04]  /*0b20*/  IMAD.WIDE.U32 R8, R36, R11, R8 ;  /* 0x0000000b24087225 */ /* 0x000fc800078e0008 */
[----:B------:R-:W-:Y:S01]  /*0b30*/  IMAD R3, R37, R11, R3 ;  /* 0x0000000b25037224 */ /* 0x000fe200078e0203 */
[----:B------:R-:W-:-:S03]  /*0b40*/  MOV R11, R8 ;  /* 0x00000008000b7202 */ /* 0x000fc60000000f00 */
[----:B------:R-:W-:-:S07]  /*0b50*/  IMAD.IADD R3, R9, 0x1, R3 ;  /* 0x0000000109037824 */ /* 0x000fce00078e0203 */
.L_x_544:
[----:B------:R-:W-:-:S04]  /*0b60*/  IMAD.WIDE.U32 R36, R2, 0x8, R16 ;  /* 0x0000000802247825 */ /* 0x000fc800078e0010 */
[----:B------:R-:W-:Y:S02]  /*0b70*/  IMAD.WIDE.U32 R8, R29, 0x8, R18 ;  /* 0x000000081d087825 */ /* 0x000fe400078e0012 */
[----:B------:R-:W2:Y:S04]  /*0b80*/  LDG.E.64 R36, desc[UR10][R36.64] ;  /* 0x0000000a24247981 */ /* 0x000ea8000c1e1b00 */
[----:B------:R-:W4:Y:S01]  /*0b90*/  LDG.E.64 R8, desc[UR10][R8.64] ;  /* 0x0000000a08087981 */ /* 0x000f22000c1e1b00 */
[----:B------:R-:W-:Y:S02]  /*0ba0*/  MOV R26, R38 ;  /* 0x00000026001a7202 */ /* 0x000fe40000000f00 */
[----:B--2---:R-:W-:Y:S01]  /*0bb0*/  ISETP.NE.U32.AND P0, PT, R37, RZ, PT ;  /* 0x000000ff2500720c */ /* 0x004fe20003f05070 */
[----:B----4-:R-:W-:-:S02]  /*0bc0*/  IMAD R0, R9, R11, RZ ;  /* 0x0000000b09007224 */ /* 0x010fc400078e02ff */
        /* <DEDUP_REMOVED lines=26> */
.L_x_545:
[----:B------:R-:W-:Y:S01]  /*0d70*/  IMAD.MOV.U32 R0, RZ, RZ, R36 ;  /* 0x000000ffff007224 */ /* 0x000fe200078e0024 */
[----:B------:R-:W-:Y:S02]  /*0d80*/  MOV R3, R37 ;  /* 0x0000002500037202 */ /* 0x000fe40000000f00 */
[----:B------:R-:W-:-:S07]  /*0d90*/  MOV R8, 0xdb0 ;  /* 0x00000db000087802 */ /* 0x000fce0000000f00 */
[----:B---3--:R-:W-:Y:S05]  /*0da0*/  CALL.REL.NOINC `($__internal_12_$__cuda_sm20_div_s64) ;  /* 0x0000002c00f47944 */ /* 0x008fea0003c00000 */
        /* <DEDUP_REMOVED lines=9> */
.L_x_546:
[C---:B------:R-:W-:Y:S01]  /*0e40*/  IADD3 R27, PT, PT, R2.reuse, -0x1, RZ ;  /* 0xffffffff021b7810 */ /* 0x040fe20007ffe0ff */
[----:B------:R-:W-:-:S04]  /*0e50*/  IMAD.WIDE.U32 R8, R2, 0x8, R18 ;  /* 0x0000000802087825 */ /* 0x000fc800078e0012 */
[----:B------:R-:W-:Y:S02]  /*0e60*/  IMAD.WIDE.U32 R36, R27, 0x8, R16 ;  /* 0x000000081b247825 */ /* 0x000fe400078e0010 */
[----:B------:R-:W2:Y:S04]  /*0e70*/  LDG.E.64 R8, desc[UR10][R8.64] ;  /* 0x0000000a08087981 */ /* 0x000ea8000c1e1b00 */
[----:B------:R-:W4:Y:S01]  /*0e80*/  LDG.E.64 R36, desc[UR10][R36.64] ;  /* 0x0000000a24247981 */ /* 0x000f22000c1e1b00 */
[----:B------:R-:W-:Y:S02]  /*0e90*/  IMAD.MOV.U32 R39, RZ, RZ, R29 ;  /* 0x000000ffff277224 */ /* 0x000fe400078e001d */
[-C--:B--2---:R-:W-:Y:S02]  /*0ea0*/  IMAD R0, R9, R11.reuse, RZ ;  /* 0x0000000b09007224 */ /* 0x084fe400078e02ff */
[----:B------:R-:W-:Y:S01]  /*0eb0*/  IMAD.WIDE.U32 R38, R8, R11, R38 ;  /* 0x0000000b08267225 */ /* 0x000fe200078e0026 */
[----:B----4-:R-:W-:-:S03]  /*0ec0*/  ISETP.NE.U32.AND P0, PT, R37, RZ, PT ;  /* 0x000000ff2500720c */ /* 0x010fc60003f05070 */
        /* <DEDUP_REMOVED lines=25> */
.L_x_547:
[----:B------:R-:W-:Y:S01]  /*1060*/  MOV R30, R28 ;  /* 0x0000001c001e7202 */ /* 0x000fe20000000f00 */
        /* <DEDUP_REMOVED lines=13> */
.L_x_548:
[----:B------:R-:W-:Y:S01]  /*1140*/  IADD3 R29, PT, PT, R2, -0x2, RZ ;  /* 0xfffffffe021d7810 */ /* 0x000fe20007ffe0ff */
        /* <DEDUP_REMOVED lines=33> */
.L_x_549:
        /* <DEDUP_REMOVED lines=14> */
.L_x_550:
        /* <DEDUP_REMOVED lines=34> */
.L_x_551:
[----:B------:R-:W-:Y:S01]  /*1660*/  MOV R30, R28 ;  /* 0x0000001c001e7202 */ /* 0x000fe20000000f00 */
        /* <DEDUP_REMOVED lines=14> */
.L_x_552:
        /* <DEDUP_REMOVED lines=34> */
.L_x_553:
[----:B------:R-:W-:Y:S01]  /*1970*/  IMAD.MOV.U32 R0, RZ, RZ, R36 ;  /* 0x000000ffff007224 */ /* 0x000fe200078e0024 */
[----:B------:R-:W-:Y:S02]  /*1980*/  MOV R3, R37 ;  /* 0x0000002500037202 */ /* 0x000fe40000000f00 */
[----:B------:R-:W-:-:S07]  /*1990*/  MOV R8, 0x19b0 ;  /* 0x000019b000087802 */ /* 0x000fce0000000f00 */
[----:B---3--:R-:W-:Y:S05]  /*19a0*/  CALL.REL.NOINC `($__internal_12_$__cuda_sm20_div_s64) ;  /* 0x0000002000f47944 */ /* 0x008fea0003c00000 */
        /* <DEDUP_REMOVED lines=9> */
.L_x_554:
[----:B---3--:R-:W-:-:S06]  /*1a40*/  IMAD.WIDE.U32 R8, R31, 0x8, R22 ;  /* 0x000000081f087825 */ /* 0x008fcc00078e0016 */
[----:B------:R-:W2:Y:S01]  /*1a50*/  LDG.E.64 R8, desc[UR10][R8.64] ;  /* 0x0000000a08087981 */ /* 0x000ea2000c1e1b00 */
[----:B------:R-:W-:Y:S01]  /*1a60*/  UIADD3 UR6, UPT, UPT, UR6, 0x8, URZ ;  /* 0x0000000806067890 */ /* 0x000fe2000fffe0ff */
[----:B------:R-:W-:Y:S01]  /*1a70*/  MOV R26, R28 ;  /* 0x0000001c001a7202 */ /* 0x000fe20000000f00 */
[----:B------:R-:W-:Y:S01]  /*1a80*/  IMAD.MOV.U32 R32, RZ, RZ, R10 ;  /* 0x000000ffff207224 */ /* 0x000fe200078e000a */
[----:B------:R-:W-:Y:S01]  /*1a90*/  IADD3 R2, PT, PT, R2, -0x8, RZ ;  /* 0xfffffff802027810 */ /* 0x000fe20007ffe0ff */
[----:B------:R-:W-:Y:S01]  /*1aa0*/  UISETP.NE.AND UP0, UPT, UR6, URZ, UPT ;  /* 0x000000ff0600728c */ /* 0x000fe2000bf05270 */
[-C--:B--2---:R-:W-:Y:S02]  /*1ab0*/  IMAD R0, R9, R37.reuse, RZ ;  /* 0x0000002509007224 */ /* 0x084fe400078e02ff */
[----:B------:R-:W-:-:S04]  /*1ac0*/  IMAD.WIDE.U32 R28, R8, R37, R26 ;  /* 0x00000025081c7225 */ /* 0x000fc800078e001a */
[----:B------:R-:W-:-:S04]  /*1ad0*/  IMAD R3, R8, R3, R0 ;  /* 0x0000000308037224 */ /* 0x000fc800078e0200 */
[----:B------:R-:W-:Y:S01]  /*1ae0*/  IMAD.IADD R29, R29, 0x1, R3 ;  /* 0x000000011d1d7824 */ /* 0x000fe200078e0203 */
[----:B------:R-:W-:Y:S06]  /*1af0*/  BRA.U UP0, `(.L_x_555) ;  /* 0xffffffe500f47547 */ /* 0x000fec000b83ffff */
[----:B------:R-:W-:-:S07]  /*1b00*/  IADD3 R2, PT, PT, R2, 0x3, RZ ;  /* 0x0000000302027810 */ /* 0x000fce0007ffe0ff */
.L_x_538:
[----:B------:R-:W0:Y:S02]  /*1b10*/  LDCU UR5, c[0x0][0x3a0] ;  /* 0x00007400ff0577ac */ /* 0x000e240008000800 */
[----:B0-----:R-:W-:-:S09]  /*1b20*/  ULOP3.LUT UP0, UR6, UR5, 0x7, URZ, 0xc0, !UPT ;  /* 0x0000000705067892 */ /* 0x001fd2000f80c0ff */
[----:B------:R-:W-:Y:S05]  /*1b30*/  BRA.U !UP0, `(.L_x_537) ;  /* 0x0000001508647547 */ /* 0x000fea000b800000 */
[----:B------:R-:W-:Y:S02]  /*1b40*/  UISETP.GE.U32.AND UP0, UPT, UR6, 0x4, UPT ;  /* 0x000000040600788c */ /* 0x000fe4000bf06070 */
[----:B------:R-:W-:-:S07]  /*1b50*/  ULOP3.LUT UR5, UR5, 0x3, URZ, 0xc0, !UPT ;  /* 0x0000000305057892 */ /* 0x000fce000f8ec0ff */
[----:B------:R-:W-:Y:S05]  /*1b60*/  BRA.U !UP0, `(.L_x_556) ;  /* 0x0000000d081c7547 */ /* 0x000fea000b800000 */
[----:B------:R-:W0:Y:S02]  /*1b70*/  LDC.64 R16, c[0x0][0x390] ;  /* 0x0000e400ff107b82 */ /* 0x000e240000000a00 */
[----:B0-----:R-:W-:-:S06]  /*1b80*/  IMAD.WIDE.U32 R16, R2, 0x8, R16 ;  /* 0x0000000802107825 */ /* 0x001fcc00078e0010 */
[----:B------:R-:W2:Y:S02]  /*1b90*/  LDG.E.64 R16, desc[UR10][R16.64] ;  /* 0x0000000a10107981 */ /* 0x000ea4000c1e1b00 */
[----:B--2---:R-:W-:-:S13]  /*1ba0*/  ISETP.NE.U32.AND P0, PT, R17, RZ, PT ;  /* 0x000000ff1100720c */ /* 0x004fda0003f05070 */
        /* <DEDUP_REMOVED lines=23> */
.L_x_557:
[----:B------:R-:W-:Y:S01]  /*1d20*/  MOV R30, R32 ;  /* 0x00000020001e7202 */ /* 0x000fe20000000f00 */
[----:B------:R-:W-:Y:S01]  /*1d30*/  IMAD.MOV.U32 R0, RZ, RZ, R16 ;  /* 0x000000ffff007224 */ /* 0x000fe200078e0010 */
[----:B------:R-:W-:Y:S02]  /*1d40*/  MOV R3, R17 ;  /* 0x0000001100037202 */ /* 0x000fe40000000f00 */
[----:B------:R-:W-:-:S07]  /*1d50*/  MOV R8, 0x1d70 ;  /* 0x00001d7000087802 */ /* 0x000fce0000000f00 */
[----:B------:R-:W-:Y:S05]  /*1d60*/  CALL.REL.NOINC `($__internal_12_$__cuda_sm20_div_s64) ;  /* 0x0000002000047944 */ /* 0x000fea0003c00000 */
        /* <DEDUP_REMOVED lines=9> */
.L_x_558:
[----:B------:R-:W0:Y:S01]  /*1e00*/  LDC.64 R18, c[0x0][0x390] ;  /* 0x0000e400ff127b82 */ /* 0x000e220000000a00 */
[----:B------:R-:W-:-:S07]  /*1e10*/  IADD3 R16, PT, PT, R2, -0x1, RZ ;  /* 0xffffffff02107810 */ /* 0x000fce0007ffe0ff */
        /* <DEDUP_REMOVED lines=33> */
.L_x_559:
        /* <DEDUP_REMOVED lines=13> */
.L_x_560:
        /* <DEDUP_REMOVED lines=36> */
.L_x_561:
[----:B------:R-:W-:Y:S01]  /*2340*/  MOV R30, R20 ;  /* 0x00000014001e7202 */ /* 0x000fe20000000f00 */
[----:B------:R-:W-:Y:S01]  /*2350*/  IMAD.MOV.U32 R0, RZ, RZ, R18 ;  /* 0x000000ffff007224 */ /* 0x000fe200078e0012 */
[----:B------:R-:W-:Y:S02]  /*2360*/  MOV R3, R19 ;  /* 0x0000001300037202 */ /* 0x000fe40000000f00 */
[----:B------:R-:W-:-:S07]  /*2370*/  MOV R8, 0x2390 ;  /* 0x0000239000087802 */ /* 0x000fce0000000f00 */
[----:B------:R-:W-:Y:S05]  /*2380*/  CALL.REL.NOINC `($__internal_12_$__cuda_sm20_div_s64) ;  /* 0x00000018007c7944 */ /* 0x000fea0003c00000 */
        /* <DEDUP_REMOVED lines=10> */
.L_x_562:
[----:B------:R-:W0:Y:S01]  /*2430*/  LDC.64 R18, c[0x0][0x390] ;  /* 0x0000e400ff127b82 */ /* 0x000e220000000a00 */
[----:B------:R-:W-:-:S07]  /*2440*/  VIADD R16, R2, 0xfffffffd ;  /* 0xfffffffd02107836 */ /* 0x000fce0000000000 */
[----:B------:R-:W1:Y:S01]  /*2450*/  LDC.64 R8, c[0x0][0x398] ;  /* 0x0000e600ff087b82 */ /* 0x000e620000000a00 */
[----:B0-----:R-:W-:-:S06]  /*2460*/  IMAD.WIDE.U32 R18, R16, 0x8, R18 ;  /* 0x0000000810127825 */ /* 0x001fcc00078e0012 */
[----:B------:R-:W2:Y:S01]  /*2470*/  LDG.E.64 R18, desc[UR10][R18.64] ;  /* 0x0000000a12127981 */ /* 0x000ea2000c1e1b00 */
[----:B-1----:R-:W-:-:S06]  /*2480*/  IMAD.WIDE.U32 R8, R17, 0x8, R8 ;  /* 0x0000000811087825 */ /* 0x002fcc00078e0008 */
[----:B------:R-:W3:Y:S01]  /*2490*/  LDG.E.64 R8, desc[UR10][R8.64] ;  /* 0x0000000a08087981 */ /* 0x000ee2000c1e1b00 */
[----:B------:R-:W-:Y:S02]  /*24a0*/  MOV R20, R28 ;  /* 0x0000001c00147202 */ /* 0x000fe40000000f00 */
        /* <DEDUP_REMOVED lines=25> */
[--C-:B------:R-:W-:Y:S02]  /*2640*/  IMAD.MOV R19, RZ, RZ, -R9.reuse ;  /* 0x000000ffff137224 */ /* 0x100fe400078e0a09 */
[----:B------:R-:W-:Y:S02]  /*2650*/  IMAD.MOV.U32 R10, RZ, RZ, R9 ;  /* 0x000000ffff0a7224 */ /* 0x000fe400078e0009 */
[----:B------:R-:W-:Y:S01]  /*2660*/  IMAD R19, R18, R19, R30 ;  /* 0x0000001312137224 */ /* 0x000fe200078e021e */
[----:B------:R-:W-:Y:S06]  /*2670*/  BRA `(.L_x_564) ;  /* 0x0000000000307947 */ /* 0x000fec0003800000 */
.L_x_563:
[----:B------:R-:W-:Y:S01]  /*2680*/  MOV R0, R18 ;  /* 0x0000001200007202 */ /* 0x000fe20000000f00 */
[----:B------:R-:W-:Y:S01]  /*2690*/  IMAD.MOV.U32 R3, RZ, RZ, R19 ;  /* 0x000000ffff037224 */ /* 0x000fe200078e0013 */
[----:B------:R-:W-:-:S07]  /*26a0*/  MOV R8, 0x26c0 ;  /* 0x000026c000087802 */ /* 0x000fce0000000f00 */
[----:B------:R-:W-:Y:S05]  /*26b0*/  CALL.REL.NOINC `($__internal_12_$__cuda_sm20_div_s64) ;  /* 0x0000001400b07944 */ /* 0x000fea0003c00000 */
[----:B------:R-:W-:Y:S01]  /*26c0*/  IADD3 R11, P0, PT, RZ, -R10, RZ ;  /* 0x8000000aff0b7210 */ /* 0x000fe20007f1e0ff */
[----:B------:R-:W-:-:S03]  /*26d0*/  IMAD.MOV.U32 R31, RZ, RZ, RZ ;  /* 0x000000ffff1f7224 */ /* 0x000fc600078e00ff */
[----:B------:R-:W-:Y:S01]  /*26e0*/  IADD3.X R3, PT, PT, RZ, ~R0, RZ, P0, !PT ;  /* 0x80000000ff037210 */ /* 0x000fe200007fe4ff */
[----:B------:R-:W-:-:S04]  /*26f0*/  IMAD.WIDE.U32 R8, R18, R11, R30 ;  /* 0x0000000b12087225 */ /* 0x000fc800078e001e */
[----:B------:R-:W-:-:S04]  /*2700*/  IMAD R3, R3, R18, RZ ;  /* 0x0000001203037224 */ /* 0x000fc800078e02ff */
[----:B------:R-:W-:Y:S01]  /*2710*/  IMAD R3, R19, R11, R3 ;  /* 0x0000000b13037224 */ /* 0x000fe200078e0203 */
[----:B------:R-:W-:-:S03]  /*2720*/  MOV R19, R8 ;  /* 0x0000000800137202 */ /* 0x000fc60000000f00 */
[----:B------:R-:W-:-:S07]  /*2730*/  IMAD.IADD R3, R9, 0x1, R3 ;  /* 0x0000000109037824 */ /* 0x000fce00078e0203 */
.L_x_564:
[----:B------:R-:W0:Y:S02]  /*2740*/  LDC.64 R8, c[0x0][0x398] ;  /* 0x0000e600ff087b82 */ /* 0x000e240000000a00 */
[----:B0-----:R-:W-:-:S06]  /*2750*/  IMAD.WIDE.U32 R8, R16, 0x8, R8 ;  /* 0x0000000810087825 */ /* 0x001fcc00078e0008 */
[----:B------:R-:W2:Y:S01]  /*2760*/  LDG.E.64 R8, desc[UR10][R8.64] ;  /* 0x0000000a08087981 */ /* 0x000ea2000c1e1b00 */
[----:B------:R-:W-:Y:S01]  /*2770*/  MOV R16, R20 ;  /* 0x0000001400107202 */ /* 0x000fe20000000f00 */
[----:B------:R-:W-:Y:S02]  /*2780*/  VIADD R2, R2, 0xfffffffc ;  /* 0xfffffffc02027836 */ /* 0x000fe40000000000 */
[----:B------:R-:W-:Y:S02]  /*2790*/  IMAD.MOV.U32 R32, RZ, RZ, R10 ;  /* 0x000000ffff207224 */ /* 0x000fe400078e000a */
[-C--:B--2---:R-:W-:Y:S02]  /*27a0*/  IMAD R0, R9, R19.reuse, RZ ;  /* 0x0000001309007224 */ /* 0x084fe400078e02ff */
[----:B------:R-:W-:-:S04]  /*27b0*/  IMAD.WIDE.U32 R28, R8, R19, R16 ;  /* 0x00000013081c7225 */ /* 0x000fc800078e0010 */
[----:B------:R-:W-:-:S05]  /*27c0*/  IMAD R3, R8, R3, R0 ;  /* 0x0000000308037224 */ /* 0x000fca00078e0200 */
[----:B------:R-:W-:-:S07]  /*27d0*/  IADD3 R29, PT, PT, R29, R3, RZ ;  /* 0x000000031d1d7210 */ /* 0x000fce0007ffe0ff */
.L_x_556:
[----:B------:R-:W-:-:S09]  /*27e0*/  UISETP.NE.AND UP0, UPT, UR5, URZ, UPT ;  /* 0x000000ff0500728c */ /* 0x000fd2000bf05270 */
[----:B------:R-:W-:Y:S05]  /*27f0*/  BRA.U !UP0, `(.L_x_537) ;  /* 0x0000000908347547 */ /* 0x000fea000b800000 */
[----:B------:R-:W-:-:S09]  /*2800*/  UISETP.NE.AND UP0, UPT, UR5, 0x1, UPT ;  /* 0x000000010500788c */ /* 0x000fd2000bf05270 */
[----:B------:R-:W-:Y:S05]  /*2810*/  BRA.U !UP0, `(.L_x_565) ;  /* 0x00000005088c7547 */ /* 0x000fea000b800000 */
[----:B------:R-:W0:Y:S02]  /*2820*/  LDC.64 R8, c[0x0][0x390] ;  /* 0x0000e400ff087b82 */ /* 0x000e240000000a00 */
[----:B0-----:R-:W-:-:S05]  /*2830*/  IMAD.WIDE.U32 R8, R2, 0x8, R8 ;  /* 0x0000000802087825 */ /* 0x001fca00078e0008 */
[----:B------:R-:W2:Y:S02]  /*2840*/  LDG.E.64 R16, desc[UR10][R8.64] ;  /* 0x0000000a08107981 */ /* 0x000ea4000c1e1b00 */
[----:B--2---:R-:W-:-:S13]  /*2850*/  ISETP.NE.U32.AND P0, PT, R17, RZ, PT ;  /* 0x000000ff1100720c */ /* 0x004fda0003f05070 */
        /* <DEDUP_REMOVED lines=23> */
.L_x_566:
[----:B------:R-:W-:Y:S01]  /*29d0*/  IMAD.MOV.U32 R30, RZ, RZ, R32 ;  /* 0x000000ffff1e7224 */ /* 0x000fe200078e0020 */
[----:B------:R-:W-:Y:S01]  /*29e0*/  MOV R0, R16 ;  /* 0x0000001000007202 */ /* 0x000fe20000000f00 */
[----:B------:R-:W-:Y:S01]  /*29f0*/  IMAD.MOV.U32 R3, RZ, RZ, R17 ;  /* 0x000000ffff037224 */ /* 0x000fe200078e0011 */
[----:B------:R-:W-:-:S07]  /*2a00*/  MOV R8, 0x2a20 ;  /* 0x00002a2000087802 */ /* 0x000fce0000000f00 */
[----:B------:R-:W-:Y:S05]  /*2a10*/  CALL.REL.NOINC `($__internal_12_$__cuda_sm20_div_s64) ;  /* 0x0000001000d87944 */ /* 0x000fea0003c00000 */
[-C--:B------:R-:W-:Y:S01]  /*2a20*/  IADD3 R11, P0, PT, RZ, -R10.reuse, RZ ;  /* 0x8000000aff0b7210 */ /* 0x080fe20007f1e0ff */
[----:B------:R-:W-:Y:S01]  /*2a30*/  IMAD.MOV.U32 R33, RZ, RZ, RZ ;  /* 0x000000ffff217224 */ /* 0x000fe200078e00ff */
[----:B------:R-:W-:Y:S02]  /*2a40*/  MOV R30, R10 ;  /* 0x0000000a001e7202 */ /* 0x000fe40000000f00 */
[----:B------:R-:W-:Y:S01]  /*2a50*/  IADD3.X R3, PT, PT, RZ, ~R0, RZ, P0, !PT ;  /* 0x80000000ff037210 */ /* 0x000fe200007fe4ff */
[----:B------:R-:W-:-:S04]  /*2a60*/  IMAD.WIDE.U32 R8, R16, R11, R32 ;  /* 0x0000000b10087225 */ /* 0x000fc800078e0020 */
[----:B------:R-:W-:-:S04]  /*2a70*/  IMAD R3, R3, R16, RZ ;  /* 0x0000001003037224 */ /* 0x000fc800078e02ff */
[----:B------:R-:W-:Y:S02]  /*2a80*/  IMAD R3, R17, R11, R3 ;  /* 0x0000000b11037224 */ /* 0x000fe400078e0203 */
[----:B------:R-:W-:-:S03]  /*2a90*/  IMAD.MOV.U32 R17, RZ, RZ, R8 ;  /* 0x000000ffff117224 */ /* 0x000fc600078e0008 */
[----:B------:R-:W-:-:S07]  /*2aa0*/  IADD3 R3, PT, PT, R9, R3, RZ ;  /* 0x0000000309037210 */ /* 0x000fce0007ffe0ff */
.L_x_567:
        /* <DEDUP_REMOVED lines=36> */
.L_x_568:
[----:B------:R-:W-:Y:S01]  /*2cf0*/  IMAD.MOV.U32 R0, RZ, RZ, R18 ;  /* 0x000000ffff007224 */ /* 0x000fe200078e0012 */
[----:B------:R-:W-:Y:S02]  /*2d00*/  MOV R3, R19 ;  /* 0x0000001300037202 */ /* 0x000fe40000000f00 */
[----:B------:R-:W-:-:S07]  /*2d10*/  MOV R8, 0x2d30 ;  /* 0x00002d3000087802 */ /* 0x000fce0000000f00 */
[----:B------:R-:W-:Y:S05]  /*2d20*/  CALL.REL.NOINC `($__internal_12_$__cuda_sm20_div_s64) ;  /* 0x0000001000147944 */ /* 0x000fea0003c00000 */
        /* <DEDUP_REMOVED lines=8> */
.L_x_569:
[----:B------:R-:W0:Y:S02]  /*2db0*/  LDC.64 R8, c[0x0][0x398] ;  /* 0x0000e600ff087b82 */ /* 0x000e240000000a00 */
[----:B0-----:R-:W-:-:S06]  /*2dc0*/  IMAD.WIDE.U32 R8, R16, 0x8, R8 ;  /* 0x0000000810087825 */ /* 0x001fcc00078e0008 */
[----:B------:R-:W2:Y:S01]  /*2dd0*/  LDG.E.64 R8, desc[UR10][R8.64] ;  /* 0x0000000a08087981 */ /* 0x000ea2000c1e1b00 */
[----:B------:R-:W-:Y:S01]  /*2de0*/  IMAD.MOV.U32 R16, RZ, RZ, R20 ;  /* 0x000000ffff107224 */ /* 0x000fe200078e0014 */
[----:B------:R-:W-:Y:S02]  /*2df0*/  IADD3 R2, PT, PT, R2, -0x2, RZ ;  /* 0xfffffffe02027810 */ /* 0x000fe40007ffe0ff */
[----:B------:R-:W-:Y:S01]  /*2e00*/  MOV R32, R10 ;  /* 0x0000000a00207202 */ /* 0x000fe20000000f00 */
[-C--:B--2---:R-:W-:Y:S02]  /*2e10*/  IMAD R0, R9, R19.reuse, RZ ;  /* 0x0000001309007224 */ /* 0x084fe400078e02ff */
[----:B------:R-:W-:-:S04]  /*2e20*/  IMAD.WIDE.U32 R28, R8, R19, R16 ;  /* 0x00000013081c7225 */ /* 0x000fc800078e0010 */
[----:B------:R-:W-:-:S04]  /*2e30*/  IMAD R3, R8, R3, R0 ;  /* 0x0000000308037224 */ /* 0x000fc800078e0200 */
[----:B------:R-:W-:-:S07]  /*2e40*/  IMAD.IADD R29, R29, 0x1, R3 ;  /* 0x000000011d1d7824 */ /* 0x000fce00078e0203 */
.L_x_565:
[----:B------:R-:W0:Y:S02]  /*2e50*/  LDCU UR6, c[0x0][0x3a0] ;  /* 0x00007400ff0677ac */ /* 0x000e240008000800 */
[----:B0-----:R-:W-:-:S04]  /*2e60*/  ULOP3.LUT UR6, UR6, 0x1, URZ, 0xc0, !UPT ;  /* 0x0000000106067892 */ /* 0x001fc8000f8ec0ff */
[----:B------:R-:W-:-:S09]  /*2e70*/  UISETP.NE.U32.AND UP0, UPT, UR6, 0x1, UPT ;  /* 0x000000010600788c */ /* 0x000fd2000bf05070 */
[----:B------:R-:W-:Y:S05]  /*2e80*/  BRA.U UP0, `(.L_x_537) ;  /* 0x0000000100907547 */ /* 0x000fea000b800000 */
[----:B------:R-:W0:Y:S02]  /*2e90*/  LDC.64 R8, c[0x0][0x390] ;  /* 0x0000e400ff087b82 */ /* 0x000e240000000a00 */
[----:B0-----:R-:W-:-:S06]  /*2ea0*/  IMAD.WIDE.U32 R8, R2, 0x8, R8 ;  /* 0x0000000802087825 */ /* 0x001fcc00078e0008 */
[----:B------:R-:W2:Y:S02]  /*2eb0*/  LDG.E.64 R8, desc[UR10][R8.64] ;  /* 0x0000000a08087981 */ /* 0x000ea4000c1e1b00 */
[----:B--2---:R-:W-:-:S13]  /*2ec0*/  ISETP.NE.U32.AND P0, PT, R9, RZ, PT ;  /* 0x000000ff0900720c */ /* 0x004fda0003f05070 */
[----:B------:R-:W-:Y:S05]  /*2ed0*/  @P0 BRA `(.L_x_570) ;  /* 0x0000000000500947 */ /* 0x000fea0003800000 */
[----:B------:R-:W0:Y:S01]  /*2ee0*/  I2F.U32.RP R0, R8 ;  /* 0x0000000800007306 */ /* 0x000e220000209000 */
[----:B------:R-:W-:Y:S02]  /*2ef0*/  IADD3 R3, PT, PT, RZ, -R8, RZ ;  /* 0x80000008ff037210 */ /* 0x000fe40007ffe0ff */
[----:B------:R-:W-:Y:S02]  /*2f00*/  ISETP.NE.U32.AND P1, PT, R8, RZ, PT ;  /* 0x000000ff0800720c */ /* 0x000fe40003f25070 */
[----:B------:R-:W-:-:S03]  /*2f10*/  MOV R9, RZ ;  /* 0x000000ff00097202 */ /* 0x000fc60000000f00 */
        /* <DEDUP_REMOVED lines=13> */
[----:B------:R-:W-:-:S05]  /*2ff0*/  @!P1 LOP3.LUT R3, RZ, R8, RZ, 0x33, !PT ;  /* 0x00000008ff039212 */ /* 0x000fca00078e33ff */
[----:B------:R-:W-:Y:S01]  /*3000*/  IMAD.MOV.U32 R8, RZ, RZ, R3 ;  /* 0x000000ffff087224 */ /* 0x000fe200078e0003 */
[----:B------:R-:W-:Y:S06]  /*3010*/  BRA `(.L_x_571) ;  /* 0x0000000000107947 */ /* 0x000fec0003800000 */
.L_x_570:
[----:B------:R-:W-:-:S07]  /*3020*/  MOV R0, 0x3040 ;  /* 0x0000304000007802 */ /* 0x000fce0000000f00 */
[----:B------:R-:W-:Y:S05]  /*3030*/  CALL.REL.NOINC `($__internal_13_$__cuda_sm20_rem_s64) ;  /* 0x00000010009c7944 */ /* 0x000fea0003c00000 */
[----:B------:R-:W-:Y:S01]  /*3040*/  IMAD.MOV.U32 R8, RZ, RZ, R3 ;  /* 0x000000ffff087224 */ /* 0x000fe200078e0003 */
[----:B------:R-:W-:-:S07]  /*3050*/  MOV R9, R10 ;  /* 0x0000000a00097202 */ /* 0x000fce0000000f00 */
.L_x_571:
[----:B------:R-:W0:Y:S02]  /*3060*/  LDC.64 R10, c[0x0][0x398] ;  /* 0x0000e600ff0a7b82 */ /* 0x000e240000000a00 */
[----:B0-----:R-:W-:-:S06]  /*3070*/  IMAD.WIDE.U32 R2, R2, 0x8, R10 ;  /* 0x0000000802027825 */ /* 0x001fcc00078e000a */
[----:B------:R-:W2:Y:S02]  /*3080*/  LDG.E.64 R2, desc[UR10][R2.64] ;  /* 0x0000000a02027981 */ /* 0x000ea4000c1e1b00 */
[-C--:B--2---:R-:W-:Y:S02]  /*3090*/  IMAD R11, R3, R8.reuse, RZ ;  /* 0x00000008030b7224 */ /* 0x084fe400078e02ff */
[----:B------:R-:W-:-:S04]  /*30a0*/  IMAD.WIDE.U32 R28, R2, R8, R28 ;  /* 0x00000008021c7225 */ /* 0x000fc800078e001c */
[----:B------:R-:W-:-:S04]  /*30b0*/  IMAD R11, R2, R9, R11 ;  /* 0x00000009020b7224 */ /* 0x000fc800078e020b */
[----:B------:R-:W-:-:S07]  /*30c0*/  IMAD.IADD R29, R29, 0x1, R11 ;  /* 0x000000011d1d7824 */ /* 0x000fce00078e020b */
.L_x_537:
[----:B------:R-:W0:Y:S02]  /*30d0*/  LDCU.64 UR12, c[0x0][0x388] ;  /* 0x00007100ff0c77ac */ /* 0x000e240008000a00 */
[----:B0-----:R-:W-:-:S04]  /*30e0*/  LEA R2, P0, R28, UR12, 0x3 ;  /* 0x0000000c1c027c11 */ /* 0x001fc8000f8018ff */
[----:B------:R-:W-:-:S06]  /*30f0*/  LEA.HI.X R3, R28, UR13, R29, 0x3, P0 ;  /* 0x0000000d1c037c11 */ /* 0x000fcc00080f1c1d */
[----:B------:R-:W2:Y:S01]  /*3100*/  LDG.E.64 R2, desc[UR10][R2.64] ;  /* 0x0000000a02027981 */ /* 0x000ea2000c1e1b00 */
[----:B------:R-:W-:-:S03]  /*3110*/  ISETP.NE.AND P0, PT, R7, RZ, PT ;  /* 0x000000ff0700720c */ /* 0x000fc60003f05270 */
[----:B--2---:R0:W-:Y:S01]  /*3120*/  STS.64 [R4], R2 ;  /* 0x0000000204007388 */ /* 0x0041e20000000a00 */
[----:B------:R-:W-:Y:S09]  /*3130*/  BAR.SYNC.DEFER_BLOCKING 0x0 ;  /* 0x0000000000007b1d */ /* 0x000ff20000010000 */
[----:B------:R-:W-:Y:S05]  /*3140*/  @P0 EXIT ;  /* 0x000000000000094d */ /* 0x000fea0003800000 */
[----:B------:R-:W-:-:S13]  /*3150*/  ISETP.GT.U32.AND P0, PT, R5, 0x1, PT ;  /* 0x000000010500780c */ /* 0x000fda0003f04070 */
[----:B0-----:R-:W0:Y:S01]  /*3160*/  @!P0 S2R R3, SR_CgaCtaId ;  /* 0x0000000000038919 */ /* 0x001e220000008800 */
[----:B------:R-:W-:-:S04]  /*3170*/  @!P0 MOV R0, 0x400 ;  /* 0x0000040000008802 */ /* 0x000fc80000000f00 */
[----:B0-----:R-:W-:-:S04]  /*3180*/  @!P0 LEA R3, R3, R0, 0x18 ;  /* 0x0000000003038211 */ /* 0x001fc800078ec0ff */
[----:B------:R-:W-:-:S06]  /*3190*/  @!P0 LEA R8, R6, R3, 0x3 ;  /* 0x0000000306088211 */ /* 0x000fcc00078e18ff */
[----:B------:R-:W0:Y:S01]  /*31a0*/  @!P0 LDS.64 R8, [R8] ;  /* 0x0000000008088984 */ /* 0x000e220000000a00 */
[----:B------:R-:W-:Y:S05]  /*31b0*/  @!P0 BRA `(.L_x_572) ;  /* 0x0000000800cc8947 */ /* 0x000fea0003800000 */
[----:B------:R-:W1:Y:S01]  /*31c0*/  S2UR UR5, SR_CgaCtaId ;  /* 0x00000000000579c3 */ /* 0x000e620000008800 */
[----:B------:R-:W-:Y:S01]  /*31d0*/  UMOV UR4, 0x400 ;  /* 0x0000040000047882 */ /* 0x000fe20000000000 */
[C---:B------:R-:W-:Y:S01]  /*31e0*/  VIADD R2, R5.reuse, 0xfffffffe ;  /* 0xfffffffe05027836 */ /* 0x040fe20000000000 */
[----:B------:R-:W-:Y:S01]  /*31f0*/  IADD3 R5, PT, PT, R5, -0x1, RZ ;  /* 0xffffffff05057810 */ /* 0x000fe20007ffe0ff */
[----:B------:R-:W-:-:S03]  /*3200*/  IMAD.MOV.U32 R3, RZ, RZ, 0x1 ;  /* 0x00000001ff037424 */ /* 0x000fc600078e00ff */
[----:B------:R-:W-:Y:S02]  /*3210*/  ISETP.GE.U32.AND P0, PT, R2, 0x7, PT ;  /* 0x000000070200780c */ /* 0x000fe40003f06070 */
[----:B------:R-:W-:Y:S01]  /*3220*/  LOP3.LUT R2, R5, 0x7, RZ, 0xc0, !PT ;  /* 0x0000000705027812 */ /* 0x000fe200078ec0ff */
[----:B-1----:R-:W-:-:S06]  /*3230*/  ULEA UR4, UR5, UR4, 0x18 ;  /* 0x0000000405047291 */ /* 0x002fcc000f8ec0ff */
[----:B------:R-:W-:-:S05]  /*3240*/  LEA R0, R6, UR4, 0x3 ;  /* 0x0000000406007c11 */ /* 0x000fca000f8e18ff */
[----:B0-----:R0:W1:Y:S01]  /*3250*/  LDS.64 R8, [R0] ;  /* 0x0000000000087984 */ /* 0x0010620000000a00 */
[----:B------:R-:W-:Y:S05]  /*3260*/  @!P0 BRA `(.L_x_573) ;  /* 0x00000004004c8947 */ /* 0x000fea0003800000 */
[----:B------:R-:W-:Y:S01]  /*3270*/  USHF.L.U32 UR5, UR7, 0x3, URZ ;  /* 0x0000000307057899 */ /* 0x000fe200080006ff */
[----:B------:R-:W-:Y:S01]  /*3280*/  LOP3.LUT R4, R5, 0xfffffff8, RZ, 0xc0, !PT ;  /* 0xfffffff805047812 */ /* 0x000fe200078ec0ff */
[----:B------:R-:W-:Y:S02]  /*3290*/  HFMA2 R7, -RZ, RZ, 0, 5.9604644775390625e-08 ;  /* 0x00000001ff077431 */ /* 0x000fe400000001ff */
[----:B------:R-:W-:Y:S02]  /*32a0*/  IMAD.MOV.U32 R3, RZ, RZ, RZ ;  /* 0x000000ffff037224 */ /* 0x000fe400078e00ff */
[----:B------:R-:W-:Y:S02]  /*32b0*/  LEA R10, R6, UR5, 0x3 ;  /* 0x00000005060a7c11 */ /* 0x000fe4000f8e18ff */
[----:B------:R-:W-:-:S03]  /*32c0*/  IADD3 R6, PT, PT, -R4, RZ, RZ ;  /* 0x000000ff04067210 */ /* 0x000fc60007ffe1ff */
[----:B------:R-:W-:-:S07]  /*32d0*/  VIADD R4, R10, UR4 ;  /* 0x000000040a047c36 */ /* 0x000fce0008000000 */
.L_x_574:
[----:B------:R-:W2:Y:S01]  /*32e0*/  LDS.64 R16, [R4] ;  /* 0x0000000004107984 */ /* 0x000ea20000000a00 */
[C---:B------:R-:W-:Y:S01]  /*32f0*/  IMAD R11, R7.reuse, UR7, RZ ;  /* 0x00000007070b7c24 */ /* 0x040fe2000f8e02ff */
[----:B-1----:R-:W-:Y:S01]  /*3300*/  MOV R23, R9 ;  /* 0x0000000900177202 */ /* 0x002fe20000000f00 */
[----:B------:R-:W-:Y:S01]  /*3310*/  IMAD.MOV.U32 R21, RZ, RZ, R8 ;  /* 0x000000ffff157224 */ /* 0x000fe200078e0008 */
[----:B------:R-:W-:Y:S01]  /*3320*/  IADD3 R7, PT, PT, R7, 0x8, RZ ;  /* 0x0000000807077810 */ /* 0x000fe20007ffe0ff */
[----:B------:R-:W-:Y:S01]  /*3330*/  VIADD R6, R6, 0x8 ;  /* 0x0000000806067836 */ /* 0x000fe20000000000 */
[----:B------:R-:W-:Y:S01]  /*3340*/  LEA R18, R11, R0, 0x3 ;  /* 0x000000000b127211 */ /* 0x000fe200078e18ff */
[----:B------:R-:W-:-:S04]  /*3350*/  VIADD R3, R3, 0x8 ;  /* 0x0000000803037836 */ /* 0x000fc80000000000 */
[----:B------:R-:W1:Y:S01]  /*3360*/  LDS.64 R12, [R18+UR5] ;  /* 0x00000005120c7984 */ /* 0x000e620008000a00 */
[----:B------:R-:W-:-:S04]  /*3370*/  VIADD R19, R18, UR5 ;  /* 0x0000000512137c36 */ /* 0x000fc80008000000 */
[----:B------:R-:W-:Y:S01]  /*3380*/  VIADD R20, R19, UR5 ;  /* 0x0000000513147c36 */ /* 0x000fe20008000000 */
[----:B------:R-:W3:Y:S01]  /*3390*/  LDS.64 R10, [R19+UR5] ;  /* 0x00000005130a7984 */ /* 0x000ee20008000a00 */
[----:B--2---:R-:W-:Y:S01]  /*33a0*/  DSETP.MIN.AND P0, P1, R16, R8, PT ;  /* 0x000000081000722a */ /* 0x004fe20003900000 */
[----:B------:R-:W-:-:S05]  /*33b0*/  MOV R8, R17 ;  /* 0x0000001100087202 */ /* 0x000fca0000000f00 */
[----:B------:R-:W-:Y:S02]  /*33c0*/  FSEL R25, R8, R23, P0 ;  /* 0x0000001708197208 */ /* 0x000fe40000000000 */
[----:B------:R-:W-:Y:S01]  /*33d0*/  SEL R16, R16, R21, P0 ;  /* 0x0000001510107207 */ /* 0x000fe20000000000 */
[----:B------:R3:W2:Y:S01]  /*33e0*/  LDS.64 R8, [R20+UR5] ;  /* 0x0000000514087984 */ /* 0x0006a20008000a00 */
[----:B-1----:R-:W-:-:S03]  /*33f0*/  MOV R22, R13 ;  /* 0x0000000d00167202 */ /* 0x002fc60000000f00 */
[----:B------:R-:W-:Y:S01]  /*3400*/  IMAD.MOV.U32 R18, RZ, RZ, R16 ;  /* 0x000000ffff127224 */ /* 0x000fe200078e0010 */
[----:B------:R-:W-:-:S04]  /*3410*/  @P1 LOP3.LUT R25, R23, 0x80000, RZ, 0xfc, !PT ;  /* 0x0008000017191812 */ /* 0x000fc800078efcff */
[----:B------:R-:W-:-:S06]  /*3420*/  MOV R17, R25 ;  /* 0x0000001900117202 */ /* 0x000fcc0000000f00 */
[----:B------:R-:W-:-:S06]  /*3430*/  DSETP.MIN.AND P0, P1, R16, R12, PT ;  /* 0x0000000c1000722a */ /* 0x000fcc0003900000 */
[----:B------:R-:W-:Y:S02]  /*3440*/  FSEL R17, R17, R22, P0 ;  /* 0x0000001611117208 */ /* 0x000fe40000000000 */
[----:B------:R-:W-:Y:S01]  /*3450*/  SEL R16, R18, R12, P0 ;  /* 0x0000000c12107207 */ /* 0x000fe20000000000 */
[----:B------:R-:W-:Y:S02]  /*3460*/  VIADD R18, R20, UR5 ;  /* 0x0000000514127c36 */ /* 0x000fe40008000000 */
[----:B---3--:R-:W-:Y:S01]  /*3470*/  IMAD.MOV.U32 R20, RZ, RZ, R11 ;  /* 0x000000ffff147224 */ /* 0x008fe200078e000b */
[----:B------:R-:W-:Y:S02]  /*3480*/  MOV R19, R16 ;  /* 0x0000001000137202 */ /* 0x000fe40000000f00 */
[----:B------:R-:W-:Y:S01]  /*3490*/  @P1 LOP3.LUT R17, R22, 0x80000, RZ, 0xfc, !PT ;  /* 0x0008000016111812 */ /* 0x000fe200078efcff */
[----:B------:R1:W3:Y:S05]  /*34a0*/  LDS.64 R12, [R18+UR5] ;  /* 0x00000005120c7984 */ /* 0x0002ea0008000a00 */
[----:B------:R-:W-:-:S06]  /*34b0*/  DSETP.MIN.AND P0, P1, R16, R10, PT ;  /* 0x0000000a1000722a */ /* 0x000fcc0003900000 */
[----:B------:R-:W-:Y:S02]  /*34c0*/  FSEL R17, R17, R20, P0 ;  /* 0x0000001411117208 */ /* 0x000fe40000000000 */
[----:B------:R-:W-:Y:S02]  /*34d0*/  SEL R16, R19, R10, P0 ;  /* 0x0000000a13107207 */ /* 0x000fe40000000000 */
[----:B------:R-:W-:-:S03]  /*34e0*/  IADD3 R19, PT, PT, R18, UR5, RZ ;  /* 0x0000000512137c10 */ /* 0x000fc6000fffe0ff */
[----:B-1----:R-:W-:Y:S01]  /*34f0*/  IMAD.MOV.U32 R18, RZ, RZ, R16 ;  /* 0x000000ffff127224 */ /* 0x002fe200078e0010 */
[----:B------:R-:W-:Y:S01]  /*3500*/  @P1 LOP3.LUT R17, R20, 0x80000, RZ, 0xfc, !PT ;  /* 0x0008000014111812 */ /* 0x000fe200078efcff */
[----:B------:R1:W4:Y:S01]  /*3510*/  LDS.64 R10, [R19+UR5] ;  /* 0x00000005130a7984 */ /* 0x0003220008000a00 */
[----:B--2---:R-:W-:-:S04]  /*3520*/  MOV R20, R9 ;  /* 0x0000000900147202 */ /* 0x004fc80000000f00 */
[----:B------:R-:W-:-:S06]  /*3530*/  DSETP.MIN.AND P0, P1, R16, R8, PT ;  /* 0x000000081000722a */ /* 0x000fcc0003900000 */
[----:B------:R-:W-:Y:S02]  /*3540*/  FSEL R17, R17, R20, P0 ;  /* 0x0000001411117208 */ /* 0x000fe40000000000 */
[----:B------:R-:W-:Y:S01]  /*3550*/  SEL R16, R18, R8, P0 ;  /* 0x0000000812107207 */ /* 0x000fe20000000000 */
[----:B------:R-:W-:-:S03]  /*3560*/  VIADD R18, R19, UR5 ;  /* 0x0000000513127c36 */ /* 0x000fc60008000000 */
[----:B-1----:R-:W-:Y:S02]  /*3570*/  MOV R19, R16 ;  /* 0x0000001000137202 */ /* 0x002fe40000000f00 */
[----:B------:R-:W-:Y:S01]  /*3580*/  @P1 LOP3.LUT R17, R20, 0x80000, RZ, 0xfc, !PT ;  /* 0x0008000014111812 */ /* 0x000fe200078efcff */
[----:B------:R1:W2:Y:S01]  /*3590*/  LDS.64 R8, [R18+UR5] ;  /* 0x0000000512087984 */ /* 0x0002a20008000a00 */
[----:B---3--:R-:W-:-:S04]  /*35a0*/  IMAD.MOV.U32 R20, RZ, RZ, R13 ;  /* 0x000000ffff147224 */ /* 0x008fc800078e000d */
[----:B------:R-:W-:-:S06]  /*35b0*/  DSETP.MIN.AND P0, P1, R16, R12, PT ;  /* 0x0000000c1000722a */ /* 0x000fcc0003900000 */
[----:B------:R-:W-:Y:S02]  /*35c0*/  FSEL R17, R17, R20, P0 ;  /* 0x0000001411117208 */ /* 0x000fe40000000000 */
[----:B------:R-:W-:Y:S02]  /*35d0*/  SEL R16, R19, R12, P0 ;  /* 0x0000000c13107207 */ /* 0x000fe40000000000 */
[----:B------:R-:W-:-:S04]  /*35e0*/  IADD3 R12, PT, PT, R18, UR5, RZ ;  /* 0x00000005120c7c10 */ /* 0x000fc8000fffe0ff */
[----:B------:R-:W-:Y:S01]  /*35f0*/  @P1 LOP3.LUT R17, R20, 0x80000, RZ, 0xfc, !PT ;  /* 0x0008000014111812 */ /* 0x000fe200078efcff */
[----:B----4-:R-:W-:Y:S01]  /*3600*/  IMAD.MOV.U32 R19, RZ, RZ, R11 ;  /* 0x000000ffff137224 */ /* 0x010fe200078e000b */
[----:B------:R-:W3:Y:S02]  /*3610*/  LDS.64 R12, [R12+UR5] ;  /* 0x000000050c0c7984 */ /* 0x000ee40008000a00 */
[----:B-1----:R-:W-:Y:S02]  /*3620*/  MOV R18, R17 ;  /* 0x0000001100127202 */ /* 0x002fe40000000f00 */
[----:B------:R-:W-:-:S06]  /*3630*/  DSETP.MIN.AND P0, P1, R16, R10, PT ;  /* 0x0000000a1000722a */ /* 0x000fcc0003900000 */
[----:B------:R-:W-:Y:S02]  /*3640*/  FSEL R21, R18, R19, P0 ;  /* 0x0000001312157208 */ /* 0x000fe40000000000 */
[----:B------:R-:W-:-:S04]  /*3650*/  SEL R10, R16, R10, P0 ;  /* 0x0000000a100a7207 */ /* 0x000fc80000000000 */
[----:B------:R-:W-:Y:S02]  /*3660*/  MOV R16, R10 ;  /* 0x0000000a00107202 */ /* 0x000fe40000000f00 */
[----:B------:R-:W-:-:S05]  /*3670*/  @P1 LOP3.LUT R21, R19, 0x80000, RZ, 0xfc, !PT ;  /* 0x0008000013151812 */ /* 0x000fca00078efcff */
[----:B------:R-:W-:-:S06]  /*3680*/  IMAD.MOV.U32 R11, RZ, RZ, R21 ;  /* 0x000000ffff0b7224 */ /* 0x000fcc00078e0015 */
[----:B--2---:R-:W-:Y:S01]  /*3690*/  DSETP.MIN.AND P0, P1, R10, R8, PT ;  /* 0x000000080a00722a */ /* 0x004fe20003900000 */
[----:B------:R-:W-:-:S05]  /*36a0*/  IMAD.MOV.U32 R10, RZ, RZ, R9 ;  /* 0x000000ffff0a7224 */ /* 0x000fca00078e0009 */
[----:B------:R-:W-:Y:S02]  /*36b0*/  SEL R8, R16, R8, P0 ;  /* 0x0000000810087207 */ /* 0x000fe40000000000 */
[----:B------:R-:W-:Y:S02]  /*36c0*/  FSEL R17, R11, R10, P0 ;  /* 0x0000000a0b117208 */ /* 0x000fe40000000000 */
[----:B------:R-:W1:Y:S01]  /*36d0*/  LDC R11, c[0x0][0x360] ;  /* 0x0000d800ff0b7b82 */ /* 0x000e620000000800 */
[----:B------:R-:W-:Y:S01]  /*36e0*/  ISETP.NE.AND P0, PT, R6, RZ, PT ;  /* 0x000000ff0600720c */ /* 0x000fe20003f05270 */
[----:B---3--:R-:W-:Y:S02]  /*36f0*/  IMAD.MOV.U32 R16, RZ, RZ, R13 ;  /* 0x000000ffff107224 */ /* 0x008fe400078e000d */
[----:B------:R-:W-:Y:S02]  /*3700*/  @P1 LOP3.LUT R17, R10, 0x80000, RZ, 0xfc, !PT ;  /* 0x000800000a111812 */ /* 0x000fe400078efcff */
[----:B------:R-:W-:-:S02]  /*3710*/  MOV R10, R8 ;  /* 0x00000008000a7202 */ /* 0x000fc40000000f00 */
[----:B------:R-:W-:-:S06]  /*3720*/  MOV R9, R17 ;  /* 0x0000001100097202 */ /* 0x000fcc0000000f00 */
[----:B------:R-:W-:-:S06]  /*3730*/  DSETP.MIN.AND P1, P2, R8, R12, PT ;  /* 0x0000000c0800722a */ /* 0x000fcc0003a20000 */
[----:B------:R-:W-:Y:S02]  /*3740*/  FSEL R9, R9, R16, P1 ;  /* 0x0000001009097208 */ /* 0x000fe40000800000 */
[----:B------:R-:W-:Y:S02]  /*3750*/  SEL R8, R10, R12, P1 ;  /* 0x0000000c0a087207 */ /* 0x000fe40000800000 */
[----:B-1----:R-:W-:-:S04]  /*3760*/  LEA R4, R11, R4, 0x6 ;  /* 0x000000040b047211 */ /* 0x002fc800078e30ff */
[----:B------:R-:W-:Y:S01]  /*3770*/  @P2 LOP3.LUT R9, R16, 0x80000, RZ, 0xfc, !PT ;  /* 0x0008000010092812 */ /* 0x000fe200078efcff */
[----:B------:R-:W-:Y:S06]  /*3780*/  @P0 BRA `(.L_x_574) ;  /* 0xfffffff800d40947 */ /* 0x000fec000383ffff */
[----:B------:R-:W-:-:S07]  /*3790*/  VIADD R3, R3, 0x1 ;  /* 0x0000000103037836 */ /* 0x000fce0000000000 */
.L_x_573:
[----:B------:R-:W-:-:S13]  /*37a0*/  ISETP.NE.AND P0, PT, R2, RZ, PT ;  /* 0x000000ff0200720c */ /* 0x000fda0003f05270 */
[----:B------:R-:W-:Y:S05]  /*37b0*/  @!P0 BRA `(.L_x_575) ;  /* 0x0000000400488947 */ /* 0x000fea0003800000 */
[----:B------:R-:W-:Y:S02]  /*37c0*/  ISETP.GE.U32.AND P1, PT, R2, 0x4, PT ;  /* 0x000000040200780c */ /* 0x000fe40003f26070 */
[----:B------:R-:W-:-:S04]  /*37d0*/  LOP3.LUT R21, R5, 0x3, RZ, 0xc0, !PT ;  /* 0x0000000305157812 */ /* 0x000fc800078ec0ff */
[----:B------:R-:W-:-:S07]  /*37e0*/  ISETP.NE.AND P0, PT, R21, RZ, PT ;  /* 0x000000ff1500720c */ /* 0x000fce0003f05270 */
[----:B------:R-:W-:Y:S06]  /*37f0*/  @!P1 BRA `(.L_x_576) ;  /* 0x0000000000a09947 */ /* 0x000fec0003800000 */
[----:B------:R-:W-:Y:S01]  /*3800*/  IMAD R7, R3, UR7, RZ ;  /* 0x0000000703077c24 */ /* 0x000fe2000f8e02ff */
[----:B------:R-:W2:Y:S01]  /*3810*/  LDC R17, c[0x0][0x360] ;  /* 0x0000d800ff117b82 */ /* 0x000ea20000000800 */
[----:B-1----:R-:W-:Y:S01]  /*3820*/  IMAD.MOV.U32 R19, RZ, RZ, R9 ;  /* 0x000000ffff137224 */ /* 0x002fe200078e0009 */
[----:B------:R-:W-:Y:S02]  /*3830*/  MOV R18, R8 ;  /* 0x0000000800127202 */ /* 0x000fe40000000f00 */
[----:B------:R-:W-:Y:S02]  /*3840*/  LEA R2, R7, R0, 0x3 ;  /* 0x0000000007027211 */ /* 0x000fe400078e18ff */
[----:B------:R-:W-:-:S03]  /*3850*/  IADD3 R3, PT, PT, R3, 0x4, RZ ;  /* 0x0000000403037810 */ /* 0x000fc60007ffe0ff */
[----:B------:R-:W1:Y:S01]  /*3860*/  LDS.64 R12, [R2] ;  /* 0x00000000020c7984 */ /* 0x000e620000000a00 */
[----:B--2---:R-:W-:-:S05]  /*3870*/  IMAD R4, R17, 0x8, R2 ;  /* 0x0000000811047824 */ /* 0x004fca00078e0202 */
[----:B------:R-:W2:Y:S01]  /*3880*/  LDS.64 R10, [R4] ;  /* 0x00000000040a7984 */ /* 0x000ea20000000a00 */
[----:B------:R-:W-:-:S05]  /*3890*/  LEA R16, R17, R4, 0x3 ;  /* 0x0000000411107211 */ /* 0x000fca00078e18ff */
[----:B------:R-:W3:Y:S01]  /*38a0*/  LDS.64 R6, [R16] ;  /* 0x0000000010067984 */ /* 0x000ee20000000a00 */
[----:B-1----:R-:W-:Y:S01]  /*38b0*/  DSETP.MIN.AND P1, P2, R8, R12, PT ;  /* 0x0000000c0800722a */ /* 0x002fe20003a20000 */
[----:B------:R-:W-:Y:S01]  /*38c0*/  IMAD.MOV.U32 R20, RZ, RZ, R13 ;  /* 0x000000ffff147224 */ /* 0x000fe200078e000d */
[----:B------:R-:W-:-:S04]  /*38d0*/  LEA R8, R17, R16, 0x3 ;  /* 0x0000001011087211 */ /* 0x000fc800078e18ff */
[----:B------:R-:W-:Y:S02]  /*38e0*/  FSEL R19, R19, R20, P1 ;  /* 0x0000001413137208 */ /* 0x000fe40000800000 */
[----:B------:R-:W-:Y:S01]  /*38f0*/  SEL R12, R18, R12, P1 ;  /* 0x0000000c120c7207 */ /* 0x000fe20000800000 */
[----:B------:R-:W1:Y:S05]  /*3900*/  LDS.64 R8, [R8] ;  /* 0x0000000008087984 */ /* 0x000e6a0000000a00 */
[----:B------:R-:W-:-:S05]  /*3910*/  @P2 LOP3.LUT R19, R20, 0x80000, RZ, 0xfc, !PT ;  /* 0x0008000014132812 */ /* 0x000fca00078efcff */
[----:B------:R-:W-:Y:S01]  /*3920*/  IMAD.MOV.U32 R13, RZ, RZ, R19 ;  /* 0x000000ffff0d7224 */ /* 0x000fe200078e0013 */
[----:B--2---:R-:W-:-:S03]  /*3930*/  MOV R17, R11 ;  /* 0x0000000b00117202 */ /* 0x004fc60000000f00 */
[----:B------:R-:W-:Y:S02]  /*3940*/  IMAD.MOV.U32 R2, RZ, RZ, R13 ;  /* 0x000000ffff027224 */ /* 0x000fe400078e000d */
[----:B------:R-:W-:Y:S01]  /*3950*/  DSETP.MIN.AND P1, P2, R12, R10, PT ;  /* 0x0000000a0c00722a */ /* 0x000fe20003a20000 */
[----:B---3--:R-:W-:-:S05]  /*3960*/  IMAD.MOV.U32 R13, RZ, RZ, R7 ;  /* 0x000000ffff0d7224 */ /* 0x008fca00078e0007 */
[----:B------:R-:W-:Y:S02]  /*3970*/  FSEL R19, R2, R17, P1 ;  /* 0x0000001102137208 */ /* 0x000fe40000800000 */
[----:B------:R-:W-:-:S06]  /*3980*/  SEL R10, R12, R10, P1 ;  /* 0x0000000a0c0a7207 */ /* 0x000fcc0000800000 */
[----:B------:R-:W-:-:S04]  /*3990*/  @P2 LOP3.LUT R19, R17, 0x80000, RZ, 0xfc, !PT ;  /* 0x0008000011132812 */ /* 0x000fc800078efcff */
[----:B------:R-:W-:-:S04]  /*39a0*/  MOV R11, R19 ;  /* 0x00000013000b7202 */ /* 0x000fc80000000f00 */
[----:B------:R-:W-:Y:S02]  /*39b0*/  MOV R2, R11 ;  /* 0x0000000b00027202 */ /* 0x000fe40000000f00 */
[----:B------:R-:W-:Y:S01]  /*39c0*/  DSETP.MIN.AND P1, P2, R10, R6, PT ;  /* 0x000000060a00722a */ /* 0x000fe20003a20000 */
[----:B-1----:R-:W-:-:S05]  /*39d0*/  MOV R11, R8 ;  /* 0x00000008000b7202 */ /* 0x002fca0000000f00 */
[----:B------:R-:W-:Y:S02]  /*39e0*/  FSEL R17, R2, R13, P1 ;  /* 0x0000000d02117208 */ /* 0x000fe40000800000 */
[----:B------:R-:W-:-:S06]  /*39f0*/  SEL R6, R10, R6, P1 ;  /* 0x000000060a067207 */ /* 0x000fcc0000800000 */
[----:B------:R-:W-:-:S05]  /*3a00*/  @P2 LOP3.LUT R17, R13, 0x80000, RZ, 0xfc, !PT ;  /* 0x000800000d112812 */ /* 0x000fca00078efcff */
[----:B------:R-:W-:-:S04]  /*3a10*/  IMAD.MOV.U32 R7, RZ, RZ, R17 ;  /* 0x000000ffff077224 */ /* 0x000fc800078e0011 */
[----:B------:R-:W-:Y:S02]  /*3a20*/  IMAD.MOV.U32 R2, RZ, RZ, R7 ;  /* 0x000000ffff027224 */ /* 0x000fe400078e0007 */
[----:B------:R-:W-:-:S06]  /*3a30*/  DSETP.MIN.AND P1, P2, R6, R8, PT ;  /* 0x000000080600722a */ /* 0x000fcc0003a20000 */
[----:B------:R-:W-:Y:S02]  /*3a40*/  FSEL R13, R2, R9, P1 ;  /* 0x00000009020d7208 */ /* 0x000fe40000800000 */
[----:B------:R-:W-:-:S06]  /*3a50*/  SEL R8, R6, R11, P1 ;  /* 0x0000000b06087207 */ /* 0x000fcc0000800000 */
[----:B------:R-:W-:-:S05]  /*3a60*/  @P2 LOP3.LUT R13, R9, 0x80000, RZ, 0xfc, !PT ;  /* 0x00080000090d2812 */ /* 0x000fca00078efcff */
[----:B------:R-:W-:-:S07]  /*3a70*/  IMAD.MOV.U32 R9, RZ, RZ, R13 ;  /* 0x000000ffff097224 */ /* 0x000fce00078e000d */
.L_x_576:
[----:B------:R-:W-:Y:S05]  /*3a80*/  @!P0 BRA `(.L_x_575) ;  /* 0x0000000000948947 */ /* 0x000fea0003800000 */
[----:B------:R-:W-:Y:S02]  /*3a90*/  ISETP.NE.AND P1, PT, R21, 0x1, PT ;  /* 0x000000011500780c */ /* 0x000fe40003f25270 */
[----:B------:R-:W-:-:S04]  /*3aa0*/  LOP3.LUT R5, R5, 0x1, RZ, 0xc0, !PT ;  /* 0x0000000105057812 */ /* 0x000fc800078ec0ff */
[----:B------:R-:W-:-:S07]  /*3ab0*/  ISETP.NE.U32.AND P0, PT, R5, 0x1, PT ;  /* 0x000000010500780c */ /* 0x000fce0003f05070 */
[----:B------:R-:W-:Y:S06]  /*3ac0*/  @!P1 BRA `(.L_x_577) ;  /* 0x0000000000549947 */ /* 0x000fec0003800000 */
[C---:B------:R-:W-:Y:S01]  /*3ad0*/  IMAD R5, R3.reuse, UR7, RZ ;  /* 0x0000000703057c24 */ /* 0x040fe2000f8e02ff */
[----:B------:R-:W2:Y:S01]  /*3ae0*/  LDC R7, c[0x0][0x360] ;  /* 0x0000d800ff077b82 */ /* 0x000ea20000000800 */
[----:B-1----:R-:W-:Y:S01]  /*3af0*/  MOV R10, R9 ;  /* 0x00000009000a7202 */ /* 0x002fe20000000f00 */
[----:B------:R-:W-:Y:S02]  /*3b00*/  VIADD R3, R3, 0x2 ;  /* 0x0000000203037836 */ /* 0x000fe40000000000 */
[----:B------:R-:W-:-:S05]  /*3b10*/  LEA R2, R5, R0, 0x3 ;  /* 0x0000000005027211 */ /* 0x000fca00078e18ff */
[----:B------:R-:W1:Y:S01]  /*3b20*/  LDS.64 R4, [R2] ;  /* 0x0000000002047984 */ /* 0x000e620000000a00 */
[----:B--2---:R-:W-:-:S06]  /*3b30*/  IMAD R6, R7, 0x8, R2 ;  /* 0x0000000807067824 */ /* 0x004fcc00078e0202 */
[----:B------:R-:W2:Y:S01]  /*3b40*/  LDS.64 R6, [R6] ;  /* 0x0000000006067984 */ /* 0x000ea20000000a00 */
[----:B-1----:R-:W-:Y:S01]  /*3b50*/  DSETP.MIN.AND P1, P2, R8, R4, PT ;  /* 0x000000040800722a */ /* 0x002fe20003a20000 */
[----:B------:R-:W-:-:S05]  /*3b60*/  IMAD.MOV.U32 R11, RZ, RZ, R5 ;  /* 0x000000ffff0b7224 */ /* 0x000fca00078e0005 */
[----:B------:R-:W-:Y:S02]  /*3b70*/  FSEL R13, R10, R11, P1 ;  /* 0x0000000b0a0d7208 */ /* 0x000fe40000800000 */
[----:B------:R-:W-:-:S06]  /*3b80*/  SEL R4, R8, R4, P1 ;  /* 0x0000000408047207 */ /* 0x000fcc0000800000 */
[----:B------:R-:W-:-:S04]  /*3b90*/  @P2 LOP3.LUT R13, R11, 0x80000, RZ, 0xfc, !PT ;  /* 0x000800000b0d2812 */ /* 0x000fc800078efcff */
[----:B------:R-:W-:Y:S01]  /*3ba0*/  MOV R5, R13 ;  /* 0x0000000d00057202 */ /* 0x000fe20000000f00 */
[----:B--2---:R-:W-:-:S03]  /*3bb0*/  IMAD.MOV.U32 R9, RZ, RZ, R6 ;  /* 0x000000ffff097224 */ /* 0x004fc600078e0006 */
[----:B------:R-:W-:Y:S02]  /*3bc0*/  MOV R2, R5 ;  /* 0x0000000500027202 */ /* 0x000fe40000000f00 */
[----:B------:R-:W-:-:S06]  /*3bd0*/  DSETP.MIN.AND P1, P2, R4, R6, PT ;  /* 0x000000060400722a */ /* 0x000fcc0003a20000 */
[----:B------:R-:W-:Y:S02]  /*3be0*/  FSEL R11, R2, R7, P1 ;  /* 0x00000007020b7208 */ /* 0x000fe40000800000 */
[----:B------:R-:W-:-:S06]  /*3bf0*/  SEL R8, R4, R9, P1 ;  /* 0x0000000904087207 */ /* 0x000fcc0000800000 */
[----:B------:R-:W-:-:S04]  /*3c00*/  @P2 LOP3.LUT R11, R7, 0x80000, RZ, 0xfc, !PT ;  /* 0x00080000070b2812 */ /* 0x000fc800078efcff */
[----:B------:R-:W-:-:S07]  /*3c10*/  MOV R9, R11 ;  /* 0x0000000b00097202 */ /* 0x000fce0000000f00 */
.L_x_577:
[----:B------:R-:W-:Y:S01]  /*3c20*/  @!P0 IMAD R3, R3, UR7, RZ ;  /* 0x0000000703038c24 */ /* 0x000fe2000f8e02ff */
[----:B-1----:R-:W-:-:S03]  /*3c30*/  @!P0 MOV R4, R9 ;  /* 0x0000000900048202 */ /* 0x002fc60000000f00 */
[----:B------:R-:W-:-:S06]  /*3c40*/  @!P0 IMAD R3, R3, 0x8, R0 ;  /* 0x0000000803038824 */ /* 0x000fcc00078e0200 */
[----:B------:R-:W1:Y:S02]  /*3c50*/  @!P0 LDS.64 R2, [R3] ;  /* 0x0000000003028984 */ /* 0x000e640000000a00 */
[----:B-1----:R-:W-:Y:S01]  /*3c60*/  @!P0 DSETP.MIN.AND P1, P2, R8, R2, PT ;  /* 0x000000020800822a */ /* 0x002fe20003a20000 */
[----:B------:R-:W-:-:S05]  /*3c70*/  @!P0 IMAD.MOV.U32 R5, RZ, RZ, R3 ;  /* 0x000000ffff058224 */ /* 0x000fca00078e0003 */
[----:B------:R-:W-:Y:S02]  /*3c80*/  @!P0 FSEL R4, R4, R5, P1 ;  /* 0x0000000504048208 */ /* 0x000fe40000800000 */
[----:B------:R-:W-:Y:S02]  /*3c90*/  @!P0 LOP3.LUT R7, R5, 0x80000, RZ, 0xfc, !PT ;  /* 0x0008000005078812 */ /* 0x000fe400078efcff */
[----:B------:R-:W-:Y:S01]  /*3ca0*/  @!P0 MOV R5, R2 ;  /* 0x0000000200058202 */ /* 0x000fe20000000f00 */
[----:B------:R-:W-:Y:S01]  /*3cb0*/  @!P0 IMAD.MOV.U32 R2, RZ, RZ, R8 ;  /* 0x000000ffff028224 */ /* 0x000fe200078e0008 */
[----:B------:R-:W-:-:S04]  /*3cc0*/  @!P0 SEL R9, R7, R4, P2 ;  /* 0x0000000407098207 */ /* 0x000fc80001000000 */
[----:B------:R-:W-:-:S07]  /*3cd0*/  @!P0 SEL R8, R2, R5, P1 ;  /* 0x0000000502088207 */ /* 0x000fce0000800000 */
.L_x_575:
[----:B-1----:R1:W-:Y:S02]  /*3ce0*/  STS.64 [R0], R8 ;  /* 0x0000000800007388 */ /* 0x0023e40000000a00 */
.L_x_572:
[----:B------:R-:W2:Y:S01]  /*3cf0*/  LDC.64 R2, c[0x0][0x3a8] ;  /* 0x0000ea00ff027b82 */ /* 0x000ea20000000a00 */
[----:B------:R-:W3:Y:S01]  /*3d00*/  LDCU.64 UR4, c[0x0][0x380] ;  /* 0x00007000ff0477ac */ /* 0x000ee20008000a00 */
[----:B------:R-:W-:-:S03]  /*3d10*/  MOV R15, RZ ;  /* 0x000000ff000f7202 */ /* 0x000fc60000000f00 */
[----:B--2---:R-:W-:-:S04]  /*3d20*/  IMAD.WIDE.U32 R14, R2, UR8, R14 ;  /* 0x00000008020e7c25 */ /* 0x004fc8000f8e000e */
[----:B------:R-:W-:Y:S01]  /*3d30*/  IMAD R3, R3, UR8, R15 ;  /* 0x0000000803037c24 */ /* 0x000fe2000f8e020f */
[----:B---3--:R-:W-:-:S04]  /*3d40*/  LEA R2, P0, R14, UR4, 0x3 ;  /* 0x000000040e027c11 */ /* 0x008fc8000f8018ff */
[----:B------:R-:W-:-:S05]  /*3d50*/  LEA.HI.X R3, R14, UR5, R3, 0x3, P0 ;  /* 0x000000050e037c11 */ /* 0x000fca00080f1c03 */
[----:B0-----:R-:W-:Y:S01]  /*3d60*/  STG.E.64 desc[UR10][R2.64], R8 ;  /* 0x0000000802007986 */ /* 0x001fe2000c101b0a */
[----:B------:R-:W-:Y:S05]  /*3d70*/  EXIT ;  /* 0x000000000000794d */ /* 0x000fea0003800000 */
        .weak           $__internal_12_$__cuda_sm20_div_s64
        .type           $__internal_12_$__cuda_sm20_div_s64,@function
        .size           $__internal_12_$__cuda_sm20_div_s64,($__internal_13_$__cuda_sm20_rem_s64 - $__internal_12_$__cuda_sm20_div_s64)
$__internal_12_$__cuda_sm20_div_s64:
[-C--:B------:R-:W-:Y:S02]  /*3d80*/  IADD3 R25, P1, PT, RZ, -R0.reuse, RZ ;  /* 0x80000000ff197210 */ /* 0x080fe40007f3e0ff */
[----:B------:R-:W-:Y:S02]  /*3d90*/  ISETP.GE.AND P0, PT, R3, RZ, PT ;  /* 0x000000ff0300720c */ /* 0x000fe40003f06270 */
[----:B------:R-:W-:Y:S01]  /*3da0*/  ISETP.LE.AND P3, PT, RZ, UR4, PT ;  /* 0x00000004ff007c0c */ /* 0x000fe2000bf63270 */
        /* <DEDUP_REMOVED lines=9> */
[----:B------:R-:W-:Y:S02]  /*3e40*/  IADD3 R12, P0, PT, RZ, -R40, RZ ;  /* 0x80000028ff0c7210 */ /* 0x000fe40007f1e0ff */
[----:B------:R-:W-:Y:S01]  /*3e50*/  MOV R41, R34 ;  /* 0x0000002200297202 */ /* 0x000fe20000000f00 */
[----:B------:R-:W-:Y:S02]  /*3e60*/  IMAD R10, R35, R24, R9 ;  /* 0x00000018230a7224 */ /* 0x000fe400078e0209 */
[----:B------:R-:W-:-:S04]  /*3e70*/  IMAD.HI.U32 R40, R34, R12, RZ ;  /* 0x0000000c22287227 */ /* 0x000fc800078e00ff */
[----:B------:R-:W-:-:S04]  /*3e80*/  IMAD.X R10, RZ, RZ, ~R10, P0 ;  /* 0x000000ffff0a7224 */ /* 0x000fc800000e0e0a */
[----:B------:R-:W-:-:S04]  /*3e90*/  IMAD.WIDE.U32 R40, P0, R34, R10, R40 ;  /* 0x0000000a22287225 */ /* 0x000fc80007800028 */
[C---:B------:R-:W-:Y:S02]  /*3ea0*/  IMAD R9, R35.reuse, R10, RZ ;  /* 0x0000000a23097224 */ /* 0x040fe400078e02ff */
[----:B------:R-:W-:-:S04]  /*3eb0*/  IMAD.HI.U32 R12, P1, R35, R12, R40 ;  /* 0x0000000c230c7227 */ /* 0x000fc80007820028 */
[----:B------:R-:W-:Y:S01]  /*3ec0*/  IMAD.HI.U32 R10, R35, R10, RZ ;  /* 0x0000000a230a7227 */ /* 0x000fe200078e00ff */
[----:B------:R-:W-:-:S03]  /*3ed0*/  IADD3 R13, P2, PT, R9, R12, RZ ;  /* 0x0000000c090d7210 */ /* 0x000fc60007f5e0ff */
[----:B------:R-:W-:Y:S02]  /*3ee0*/  IMAD.X R10, R10, 0x1, R35, P0 ;  /* 0x000000010a0a7824 */ /* 0x000fe400000e0623 */
[----:B------:R-:W-:-:S03]  /*3ef0*/  IMAD.WIDE.U32 R34, R13, R24, RZ ;  /* 0x000000180d227225 */ /* 0x000fc600078e00ff */
[----:B------:R-:W-:Y:S01]  /*3f00*/  IADD3.X R10, PT, PT, RZ, RZ, R10, P2, P1 ;  /* 0x000000ffff0a7210 */ /* 0x000fe200017e240a */
[C---:B------:R-:W-:Y:S01]  /*3f10*/  IMAD R9, R13.reuse, R25, R35 ;  /* 0x000000190d097224 */ /* 0x040fe200078e0223 */
[----:B------:R-:W-:Y:S01]  /*3f20*/  IADD3 R11, P0, PT, RZ, -R34, RZ ;  /* 0x80000022ff0b7210 */ /* 0x000fe20007f1e0ff */
[----:B------:R-:W-:Y:S02]  /*3f30*/  IMAD.MOV.U32 R35, RZ, RZ, RZ ;  /* 0x000000ffff237224 */ /* 0x000fe400078e00ff */
[----:B------:R-:W-:Y:S02]  /*3f40*/  IMAD R9, R10, R24, R9 ;  /* 0x000000180a097224 */ /* 0x000fe400078e0209 */
[----:B------:R-:W-:-:S03]  /*3f50*/  IMAD.HI.U32 R12, R13, R11, RZ ;  /* 0x0000000b0d0c7227 */ /* 0x000fc600078e00ff */
[----:B------:R-:W-:-:S05]  /*3f60*/  IADD3.X R9, PT, PT, RZ, ~R9, RZ, P0, !PT ;  /* 0x80000009ff097210 */ /* 0x000fca00007fe4ff */
[----:B------:R-:W-:-:S04]  /*3f70*/  IMAD.WIDE.U32 R12, P0, R13, R9, R12 ;  /* 0x000000090d0c7225 */ /* 0x000fc8000780000c */
[----:B------:R-:W-:Y:S01]  /*3f80*/  IMAD.HI.U32 R11, P1, R10, R11, R12 ;  /* 0x0000000b0a0b7227 */ /* 0x000fe2000782000c */
[----:B------:R-:W-:-:S03]  /*3f90*/  IADD3 R13, P4, PT, RZ, -R30, RZ ;  /* 0x8000001eff0d7210 */ /* 0x000fc60007f9e0ff */
[CC--:B------:R-:W-:Y:S01]  /*3fa0*/  IMAD R12, R10.reuse, R9.reuse, RZ ;  /* 0x000000090a0c7224 */ /* 0x0c0fe200078e02ff */
[----:B------:R-:W-:Y:S01]  /*3fb0*/  SEL R13, R13, R30, !P3 ;  /* 0x0000001e0d0d7207 */ /* 0x000fe20005800000 */
[----:B------:R-:W-:-:S03]  /*3fc0*/  IMAD.HI.U32 R9, R10, R9, RZ ;  /* 0x000000090a097227 */ /* 0x000fc600078e00ff */
[----:B------:R-:W-:Y:S01]  /*3fd0*/  IADD3 R12, P2, PT, R12, R11, RZ ;  /* 0x0000000b0c0c7210 */ /* 0x000fe20007f5e0ff */
[----:B------:R-:W-:Y:S01]  /*3fe0*/  IMAD.X R11, RZ, RZ, ~UR4, P4 ;  /* 0x80000004ff0b7e24 */ /* 0x000fe2000a0e06ff */
[----:B------:R-:W-:-:S03]  /*3ff0*/  IADD3.X R10, PT, PT, R9, R10, RZ, P0, !PT ;  /* 0x0000000a090a7210 */ /* 0x000fc600007fe4ff */
[----:B------:R-:W-:Y:S01]  /*4000*/  IMAD.HI.U32 R34, R12, R13, RZ ;  /* 0x0000000d0c227227 */ /* 0x000fe200078e00ff */
[----:B------:R-:W-:Y:S02]  /*4010*/  SEL R11, R11, UR4, !P3 ;  /* 0x000000040b0b7c07 */ /* 0x000fe4000d800000 */
        /* <DEDUP_REMOVED lines=12> */
[----:B------:R-:W-:-:S05]  /*40e0*/  IMAD R12, R10, R24, R33 ;  /* 0x000000180a0c7224 */ /* 0x000fca00078e0221 */
[----:B------:R-:W-:Y:S02]  /*40f0*/  IADD3.X R11, PT, PT, ~R12, R11, RZ, P1, !PT ;  /* 0x0000000b0c0b7210 */ /* 0x000fe40000ffe5ff */
[----:B------:R-:W-:Y:S02]  /*4100*/  IADD3 R34, P1, PT, R13, -R24, RZ ;  /* 0x800000180d227210 */ /* 0x000fe40007f3e0ff */
[----:B------:R-:W-:-:S03]  /*4110*/  ISETP.GE.U32.AND.EX P0, PT, R11, R25, PT, P0 ;  /* 0x000000190b00720c */ /* 0x000fc60003f06100 */
[----:B------:R-:W-:Y:S01]  /*4120*/  IMAD.X R26, R11, 0x1, ~R25, P1 ;  /* 0x000000010b1a7824 */ /* 0x000fe200008e0e19 */
[----:B------:R-:W-:Y:S02]  /*4130*/  IADD3 R12, P1, PT, R9, 0x1, RZ ;  /* 0x00000001090c7810 */ /* 0x000fe40007f3e0ff */
[----:B------:R-:W-:Y:S02]  /*4140*/  SEL R13, R34, R13, P0 ;  /* 0x0000000d220d7207 */ /* 0x000fe40000000000 */
[----:B------:R-:W-:Y:S02]  /*4150*/  IADD3.X R33, PT, PT, RZ, R10, RZ, P1, !PT ;  /* 0x0000000aff217210 */ /* 0x000fe40000ffe4ff */
[----:B------:R-:W-:Y:S02]  /*4160*/  SEL R12, R12, R9, P0 ;  /* 0x000000090c0c7207 */ /* 0x000fe40000000000 */
[----:B------:R-:W-:Y:S02]  /*4170*/  SEL R11, R26, R11, P0 ;  /* 0x0000000b1a0b7207 */ /* 0x000fe40000000000 */
[----:B------:R-:W-:-:S02]  /*4180*/  ISETP.GE.U32.AND P1, PT, R13, R24, PT ;  /* 0x000000180d00720c */ /* 0x000fc40003f26070 */
[----:B------:R-:W-:Y:S02]  /*4190*/  SEL R33, R33, R10, P0 ;  /* 0x0000000a21217207 */ /* 0x000fe40000000000 */
[----:B------:R-:W-:Y:S02]  /*41a0*/  IADD3 R9, P2, PT, R12, 0x1, RZ ;  /* 0x000000010c097810 */ /* 0x000fe40007f5e0ff */
[----:B------:R-:W-:Y:S02]  /*41b0*/  ISETP.GE.U32.AND.EX P0, PT, R11, R25, PT, P1 ;  /* 0x000000190b00720c */ /* 0x000fe40003f06110 */
[----:B------:R-:W-:Y:S01]  /*41c0*/  LOP3.LUT R11, R3, UR4, RZ, 0x3c, !PT ;  /* 0x00000004030b7c12 */ /* 0x000fe2000f8e3cff */
[----:B------:R-:W-:Y:S01]  /*41d0*/  IMAD.X R10, RZ, RZ, R33, P2 ;  /* 0x000000ffff0a7224 */ /* 0x000fe200010e0621 */
[----:B------:R-:W-:Y:S02]  /*41e0*/  SEL R9, R9, R12, P0 ;  /* 0x0000000c09097207 */ /* 0x000fe40000000000 */
[----:B------:R-:W-:-:S02]  /*41f0*/  ISETP.GE.AND P1, PT, R11, RZ, PT ;  /* 0x000000ff0b00720c */ /* 0x000fc40003f26270 */
[----:B------:R-:W-:Y:S02]  /*4200*/  SEL R33, R10, R33, P0 ;  /* 0x000000210a217207 */ /* 0x000fe40000000000 */
[----:B------:R-:W-:Y:S02]  /*4210*/  IADD3 R10, P2, PT, RZ, -R9, RZ ;  /* 0x80000009ff0a7210 */ /* 0x000fe40007f5e0ff */
[----:B------:R-:W-:Y:S02]  /*4220*/  ISETP.NE.U32.AND P0, PT, R0, RZ, PT ;  /* 0x000000ff0000720c */ /* 0x000fe40003f05070 */
[----:B------:R-:W-:Y:S02]  /*4230*/  IADD3.X R0, PT, PT, RZ, ~R33, RZ, P2, !PT ;  /* 0x80000021ff007210 */ /* 0x000fe400017fe4ff */
[----:B------:R-:W-:Y:S01]  /*4240*/  SEL R10, R10, R9, !P1 ;  /* 0x000000090a0a7207 */ /* 0x000fe20004800000 */
[----:B------:R-:W-:Y:S01]  /*4250*/  IMAD.MOV.U32 R9, RZ, RZ, 0x0 ;  /* 0x00000000ff097424 */ /* 0x000fe200078e00ff */
[----:B------:R-:W-:-:S02]  /*4260*/  ISETP.NE.AND.EX P0, PT, R3, RZ, PT, P0 ;  /* 0x000000ff0300720c */ /* 0x000fc40003f05300 */
[----:B------:R-:W-:Y:S02]  /*4270*/  SEL R0, R0, R33, !P1 ;  /* 0x0000002100007207 */ /* 0x000fe40004800000 */
[----:B------:R-:W-:Y:S02]  /*4280*/  SEL R10, R10, 0xffffffff, P0 ;  /* 0xffffffff0a0a7807 */ /* 0x000fe40000000000 */
[----:B------:R-:W-:Y:S01]  /*4290*/  SEL R0, R0, 0xffffffff, P0 ;  /* 0xffffffff00007807 */ /* 0x000fe20000000000 */
[----:B------:R-:W-:Y:S06]  /*42a0*/  RET.REL.NODEC R8 `(contiguous_reduce3_f64) ;  /* 0xffffffbc08547950 */ /* 0x000fec0003c3ffff */
        .weak           $__internal_13_$__cuda_sm20_rem_s64
        .type           $__internal_13_$__cuda_sm20_rem_s64,@function
        .size           $__internal_13_$__cuda_sm20_rem_s64,(.L_x_3455 - $__internal_13_$__cuda_sm20_rem_s64)
$__internal_13_$__cuda_sm20_rem_s64:
        /* <DEDUP_REMOVED lines=14> */
[----:B------:R-:W-:Y:S01]  /*4390*/  IADD3.X R21, PT, PT, RZ, ~R17, RZ, P0, !PT ;  /* 0x80000011ff157210 */ /* 0x000fe200007fe4ff */
[----:B------:R-:W-:-:S04]  /*43a0*/  IMAD.MOV.U32 R17, RZ, RZ, R12 ;  /* 0x000000ffff117224 */ /* 0x000fc800078e000c */
        /* <DEDUP_REMOVED lines=11> */
[----:B------:R-:W-:-:S04]  /*4460*/  IMAD.HI.U32 R16, R17, R19, RZ ;  /* 0x0000001311107227 */ /* 0x000fc800078e00ff */
[----:B------:R-:W-:Y:S02]  /*4470*/  IMAD.X R12, RZ, RZ, ~R13, P0 ;  /* 0x000000ffff0c7224 */ /* 0x000fe400000e0e0d */
[----:B------:R-:W-:Y:S02]  /*4480*/  IMAD.MOV.U32 R13, RZ, RZ, RZ ;  /* 0x000000ffff0d7224 */ /* 0x000fe400078e00ff */
[----:B------:R-:W-:-:S04]  /*4490*/  IMAD.WIDE.U32 R16, P0, R17, R12, R16 ;  /* 0x0000000c11107225 */ /* 0x000fc80007800010 */
[C---:B------:R-:W-:Y:S02]  /*44a0*/  IMAD R18, R3.reuse, R12, RZ ;  /* 0x0000000c03127224 */ /* 0x040fe400078e02ff */
[----:B------:R-:W-:-:S04]  /*44b0*/  IMAD.HI.U32 R17, P1, R3, R19, R16 ;  /* 0x0000001303117227 */ /* 0x000fc80007820010 */
[----:B------:R-:W-:Y:S01]  /*44c0*/  IMAD.HI.U32 R16, R3, R12, RZ ;  /* 0x0000000c03107227 */ /* 0x000fe200078e00ff */
[----:B------:R-:W-:-:S04]  /*44d0*/  IADD3 R17, P2, PT, R18, R17, RZ ;  /* 0x0000001112117210 */ /* 0x000fc80007f5e0ff */
[----:B------:R-:W-:Y:S01]  /*44e0*/  IADD3.X R3, PT, PT, R16, R3, RZ, P0, !PT ;  /* 0x0000000310037210 */ /* 0x000fe200007fe4ff */
        /* <DEDUP_REMOVED lines=30> */
[----:B------:R-:W-:Y:S06]  /*46d0*/  RET.REL.NODEC R8 `(contiguous_reduce3_f64) ;  /* 0xffffffb808487950 */ /* 0x000fec0003c3ffff */
.L_x_578:
        /* <DEDUP_REMOVED lines=10> */
.L_x_3455:


//--------------------- .text.contiguous_reduce22_f64 --------------------------
	.section	.text.contiguous_reduce22_f64,"ax",@progbits
	.align	128
        .global         contiguous_reduce22_f64
        .type           contiguous_reduce22_f64,@function
        .size           contiguous_reduce22_f64,(.L_x_3534 - contiguous_reduce22_f64)
        .other          contiguous_reduce22_f64,@"STO_CUDA_ENTRY STV_DEFAULT"
contiguous_reduce22_f64:
.text.contiguous_reduce22_f64:
        /* <DEDUP_REMOVED lines=24> */
[----:B---3--:R-:W2:Y:S04]  /*0180*/  @!P0 LDG.E.64 R6, desc[UR12][R10.64] ;  /* 0x0000000c0a068981 */ /* 0x008ea8000c1e1b00 */
[----:B------:R-:W3:Y:S01]  /*0190*/  @!P0 LDG.E.64 R8, desc[UR12][R12.64] ;  /* 0x0000000c0c088981 */ /* 0x000ee2000c1e1b00 */
[----:B------:R-:W0:Y:S01]  /*01a0*/  S2UR UR5, SR_CgaCtaId ;  /* 0x00000000000579c3 */ /* 0x000e220000008800 */
[----:B------:R-:W-:Y:S01]  /*01b0*/  UMOV UR4, 0x400 ;  /* 0x0000040000047882 */ /* 0x000fe20000000000 */
[----:B------:R-:W-:Y:S01]  /*01c0*/  BSSY.RECONVERGENT B0, `(.L_x_579) ;  /* 0x000001e000007945 */ /* 0x000fe20003800200 */
[----:B------:R-:W-:Y:S01]  /*01d0*/  ISETP.GT.U32.AND P2, PT, R0, 0x1f, PT ;  /* 0x0000001f0000780c */ /* 0x000fe20003f44070 */
[----:B0-----:R-:W-:Y:S01]  /*01e0*/  ULEA UR4, UR5, UR4, 0x18 ;  /* 0x0000000405047291 */ /* 0x001fe2000f8ec0ff */
[----:B--2---:R-:W-:Y:S01]  /*01f0*/  @!P0 IMAD.MOV.U32 R2, RZ, RZ, R6 ;  /* 0x000000ffff028224 */ /* 0x004fe200078e0006 */
[----:B---3--:R-:W-:Y:S01]  /*0200*/  @!P0 DSETP.MIN.AND P1, P3, R6, R8, PT ;  /* 0x000000080600822a */ /* 0x008fe20003b20000 */
[----:B------:R-:W-:-:S02]  /*0210*/  @!P0 IMAD.MOV.U32 R14, RZ, RZ, R9 ;  /* 0x000000ffff0e8224 */ /* 0x000fc400078e0009 */
[----:B------:R-:W-:Y:S02]  /*0220*/  @!P0 IMAD.MOV.U32 R15, RZ, RZ, R8 ;  /* 0x000000ffff0f8224 */ /* 0x000fe400078e0008 */
[----:B------:R-:W-:Y:S01]  /*0230*/  IMAD.MOV.U32 R8, RZ, RZ, 0x0 ;  /* 0x00000000ff087424 */ /* 0x000fe200078e00ff */
[----:B------:R-:W-:Y:S01]  /*0240*/  @!P0 FSEL R7, R7, R14, P1 ;  /* 0x0000000e07078208 */ /* 0x000fe20000800000 */
[----:B------:R-:W-:Y:S01]  /*0250*/  IMAD.MOV.U32 R9, RZ, RZ, 0x7ff00000 ;  /* 0x7ff00000ff097424 */ /* 0x000fe200078e00ff */
[----:B------:R-:W-:Y:S02]  /*0260*/  @!P0 LOP3.LUT R14, R14, 0x80000, RZ, 0xfc, !PT ;  /* 0x000800000e0e8812 */ /* 0x000fe400078efcff */
[----:B------:R-:W-:Y:S02]  /*0270*/  @!P0 SEL R6, R2, R15, P1 ;  /* 0x0000000f02068207 */ /* 0x000fe40000800000 */
[----:B------:R-:W-:Y:S02]  /*0280*/  LEA R2, R0, UR4, 0x3 ;  /* 0x0000000400027c11 */ /* 0x000fe4000f8e18ff */
[----:B------:R-:W-:-:S02]  /*0290*/  @!P0 SEL R7, R14, R7, P3 ;  /* 0x000000070e078207 */ /* 0x000fc40001800000 */
[----:B------:R-:W-:Y:S01]  /*02a0*/  ISETP.GE.U32.AND P1, PT, R3, 0x42, PT ;  /* 0x000000420300780c */ /* 0x000fe20003f26070 */
[----:B------:R0:W-:Y:S04]  /*02b0*/  STS.64 [R2], R8 ;  /* 0x0000000802007388 */ /* 0x0001e80000000a00 */
[----:B------:R0:W-:Y:S01]  /*02c0*/  @!P0 STS.64 [R2], R6 ;  /* 0x0000000602008388 */ /* 0x0001e20000000a00 */
[----:B------:R-:W-:Y:S07]  /*02d0*/  @!P0 BRA `(.L_x_580) ;  /* 0x0000000000308947 */ /* 0x000fee0003800000 */
[----:B------:R-:W-:-:S04]  /*02e0*/  ISETP.GE.U32.AND P0, PT, R4, UR8, PT ;  /* 0x0000000804007c0c */ /* 0x000fc8000bf06070 */
[----:B------:R-:W-:-:S13]  /*02f0*/  ISETP.GE.U32.AND.EX P0, PT, RZ, UR9, PT, P0 ;  /* 0x00000009ff007c0c */ /* 0x000fda000bf06100 */
[----:B------:R-:W-:Y:S05]  /*0300*/  @P0 BRA `(.L_x_580) ;  /* 0x0000000000240947 */ /* 0x000fea0003800000 */
[----:B0-----:R-:W0:Y:S01]  /*0310*/  S2R R7, SR_CTAID.Y ;  /* 0x0000000000077919 */ /* 0x001e220000002600 */
[----:B------:R-:W1:Y:S01]  /*0320*/  LDCU.64 UR4, c[0x0][0x388] ;  /* 0x00007100ff0477ac */ /* 0x000e620008000a00 */
[----:B------:R-:W-:Y:S02]  /*0330*/  IMAD.MOV.U32 R5, RZ, RZ, RZ ;  /* 0x000000ffff057224 */ /* 0x000fe400078e00ff */
[----:B0-----:R-:W-:-:S04]  /*0340*/  IMAD.WIDE.U32 R4, R7, UR8, R4 ;  /* 0x0000000807047c25 */ /* 0x001fc8000f8e0004 */
[----:B------:R-:W-:Y:S01]  /*0350*/  IMAD R7, R7, UR9, R5 ;  /* 0x0000000907077c24 */ /* 0x000fe2000f8e0205 */
[----:B-1----:R-:W-:-:S04]  /*0360*/  LEA R6, P0, R4, UR4, 0x3 ;  /* 0x0000000404067c11 */ /* 0x002fc8000f8018ff */
[----:B------:R-:W-:-:S06]  /*0370*/  LEA.HI.X R7, R4, UR5, R7, 0x3, P0 ;  /* 0x0000000504077c11 */ /* 0x000fcc00080f1c07 */
[----:B------:R-:W2:Y:S04]  /*0380*/  LDG.E.64 R6, desc[UR12][R6.64] ;  /* 0x0000000c06067981 */ /* 0x000ea8000c1e1b00 */
[----:B--2---:R1:W-:Y:S02]  /*0390*/  STS.64 [R2], R6 ;  /* 0x0000000602007388 */ /* 0x0043e40000000a00 */
.L_x_580:
[----:B------:R-:W-:Y:S05]  /*03a0*/  BSYNC.RECONVERGENT B0 ;  /* 0x0000000000007941 */ /* 0x000fea0003800200 */
.L_x_579:
[----:B------:R-:W-:Y:S06]  /*03b0*/  BAR.SYNC.DEFER_BLOCKING 0x0 ;  /* 0x0000000000007b1d */ /* 0x000fec0000010000 */
[----:B------:R-:W-:Y:S05]  /*03c0*/  @!P1 BRA `(.L_x_581) ;  /* 0x0000000000489947 */ /* 0x000fea0003800000 */
.L_x_582:
[----:B0-----:R-:W-:-:S04]  /*03d0*/  SHF.R.U32.HI R9, RZ, 0x1, R3 ;  /* 0x00000001ff097819 */ /* 0x001fc80000011603 */
[----:B------:R-:W-:-:S13]  /*03e0*/  ISETP.GE.U32.AND P0, PT, R0, R9, PT ;  /* 0x000000090000720c */ /* 0x000fda0003f06070 */
[----:B-1----:R-:W-:Y:S01]  /*03f0*/  @!P0 IMAD R6, R9, 0x8, R2 ;  /* 0x0000000809068824 */ /* 0x002fe200078e0202 */
[----:B------:R-:W0:Y:S05]  /*0400*/  @!P0 LDS.64 R4, [R2] ;  /* 0x0000000002048984 */ /* 0x000e2a0000000a00 */
[----:B------:R-:W1:Y:S01]  /*0410*/  @!P0 LDS.64 R6, [R6] ;  /* 0x0000000006068984 */ /* 0x000e620000000a00 */
[----:B0-----:R-:W-:Y:S01]  /*0420*/  @!P0 IMAD.MOV.U32 R8, RZ, RZ, R5 ;  /* 0x000000ffff088224 */ /* 0x001fe200078e0005 */
[----:B-1----:R-:W-:Y:S01]  /*0430*/  @!P0 DSETP.MIN.AND P1, P3, R4, R6, PT ;  /* 0x000000060400822a */ /* 0x002fe20003b20000 */
[----:B------:R-:W-:Y:S02]  /*0440*/  @!P0 IMAD.MOV.U32 R11, RZ, RZ, R7 ;  /* 0x000000ffff0b8224 */ /* 0x000fe400078e0007 */
[----:B------:R-:W-:-:S03]  /*0450*/  @!P0 IMAD.MOV.U32 R5, RZ, RZ, R6 ;  /* 0x000000ffff058224 */ /* 0x000fc600078e0006 */
[----:B------:R-:W-:Y:S02]  /*0460*/  @!P0 FSEL R8, R8, R11, P1 ;  /* 0x0000000b08088208 */ /* 0x000fe40000800000 */
[----:B------:R-:W-:Y:S02]  /*0470*/  @!P0 LOP3.LUT R11, R11, 0x80000, RZ, 0xfc, !PT ;  /* 0x000800000b0b8812 */ /* 0x000fe400078efcff */
[----:B------:R-:W-:Y:S02]  /*0480*/  @!P0 SEL R4, R4, R5, P1 ;  /* 0x0000000504048207 */ /* 0x000fe40000800000 */
[----:B------:R-:W-:-:S05]  /*0490*/  @!P0 SEL R5, R11, R8, P3 ;  /* 0x000000080b058207 */ /* 0x000fca0001800000 */
[----:B------:R2:W-:Y:S01]  /*04a0*/  @!P0 STS.64 [R2], R4 ;  /* 0x0000000402008388 */ /* 0x0005e20000000a00 */
[----:B------:R-:W-:Y:S01]  /*04b0*/  BAR.SYNC.DEFER_BLOCKING 0x0 ;  /* 0x0000000000007b1d */ /* 0x000fe20000010000 */
[----:B------:R-:W-:Y:S01]  /*04c0*/  ISETP.GT.U32.AND P0, PT, R3, 0x83, PT ;  /* 0x000000830300780c */ /* 0x000fe20003f04070 */
[----:B------:R-:W-:-:S12]  /*04d0*/  IMAD.MOV.U32 R3, RZ, RZ, R9 ;  /* 0x000000ffff037224 */ /* 0x000fd800078e0009 */
[----:B--2---:R-:W-:Y:S05]  /*04e0*/  @P0 BRA `(.L_x_582) ;  /* 0xfffffffc00b80947 */ /* 0x004fea000383ffff */
.L_x_581:
[----:B------:R-:W-:Y:S05]  /*04f0*/  @P2 EXIT ;  /* 0x000000000000294d */ /* 0x000fea0003800000 */
[----:B------:R-:W2:Y:S04]  /*0500*/  LDS.64 R4, [R2] ;  /* 0x0000000002047984 */ /* 0x000ea80000000a00 */
[----:B01----:R-:W0:Y:S01]  /*0510*/  LDS.64 R6, [R2+0x100] ;  /* 0x0001000002067984 */ /* 0x003e220000000a00 */
[----:B--2---:R-:W-:Y:S01]  /*0520*/  IMAD.MOV.U32 R3, RZ, RZ, R5 ;  /* 0x000000ffff037224 */ /* 0x004fe200078e0005 */
[----:B0-----:R-:W-:Y:S01]  /*0530*/  DSETP.MIN.AND P0, P1, R4, R6, PT ;  /* 0x000000060400722a */ /* 0x001fe20003900000 */
[----:B------:R-:W-:-:S05]  /*0540*/  IMAD.MOV.U32 R8, RZ, RZ, R7 ;  /* 0x000000ffff087224 */ /* 0x000fca00078e0007 */
[----:B------:R-:W-:Y:S02]  /*0550*/  FSEL R3, R3, R8, P0 ;  /* 0x0000000803037208 */ /* 0x000fe40000000000 */
[----:B------:R-:W-:-:S06]  /*0560*/  SEL R4, R4, R6, P0 ;  /* 0x0000000604047207 */ /* 0x000fcc0000000000 */
[----:B------:R-:W-:-:S05]  /*0570*/  @P1 LOP3.LUT R3, R8, 0x80000, RZ, 0xfc, !PT ;  /* 0x0008000008031812 */ /* 0x000fca00078efcff */
[----:B------:R-:W-:-:S05]  /*0580*/  IMAD.MOV.U32 R5, RZ, RZ, R3 ;  /* 0x000000ffff057224 */ /* 0x000fca00078e0003 */
[----:B------:R-:W-:Y:S04]  /*0590*/  STS.64 [R2], R4 ;  /* 0x0000000402007388 */ /* 0x000fe80000000a00 */
[----:B------:R-:W0:Y:S04]  /*05a0*/  LDS.64 R6, [R2] ;  /* 0x0000000002067984 */ /* 0x000e280000000a00 */
[----:B------:R-:W1:Y:S01]  /*05b0*/  LDS.64 R8, [R2+0x80] ;  /* 0x0000800002087984 */ /* 0x000e620000000a00 */
[----:B0-----:R-:W-:Y:S01]  /*05c0*/  IMAD.MOV.U32 R3, RZ, RZ, R7 ;  /* 0x000000ffff037224 */ /* 0x001fe200078e0007 */
[----:B-1----:R-:W-:Y:S01]  /*05d0*/  DSETP.MIN.AND P0, P1, R6, R8, PT ;  /* 0x000000080600722a */ /* 0x002fe20003900000 */
        /* <DEDUP_REMOVED lines=32> */
[----:B------:R-:W-:Y:S02]  /*07e0*/  SEL R4, R4, R8, P0 ;  /* 0x0000000804047207 */ /* 0x000fe40000000000 */
[----:B------:R-:W-:-:S04]  /*07f0*/  ISETP.NE.AND P0, PT, R0, RZ, PT ;  /* 0x000000ff0000720c */ /* 0x000fc80003f05270 */
        /* <DEDUP_REMOVED lines=12> */
[----:B------:R0:W-:Y:S01]  /*08c0*/  STS.64 [R2], R6 ;  /* 0x0000000602007388 */ /* 0x0001e20000000a00 */
[----:B------:R-:W-:Y:S05]  /*08d0*/  @P0 EXIT ;  /* 0x000000000000094d */ /* 0x000fea0003800000 */
[----:B------:R-:W1:Y:S01]  /*08e0*/  S2UR UR5, SR_CgaCtaId ;  /* 0x00000000000579c3 */ /* 0x000e620000008800 */
[----:B------:R-:W-:Y:S01]  /*08f0*/  UMOV UR4, 0x400 ;  /* 0x0000040000047882 */ /* 0x000fe20000000000 */
[----:B------:R-:W2:Y:S01]  /*0900*/  LDCU.64 UR8, c[0x0][0x398] ;  /* 0x00007300ff0877ac */ /* 0x000ea20008000a00 */
[----:B------:R-:W3:Y:S05]  /*0910*/  LDCU.64 UR10, c[0x0][0x380] ;  /* 0x00007000ff0a77ac */ /* 0x000eea0008000a00 */
[----:B------:R-:W2:Y:S01]  /*0920*/  S2UR UR7, SR_CTAID.Y ;  /* 0x00000000000779c3 */ /* 0x000ea20000002600 */
[----:B-1----:R-:W-:-:S03]  /*0930*/  ULEA UR4, UR5, UR4, 0x18 ;  /* 0x0000000405047291 */ /* 0x002fc6000f8ec0ff */
[----:B------:R-:W-:-:S06]  /*0940*/  UMOV UR5, URZ ;  /* 0x000000ff00057c82 */ /* 0x000fcc0008000000 */
[----:B0-----:R-:W0:Y:S01]  /*0950*/  LDS.64 R2, [UR4] ;  /* 0x00000004ff027984 */ /* 0x001e220008000a00 */
[----:B------:R-:W-:Y:S02]  /*0960*/  UMOV UR4, UR6 ;  /* 0x0000000600047c82 */ /* 0x000fe40008000000 */
[----:B--2---:R-:W-:-:S04]  /*0970*/  UIMAD.WIDE.U32 UR4, UR7, UR8, UR4 ;  /* 0x00000008070472a5 */ /* 0x004fc8000f8e0004 */
[----:B------:R-:W-:Y:S02]  /*0980*/  UIMAD UR7, UR7, UR9, UR5 ;  /* 0x00000009070772a4 */ /* 0x000fe4000f8e0205 */
[----:B---3--:R-:W-:-:S04]  /*0990*/  ULEA UR5, UP0, UR4, UR10, 0x3 ;  /* 0x0000000a04057291 */ /* 0x008fc8000f8018ff */
[----:B------:R-:W-:Y:S02]  /*09a0*/  ULEA.HI.X UR4, UR4, UR11, UR7, 0x3, UP0 ;  /* 0x0000000b04047291 */ /* 0x000fe400080f1c07 */
[----:B------:R-:W-:-:S04]  /*09b0*/  IMAD.U32 R4, RZ, RZ, UR5 ;  /* 0x00000005ff047e24 */ /* 0x000fc8000f8e00ff */
[----:B------:R-:W-:-:S05]  /*09c0*/  IMAD.U32 R5, RZ, RZ, UR4 ;  /* 0x00000004ff057e24 */ /* 0x000fca000f8e00ff */
[----:B0-----:R-:W-:Y:S01]  /*09d0*/  STG.E.64 desc[UR12][R4.64], R2 ;  /* 0x0000000204007986 */ /* 0x001fe2000c101b0c */
[----:B------:R-:W-:Y:S05]  /*09e0*/  EXIT ;  /* 0x000000000000794d */ /* 0x000fea0003800000 */
.L_x_583:
        /* <DEDUP_REMOVED lines=9> */
.L_x_3534:


//--------------------- .text.contiguous_reduce2_f64 --------------------------
	.section	.text.contiguous_reduce2_f64,"ax",@progbits
	.align	128
        .global         contiguous_reduce2_f64
        .type           contiguous_reduce2_f64,@function
        .size           contiguous_reduce2_f64,(.L_x_3457 - contiguous_reduce2_f64)
        .other          contiguous_reduce2_f64,@"STO_CUDA_ENTRY STV_DEFAULT"
contiguous_reduce2_f64:
.text.contiguous_reduce2_f64:
[----:B------:R-:W-:Y:S01]  /*0000*/  LDC R1, c[0x0][0x37c] ;  /* 0x0000df00ff017b82 */ /* 0x000fe20000000800 */
[----:B------:R-:W0:Y:S07]  /*0010*/  S2R R0, SR_TID.X ;  /* 0x0000000000007919 */ /* 0x000e2e0000002100 */
[----:B------:R-:W1:Y:S01]  /*0020*/  S2UR UR6, SR_CTAID.X ;  /* 0x00000000000679c3 */ /* 0x000e620000002500 */
[----:B------:R-:W2:Y:S01]  /*0030*/  LDCU.64 UR8, c[0x0][0x3a8] ;  /* 0x00007500ff0877ac */ /* 0x000ea20008000a00 */
[----:B------:R-:W-:-:S02]  /*0040*/  HFMA2 R4, -RZ, RZ, 0, 0 ;  /* 0x00000000ff047431 */ /* 0x000fc400000001ff */
[----:B------:R-:W-:Y:S01]  /*0050*/  IMAD.MOV.U32 R5, RZ, RZ, 0x7ff00000 ;  /* 0x7ff00000ff057424 */ /* 0x000fe200078e00ff */
[----:B------:R-:W-:Y:S01]  /*0060*/  BSSY.RECONVERGENT B0, `(.L_x_584) ;  /* 0x0000671000007945 */ /* 0x000fe20003800200 */
[----:B------:R-:W-:Y:S01]  /*0070*/  UMOV UR4, 0x400 ;  /* 0x0000040000047882 */ /* 0x000fe20000000000 */
[----:B------:R-:W3:Y:S01]  /*0080*/  LDCU.64 UR12, c[0x0][0x358] ;  /* 0x00006b00ff0c77ac */ /* 0x000ee20008000a00 */
[----:B------:R-:W1:Y:S08]  /*0090*/  LDC R2, c[0x0][0x360] ;  /* 0x0000d800ff027b82 */ /* 0x000e700000000800 */
[----:B------:R-:W4:Y:S08]  /*00a0*/  S2UR UR5, SR_CgaCtaId ;  /* 0x00000000000579c3 */ /* 0x000f300000008800 */
[----:B------:R-:W5:Y:S01]  /*00b0*/  LDC R11, c[0x0][0x3a0] ;  /* 0x0000e800ff0b7b82 */ /* 0x000f620000000800 */
[----:B-1----:R-:W-:-:S05]  /*00c0*/  IMAD R7, R2, UR6, RZ ;  /* 0x0000000602077c24 */ /* 0x002fca000f8e02ff */
[----:B0-----:R-:W-:Y:S01]  /*00d0*/  LEA R6, R7, R0, 0x1 ;  /* 0x0000000007067211 */ /* 0x001fe200078e08ff */
[----:B----4-:R-:W-:-:S04]  /*00e0*/  ULEA UR4, UR5, UR4, 0x18 ;  /* 0x0000000405047291 */ /* 0x010fc8000f8ec0ff */
[----:B------:R-:W-:Y:S02]  /*00f0*/  IMAD.IADD R20, R6, 0x1, R2 ;  /* 0x0000000106147824 */ /* 0x000fe400078e0202 */
[----:B------:R-:W-:-:S03]  /*0100*/  LEA R3, R0, UR4, 0x3 ;  /* 0x0000000400037c11 */ /* 0x000fc6000f8e18ff */
[----:B--2---:R-:W-:Y:S02]  /*0110*/  ISETP.GE.U32.AND P0, PT, R20, UR8, PT ;  /* 0x0000000814007c0c */ /* 0x004fe4000bf06070 */
[----:B-----5:R-:W-:Y:S01]  /*0120*/  IADD3 R10, PT, PT, R11, -0x1, RZ ;  /* 0xffffffff0b0a7810 */ /* 0x020fe20007ffe0ff */
[----:B------:R-:W0:Y:S01]  /*0130*/  LDCU.64 UR4, c[0x0][0x388] ;  /* 0x00007100ff0477ac */ /* 0x000e220008000a00 */
[----:B------:R1:W-:Y:S01]  /*0140*/  STS.64 [R3], R4 ;  /* 0x0000000403007388 */ /* 0x0003e20000000a00 */
[----:B------:R-:W-:Y:S02]  /*0150*/  ISETP.GE.U32.AND.EX P0, PT, RZ, UR9, PT, P0 ;  /* 0x00000009ff007c0c */ /* 0x000fe4000bf06100 */
[----:B0-----:R-:W-:Y:S01]  /*0160*/  MOV R8, UR4 ;  /* 0x0000000400087c02 */ /* 0x001fe20008000f00 */
[----:B------:R-:W-:-:S10]  /*0170*/  IMAD.U32 R9, RZ, RZ, UR5 ;  /* 0x00000005ff097e24 */ /* 0x000fd4000f8e00ff */
[----:B-1-3--:R-:W-:Y:S05]  /*0180*/  @P0 BRA `(.L_x_585) ;  /* 0x0000002c00c00947 */ /* 0x00afea0003800000 */
[----:B------:R-:W0:Y:S01]  /*0190*/  S2R R9, SR_CTAID.Y ;  /* 0x0000000000097919 */ /* 0x000e220000002600 */
[----:B------:R-:W-:Y:S01]  /*01a0*/  ISETP.GE.AND P0, PT, R10, RZ, PT ;  /* 0x000000ff0a00720c */ /* 0x000fe20003f06270 */
[----:B------:R-:W-:Y:S01]  /*01b0*/  IMAD.MOV.U32 R7, RZ, RZ, RZ ;  /* 0x000000ffff077224 */ /* 0x000fe200078e00ff */
[----:B------:R-:W-:Y:S02]  /*01c0*/  MOV R21, RZ ;  /* 0x000000ff00157202 */ /* 0x000fe40000000f00 */
        /* <DEDUP_REMOVED lines=19> */
.L_x_612:
        /* <DEDUP_REMOVED lines=32> */
.L_x_589:
[----:B------:R-:W-:Y:S01]  /*0500*/  MOV R26, R6 ;  /* 0x00000006001a7202 */ /* 0x000fe20000000f00 */
[----:B------:R-:W-:Y:S01]  /*0510*/  IMAD.MOV.U32 R13, RZ, RZ, R7 ;  /* 0x000000ffff0d7224 */ /* 0x000fe200078e0007 */
[----:B------:R-:W-:Y:S01]  /*0520*/  MOV R14, R34 ;  /* 0x00000022000e7202 */ /* 0x000fe20000000f00 */
[----:B------:R-:W-:Y:S01]  /*0530*/  IMAD.MOV.U32 R11, RZ, RZ, R35 ;  /* 0x000000ffff0b7224 */ /* 0x000fe200078e0023 */
[----:B------:R-:W-:-:S07]  /*0540*/  MOV R12, 0x560 ;  /* 0x00000560000c7802 */ /* 0x000fce0000000f00 */
[----:B-1----:R-:W-:Y:S05]  /*0550*/  CALL.REL.NOINC `($__internal_14_$__cuda_sm20_div_s64) ;  /* 0x0000006800207944 */ /* 0x002fea0003c00000 */
        /* <DEDUP_REMOVED lines=9> */
.L_x_590:
[----:B------:R-:W-:Y:S05]  /*05f0*/  BSYNC.RECONVERGENT B1 ;  /* 0x0000000000017941 */ /* 0x000fea0003800200 */
.L_x_588:
        /* <DEDUP_REMOVED lines=34> */
.L_x_592:
[----:B------:R-:W-:Y:S01]  /*0820*/  IMAD.MOV.U32 R26, RZ, RZ, R20 ;  /* 0x000000ffff1a7224 */ /* 0x000fe200078e0014 */
[----:B------:R-:W-:Y:S01]  /*0830*/  MOV R13, R9 ;  /* 0x00000009000d7202 */ /* 0x000fe20000000f00 */
[----:B------:R-:W-:Y:S01]  /*0840*/  IMAD.MOV.U32 R14, RZ, RZ, R34 ;  /* 0x000000ffff0e7224 */ /* 0x000fe200078e0022 */
[----:B------:R-:W-:Y:S02]  /*0850*/  MOV R11, R35 ;  /* 0x00000023000b7202 */ /* 0x000fe40000000f00 */
[----:B------:R-:W-:-:S07]  /*0860*/  MOV R12, 0x880 ;  /* 0x00000880000c7802 */ /* 0x000fce0000000f00 */
[----:B------:R-:W-:Y:S05]  /*0870*/  CALL.REL.NOINC `($__internal_14_$__cuda_sm20_div_s64) ;  /* 0x0000006400587944 */ /* 0x000fea0003c00000 */
        /* <DEDUP_REMOVED lines=9> */
.L_x_593:
[----:B------:R-:W-:Y:S05]  /*0910*/  BSYNC.RECONVERGENT B1 ;  /* 0x0000000000017941 */ /* 0x000fea0003800200 */
.L_x_591:
        /* <DEDUP_REMOVED lines=33> */
.L_x_595:
[----:B------:R-:W-:Y:S01]  /*0b30*/  IMAD.MOV.U32 R26, RZ, RZ, R36 ;  /* 0x000000ffff1a7224 */ /* 0x000fe200078e0024 */
[----:B------:R-:W-:Y:S01]  /*0b40*/  MOV R13, R37 ;  /* 0x00000025000d7202 */ /* 0x000fe20000000f00 */
[----:B------:R-:W-:Y:S01]  /*0b50*/  IMAD.MOV.U32 R14, RZ, RZ, R20 ;  /* 0x000000ffff0e7224 */ /* 0x000fe200078e0014 */
[----:B------:R-:W-:Y:S02]  /*0b60*/  MOV R11, R21 ;  /* 0x00000015000b7202 */ /* 0x000fe40000000f00 */
[----:B------:R-:W-:-:S07]  /*0b70*/  MOV R12, 0xb90 ;  /* 0x00000b90000c7802 */ /* 0x000fce0000000f00 */
[----:B------:R-:W-:Y:S05]  /*0b80*/  CALL.REL.NOINC `($__internal_14_$__cuda_sm20_div_s64) ;  /* 0x0000006000947944 */ /* 0x000fea0003c00000 */
        /* <DEDUP_REMOVED lines=10> */
.L_x_596:
[----:B------:R-:W-:Y:S05]  /*0c30*/  BSYNC.RECONVERGENT B1 ;  /* 0x0000000000017941 */ /* 0x000fea0003800200 */
.L_x_594:
        /* <DEDUP_REMOVED lines=35> */
.L_x_598:
[----:B------:R-:W-:Y:S01]  /*0e70*/  MOV R26, R34 ;  /* 0x00000022001a7202 */ /* 0x000fe20000000f00 */
[----:B------:R-:W-:Y:S01]  /*0e80*/  IMAD.MOV.U32 R13, RZ, RZ, R35 ;  /* 0x000000ffff0d7224 */ /* 0x000fe200078e0023 */
[----:B------:R-:W-:Y:S01]  /*0e90*/  MOV R14, R20 ;  /* 0x00000014000e7202 */ /* 0x000fe20000000f00 */
[----:B------:R-:W-:Y:S01]  /*0ea0*/  IMAD.MOV.U32 R11, RZ, RZ, R21 ;  /* 0x000000ffff0b7224 */ /* 0x000fe200078e0015 */
[----:B------:R-:W-:-:S07]  /*0eb0*/  MOV R12, 0xed0 ;  /* 0x00000ed0000c7802 */ /* 0x000fce0000000f00 */
[----:B------:R-:W-:Y:S05]  /*0ec0*/  CALL.REL.NOINC `($__internal_14_$__cuda_sm20_div_s64) ;  /* 0x0000005c00c47944 */ /* 0x000fea0003c00000 */
        /* <DEDUP_REMOVED lines=11> */
.L_x_599:
[----:B------:R-:W-:Y:S05]  /*0f80*/  BSYNC.RECONVERGENT B1 ;  /* 0x0000000000017941 */ /* 0x000fea0003800200 */
.L_x_597:
        /* <DEDUP_REMOVED lines=36> */
.L_x_601:
        /* <DEDUP_REMOVED lines=16> */
.L_x_602:
[----:B------:R-:W-:Y:S05]  /*12d0*/  BSYNC.RECONVERGENT B1 ;  /* 0x0000000000017941 */ /* 0x000fea0003800200 */
.L_x_600:
        /* <DEDUP_REMOVED lines=35> */
.L_x_604:
        /* <DEDUP_REMOVED lines=17> */
.L_x_605:
[----:B------:R-:W-:Y:S05]  /*1620*/  BSYNC.RECONVERGENT B1 ;  /* 0x0000000000017941 */ /* 0x000fea0003800200 */
.L_x_603:
        /* <DEDUP_REMOVED lines=35> */
.L_x_607:
        /* <DEDUP_REMOVED lines=16> */
.L_x_608:
[----:B------:R-:W-:Y:S05]  /*1960*/  BSYNC.RECONVERGENT B1 ;  /* 0x0000000000017941 */ /* 0x000fea0003800200 */
.L_x_606:
        /* <DEDUP_REMOVED lines=35> */
.L_x_610:
        /* <DEDUP_REMOVED lines=16> */
.L_x_611:
[----:B------:R-:W-:Y:S05]  /*1ca0*/  BSYNC.RECONVERGENT B1 ;  /* 0x0000000000017941 */ /* 0x000fea0003800200 */
.L_x_609:
        /* <DEDUP_REMOVED lines=8> */
.L_x_587:
        /* <DEDUP_REMOVED lines=36> */
.L_x_615:
[----:B------:R-:W-:Y:S01]  /*1f70*/  MOV R26, R6 ;  /* 0x00000006001a7202 */ /* 0x000fe20000000f00 */
[----:B------:R-:W-:Y:S01]  /*1f80*/  IMAD.MOV.U32 R13, RZ, RZ, R7 ;  /* 0x000000ffff0d7224 */ /* 0x000fe200078e0007 */
[----:B------:R-:W-:Y:S01]  /*1f90*/  MOV R14, R16 ;  /* 0x00000010000e7202 */ /* 0x000fe20000000f00 */
[----:B------:R-:W-:Y:S01]  /*1fa0*/  IMAD.MOV.U32 R11, RZ, RZ, R17 ;  /* 0x000000ffff0b7224 */ /* 0x000fe200078e0011 */
[----:B------:R-:W-:-:S07]  /*1fb0*/  MOV R12, 0x1fd0 ;  /* 0x00001fd0000c7802 */ /* 0x000fce0000000f00 */
[----:B------:R-:W-:Y:S05]  /*1fc0*/  CALL.REL.NOINC `($__internal_14_$__cuda_sm20_div_s64) ;  /* 0x0000004c00847944 */ /* 0x000fea0003c00000 */
        /* <DEDUP_REMOVED lines=9> */
.L_x_616:
[----:B------:R-:W-:Y:S05]  /*2060*/  BSYNC.RECONVERGENT B1 ;  /* 0x0000000000017941 */ /* 0x000fea0003800200 */
.L_x_614:
        /* <DEDUP_REMOVED lines=34> */
.L_x_618:
        /* <DEDUP_REMOVED lines=17> */
.L_x_619:
[----:B------:R-:W-:Y:S05]  /*23a0*/  BSYNC.RECONVERGENT B1 ;  /* 0x0000000000017941 */ /* 0x000fea0003800200 */
.L_x_617:
        /* <DEDUP_REMOVED lines=36> */
.L_x_621:
        /* <DEDUP_REMOVED lines=16> */
.L_x_622:
[----:B------:R-:W-:Y:S05]  /*26f0*/  BSYNC.RECONVERGENT B1 ;  /* 0x0000000000017941 */ /* 0x000fea0003800200 */
.L_x_620:
        /* <DEDUP_REMOVED lines=35> */
.L_x_624:
[----:B------:R-:W-:Y:S01]  /*2930*/  MOV R26, R18 ;  /* 0x00000012001a7202 */ /* 0x000fe20000000f00 */
[----:B------:R-:W-:Y:S01]  /*2940*/  IMAD.MOV.U32 R13, RZ, RZ, R19 ;  /* 0x000000ffff0d7224 */ /* 0x000fe200078e0013 */
[----:B------:R-:W-:Y:S01]  /*2950*/  MOV R14, R16 ;  /* 0x00000010000e7202 */ /* 0x000fe20000000f00 */
[----:B------:R-:W-:Y:S01]  /*2960*/  IMAD.MOV.U32 R11, RZ, RZ, R17 ;  /* 0x000000ffff0b7224 */ /* 0x000fe200078e0011 */
[----:B------:R-:W-:-:S07]  /*2970*/  MOV R12, 0x2990 ;  /* 0x00002990000c7802 */ /* 0x000fce0000000f00 */
[----:B------:R-:W-:Y:S05]  /*2980*/  CALL.REL.NOINC `($__internal_14_$__cuda_sm20_div_s64) ;  /* 0x0000004400147944 */ /* 0x000fea0003c00000 */
        /* <DEDUP_REMOVED lines=10> */
.L_x_625:
[----:B------:R-:W-:Y:S05]  /*2a30*/  BSYNC.RECONVERGENT B1 ;  /* 0x0000000000017941 */ /* 0x000fea0003800200 */
.L_x_623:
[----:B------:R-:W-:Y:S01]  /*2a40*/  MOV R36, R22 ;  /* 0x0000001600247202 */ /* 0x000fe20000000f00 */
[----:B------:R-:W-:Y:S02]  /*2a50*/  IMAD R11, R11, R38, RZ ;  /* 0x000000260b0b7224 */ /* 0x000fe400078e02ff */
[----:B------:R-:W-:Y:S02]  /*2a60*/  VIADD R8, R8, 0xfffffffe ;  /* 0xfffffffe08087836 */ /* 0x000fe40000000000 */
[----:B------:R-:W-:-:S04]  /*2a70*/  IMAD.WIDE.U32 R22, R38, R10, R36 ;  /* 0x0000000a26167225 */ /* 0x000fc800078e0024 */
[----:B------:R-:W-:-:S05]  /*2a80*/  IMAD R11, R39, R10, R11 ;  /* 0x0000000a270b7224 */ /* 0x000fca00078e020b */
[----:B------:R-:W-:-:S07]  /*2a90*/  IADD3 R23, PT, PT, R23, R11, RZ ;  /* 0x0000000b17177210 */ /* 0x000fce0007ffe0ff */
.L_x_613:
        /* <DEDUP_REMOVED lines=30> */
.L_x_627:
[----:B------:R-:W-:Y:S01]  /*2c80*/  MOV R18, R6 ;  /* 0x0000000600127202 */ /* 0x000fe20000000f00 */
[----:B------:R-:W-:Y:S01]  /*2c90*/  IMAD.MOV.U32 R19, RZ, RZ, R7 ;  /* 0x000000ffff137224 */ /* 0x000fe200078e0007 */
[----:B------:R-:W-:Y:S01]  /*2ca0*/  MOV R24, R10 ;  /* 0x0000000a00187202 */ /* 0x000fe20000000f00 */
[----:B------:R-:W-:Y:S01]  /*2cb0*/  IMAD.MOV.U32 R21, RZ, RZ, R11 ;  /* 0x000000ffff157224 */ /* 0x000fe200078e000b */
[----:B------:R-:W-:-:S07]  /*2cc0*/  MOV R26, 0x2ce0 ;  /* 0x00002ce0001a7802 */ /* 0x000fce0000000f00 */
[----:B------:R-:W-:Y:S05]  /*2cd0*/  CALL.REL.NOINC `($__internal_15_$__cuda_sm20_rem_s64) ;  /* 0x00000044008c7944 */ /* 0x000fea0003c00000 */
.L_x_628:
[----:B------:R-:W-:Y:S05]  /*2ce0*/  BSYNC.RECONVERGENT B1 ;  /* 0x0000000000017941 */ /* 0x000fea0003800200 */
.L_x_626:
        /* <DEDUP_REMOVED lines=30> */
.L_x_630:
[----:B------:R-:W-:Y:S01]  /*2ed0*/  MOV R24, R10 ;  /* 0x0000000a00187202 */ /* 0x000fe20000000f00 */
[----:B------:R-:W-:Y:S01]  /*2ee0*/  IMAD.MOV.U32 R21, RZ, RZ, R11 ;  /* 0x000000ffff157224 */ /* 0x000fe200078e000b */
[----:B------:R-:W-:Y:S01]  /*2ef0*/  MOV R18, R20 ;  /* 0x0000001400127202 */ /* 0x000fe20000000f00 */
[----:B------:R-:W-:Y:S01]  /*2f00*/  IMAD.MOV.U32 R19, RZ, RZ, R9 ;  /* 0x000000ffff137224 */ /* 0x000fe200078e0009 */
[----:B------:R-:W-:-:S07]  /*2f10*/  MOV R26, 0x2f30 ;  /* 0x00002f30001a7802 */ /* 0x000fce0000000f00 */
[----:B------:R-:W-:Y:S05]  /*2f20*/  CALL.REL.NOINC `($__internal_15_$__cuda_sm20_rem_s64) ;  /* 0x0000004000f87944 */ /* 0x000fea0003c00000 */
.L_x_631:
[----:B------:R-:W-:Y:S05]  /*2f30*/  BSYNC.RECONVERGENT B1 ;  /* 0x0000000000017941 */ /* 0x000fea0003800200 */
.L_x_629:
[----:B------:R-:W-:Y:S02]  /*2f40*/  IMAD R7, R7, R16, RZ ;  /* 0x0000001007077224 */ /* 0x000fe400078e02ff */
[----:B------:R-:W-:-:S04]  /*2f50*/  IMAD.WIDE.U32 R22, R16, R6, R22 ;  /* 0x0000000610167225 */ /* 0x000fc800078e0016 */
[----:B------:R-:W-:-:S05]  /*2f60*/  IMAD R7, R17, R6, R7 ;  /* 0x0000000611077224 */ /* 0x000fca00078e0207 */
[----:B------:R-:W-:-:S07]  /*2f70*/  IADD3 R23, PT, PT, R23, R7, RZ ;  /* 0x0000000717177210 */ /* 0x000fce0007ffe0ff */
.L_x_586:
[----:B------:R-:W0:Y:S02]  /*2f80*/  LDCU.64 UR4, c[0x0][0x388] ;  /* 0x00007100ff0477ac */ /* 0x000e240008000a00 */
[----:B0-----:R-:W-:Y:S02]  /*2f90*/  LEA R6, P1, R22, UR4, 0x3 ;  /* 0x0000000416067c11 */ /* 0x001fe4000f8218ff */
[----:B------:R-:W-:Y:S02]  /*2fa0*/  LEA R8, P0, R4, UR4, 0x3 ;  /* 0x0000000404087c11 */ /* 0x000fe4000f8018ff */
[----:B------:R-:W-:Y:S02]  /*2fb0*/  LEA.HI.X R7, R22, UR5, R23, 0x3, P1 ;  /* 0x0000000516077c11 */ /* 0x000fe400088f1c17 */
[----:B------:R-:W-:-:S04]  /*2fc0*/  LEA.HI.X R9, R4, UR5, R5, 0x3, P0 ;  /* 0x0000000504097c11 */ /* 0x000fc800080f1c05 */
[----:B------:R-:W2:Y:S04]  /*2fd0*/  LDG.E.64 R6, desc[UR12][R6.64] ;  /* 0x0000000c06067981 */ /* 0x000ea8000c1e1b00 */
[----:B------:R-:W2:Y:S02]  /*2fe0*/  LDG.E.64 R4, desc[UR12][R8.64] ;  /* 0x0000000c08047981 */ /* 0x000ea4000c1e1b00 */
[----:B--2---:R-:W-:Y:S01]  /*2ff0*/  DSETP.MIN.AND P0, P1, R4, R6, PT ;  /* 0x000000060400722a */ /* 0x004fe20003900000 */
[----:B------:R-:W-:Y:S01]  /*3000*/  IMAD.MOV.U32 R10, RZ, RZ, R5 ;  /* 0x000000ffff0a7224 */ /* 0x000fe200078e0005 */
[----:B------:R-:W-:Y:S01]  /*3010*/  MOV R11, R7 ;  /* 0x00000007000b7202 */ /* 0x000fe20000000f00 */
[----:B------:R-:W-:-:S03]  /*3020*/  IMAD.MOV.U32 R5, RZ, RZ, R6 ;  /* 0x000000ffff057224 */ /* 0x000fc600078e0006 */
[----:B------:R-:W-:Y:S02]  /*3030*/  FSEL R13, R10, R11, P0 ;  /* 0x0000000b0a0d7208 */ /* 0x000fe40000000000 */
[----:B------:R-:W-:-:S06]  /*3040*/  SEL R4, R4, R5, P0 ;  /* 0x0000000504047207 */ /* 0x000fcc0000000000 */
[----:B------:R-:W-:-:S04]  /*3050*/  @P1 LOP3.LUT R13, R11, 0x80000, RZ, 0xfc, !PT ;  /* 0x000800000b0d1812 */ /* 0x000fc800078efcff */
[----:B------:R-:W-:-:S05]  /*3060*/  MOV R5, R13 ;  /* 0x0000000d00057202 */ /* 0x000fca0000000f00 */
[----:B------:R0:W-:Y:S01]  /*3070*/  STS.64 [R3], R4 ;  /* 0x0000000403007388 */ /* 0x0001e20000000a00 */
[----:B------:R-:W-:Y:S05]  /*3080*/  BRA `(.L_x_632) ;  /* 0x0000003400b87947 */ /* 0x000fea0003800000 */
.L_x_585:
        /* <DEDUP_REMOVED lines=18> */
.L_x_659:
        /* <DEDUP_REMOVED lines=30> */
.L_x_636:
        /* <DEDUP_REMOVED lines=15> */
.L_x_637:
[----:B------:R-:W-:Y:S05]  /*3480*/  BSYNC.RECONVERGENT B1 ;  /* 0x0000000000017941 */ /* 0x000fea0003800200 */
.L_x_635:
        /* <DEDUP_REMOVED lines=39> */
.L_x_639:
        /* <DEDUP_REMOVED lines=17> */
.L_x_640:
[----:B------:R-:W-:Y:S05]  /*3810*/  BSYNC.RECONVERGENT B1 ;  /* 0x0000000000017941 */ /* 0x000fea0003800200 */
.L_x_638:
        /* <DEDUP_REMOVED lines=37> */
.L_x_642:
        /* <DEDUP_REMOVED lines=17> */
.L_x_643:
[----:B------:R-:W-:Y:S05]  /*3b80*/  BSYNC.RECONVERGENT B1 ;  /* 0x0000000000017941 */ /* 0x000fea0003800200 */
.L_x_641:
        /* <DEDUP_REMOVED lines=38> */
.L_x_645:
[----:B------:R-:W-:Y:S01]  /*3df0*/  IMAD.MOV.U32 R26, RZ, RZ, R20 ;  /* 0x000000ffff1a7224 */ /* 0x000fe200078e0014 */
[----:B------:R-:W-:Y:S01]  /*3e00*/  MOV R13, R21 ;  /* 0x00000015000d7202 */ /* 0x000fe20000000f00 */
[----:B------:R-:W-:Y:S01]  /*3e10*/  IMAD.MOV.U32 R14, RZ, RZ, R36 ;  /* 0x000000ffff0e7224 */ /* 0x000fe200078e0024 */
[----:B------:R-:W-:Y:S02]  /*3e20*/  MOV R11, R37 ;  /* 0x00000025000b7202 */ /* 0x000fe40000000f00 */
[----:B------:R-:W-:-:S07]  /*3e30*/  MOV R12, 0x3e50 ;  /* 0x00003e50000c7802 */ /* 0x000fce0000000f00 */
[----:B-1----:R-:W-:Y:S05]  /*3e40*/  CALL.REL.NOINC `($__internal_14_$__cuda_sm20_div_s64) ;  /* 0x0000002c00e47944 */ /* 0x002fea0003c00000 */
        /* <DEDUP_REMOVED lines=11> */
.L_x_646:
[----:B------:R-:W-:Y:S05]  /*3f00*/  BSYNC.RECONVERGENT B1 ;  /* 0x0000000000017941 */ /* 0x000fea0003800200 */
.L_x_644:
        /* <DEDUP_REMOVED lines=38> */
.L_x_648:
        /* <DEDUP_REMOVED lines=17> */
.L_x_649:
[----:B------:R-:W-:Y:S05]  /*4280*/  BSYNC.RECONVERGENT B1 ;  /* 0x0000000000017941 */ /* 0x000fea0003800200 */
.L_x_647:
        /* <DEDUP_REMOVED lines=40> */
.L_x_651:
        /* <DEDUP_REMOVED lines=17> */
.L_x_652:
[----:B------:R-:W-:Y:S05]  /*4620*/  BSYNC.RECONVERGENT B1 ;  /* 0x0000000000017941 */ /* 0x000fea0003800200 */
.L_x_650:
        /* <DEDUP_REMOVED lines=40> */
.L_x_654:
        /* <DEDUP_REMOVED lines=17> */
.L_x_655:
[----:B------:R-:W-:Y:S05]  /*49c0*/  BSYNC.RECONVERGENT B1 ;  /* 0x0000000000017941 */ /* 0x000fea0003800200 */
.L_x_653:
        /* <DEDUP_REMOVED lines=38> */
.L_x_657:
        /* <DEDUP_REMOVED lines=17> */
.L_x_658:
[----:B------:R-:W-:Y:S05]  /*4d40*/  BSYNC.RECONVERGENT B1 ;  /* 0x0000000000017941 */ /* 0x000fea0003800200 */
.L_x_656:
        /* <DEDUP_REMOVED lines=15> */
.L_x_634:
        /* <DEDUP_REMOVED lines=37> */
.L_x_662:
[----:B------:R-:W-:Y:S01]  /*5090*/  IMAD.MOV.U32 R26, RZ, RZ, R18 ;  /* 0x000000ffff1a7224 */ /* 0x000fe200078e0012 */
[----:B------:R-:W-:Y:S01]  /*50a0*/  MOV R13, R19 ;  /* 0x00000013000d7202 */ /* 0x000fe20000000f00 */
[----:B------:R-:W-:Y:S01]  /*50b0*/  IMAD.MOV.U32 R14, RZ, RZ, R6 ;  /* 0x000000ffff0e7224 */ /* 0x000fe200078e0006 */
[----:B------:R-:W-:Y:S02]  /*50c0*/  MOV R11, R7 ;  /* 0x00000007000b7202 */ /* 0x000fe40000000f00 */
[----:B------:R-:W-:-:S07]  /*50d0*/  MOV R12, 0x50f0 ;  /* 0x000050f0000c7802 */ /* 0x000fce0000000f00 */
[----:B------:R-:W-:Y:S05]  /*50e0*/  CALL.REL.NOINC `($__internal_14_$__cuda_sm20_div_s64) ;  /* 0x0000001c003c7944 */ /* 0x000fea0003c00000 */
        /* <DEDUP_REMOVED lines=9> */
.L_x_663:
[----:B------:R-:W-:Y:S05]  /*5180*/  BSYNC.RECONVERGENT B1 ;  /* 0x0000000000017941 */ /* 0x000fea0003800200 */
.L_x_661:
        /* <DEDUP_REMOVED lines=39> */
.L_x_665:
        /* <DEDUP_REMOVED lines=17> */
.L_x_666:
[----:B------:R-:W-:Y:S05]  /*5510*/  BSYNC.RECONVERGENT B1 ;  /* 0x0000000000017941 */ /* 0x000fea0003800200 */
.L_x_664:
        /* <DEDUP_REMOVED lines=40> */
.L_x_668:
        /* <DEDUP_REMOVED lines=17> */
.L_x_669:
[----:B------:R-:W-:Y:S05]  /*58b0*/  BSYNC.RECONVERGENT B1 ;  /* 0x0000000000017941 */ /* 0x000fea0003800200 */
.L_x_667:
        /* <DEDUP_REMOVED lines=21> */
[----:B0-----:R-:W-:Y:S01]  /*5a10*/  IADD3 R12, PT, PT, R11, 0xffffffe, RZ ;  /* 0x0ffffffe0b0c7810 */ /* 0x001fe20007ffe0ff */
[----:B------:R-:W-:-:S05]  /*5a20*/  IMAD.MOV.U32 R11, RZ, RZ, RZ ;  /* 0x000000ffff0b7224 */ /* 0x000fca00078e00ff */
        /* <DEDUP_REMOVED lines=15> */
[----:B------:R-:W-:Y:S01]  /*5b20*/  MOV R18, R13 ;  /* 0x0000000d00127202 */ /* 0x000fe20000000f00 */
[----:B------:R-:W-:Y:S06]  /*5b30*/  BRA `(.L_x_672) ;  /* 0x0000000000447947 */ /* 0x000fec0003800000 */
.L_x_671:
        /* <DEDUP_REMOVED lines=14> */
[----:B------:R-:W-:Y:S02]  /*5c20*/  IMAD R11, R21, R15, R11 ;  /* 0x0000000f150b7224 */ /* 0x000fe400078e020b */
[----:B------:R-:W-:-:S03]  /*5c30*/  IMAD.MOV.U32 R21, RZ, RZ, R12 ;  /* 0x000000ffff157224 */ /* 0x000fc600078e000c */
[----:B------:R-:W-:-:S07]  /*5c40*/  IADD3 R11, PT, PT, R13, R11, RZ ;  /* 0x0000000b0d0b7210 */ /* 0x000fce0007ffe0ff */
.L_x_672:
[----:B------:R-:W-:Y:S05]  /*5c50*/  BSYNC.RECONVERGENT B1 ;  /* 0x0000000000017941 */ /* 0x000fea0003800200 */
.L_x_670:
        /* <DEDUP_REMOVED lines=11> */
.L_x_660:
        /* <DEDUP_REMOVED lines=35> */
.L_x_675:
[----:B------:R-:W-:Y:S01]  /*5f40*/  IMAD.MOV.U32 R26, RZ, RZ, R18 ;  /* 0x000000ffff1a7224 */ /* 0x000fe200078e0012 */
[----:B------:R-:W-:Y:S01]  /*5f50*/  MOV R13, R19 ;  /* 0x00000013000d7202 */ /* 0x000fe20000000f00 */
[----:B------:R-:W-:Y:S01]  /*5f60*/  IMAD.MOV.U32 R11, RZ, RZ, R5 ;  /* 0x000000ffff0b7224 */ /* 0x000fe200078e0005 */
[----:B------:R-:W-:Y:S02]  /*5f70*/  MOV R14, R4 ;  /* 0x00000004000e7202 */ /* 0x000fe40000000f00 */
[----:B------:R-:W-:-:S07]  /*5f80*/  MOV R12, 0x5fa0 ;  /* 0x00005fa0000c7802 */ /* 0x000fce0000000f00 */
[----:B------:R-:W-:Y:S05]  /*5f90*/  CALL.REL.NOINC `($__internal_14_$__cuda_sm20_div_s64) ;  /* 0x0000000c00907944 */ /* 0x000fea0003c00000 */
        /* <DEDUP_REMOVED lines=8> */
.L_x_676:
[----:B------:R-:W-:Y:S05]  /*6020*/  BSYNC.RECONVERGENT B1 ;  /* 0x0000000000017941 */ /* 0x000fea0003800200 */
.L_x_674:
        /* <DEDUP_REMOVED lines=39> */
.L_x_678:
        /* <DEDUP_REMOVED lines=17> */
.L_x_679:
[----:B------:R-:W-:Y:S05]  /*63b0*/  BSYNC.RECONVERGENT B1 ;  /* 0x0000000000017941 */ /* 0x000fea0003800200 */
.L_x_677:
        /* <DEDUP_REMOVED lines=11> */
.L_x_673:
        /* <DEDUP_REMOVED lines=31> */
.L_x_681:
[----:B------:R-:W-:Y:S02]  /*6660*/  MOV R24, R20 ;  /* 0x0000001400187202 */ /* 0x000fe40000000f00 */
[----:B------:R-:W-:-:S07]  /*6670*/  MOV R26, 0x6690 ;  /* 0x00006690001a7802 */ /* 0x000fce0000000f00 */
[----:B------:R-:W-:Y:S05]  /*6680*/  CALL.REL.NOINC `($__internal_15_$__cuda_sm20_rem_s64) ;  /* 0x0000000c00207944 */ /* 0x000fea0003c00000 */
[----:B------:R-:W-:Y:S01]  /*6690*/  MOV R4, R6 ;  /* 0x0000000600047202 */ /* 0x000fe20000000f00 */
[----:B------:R-:W-:-:S07]  /*66a0*/  IMAD.MOV.U32 R5, RZ, RZ, R7 ;  /* 0x000000ffff057224 */ /* 0x000fce00078e0007 */
.L_x_682:
[----:B------:R-:W-:Y:S05]  /*66b0*/  BSYNC.RECONVERGENT B1 ;  /* 0x0000000000017941 */ /* 0x000fea0003800200 */
.L_x_680:
        /* <DEDUP_REMOVED lines=9> */
.L_x_633:
[----:B------:R-:W2:Y:S04]  /*6750*/  LDG.E.64 R4, desc[UR12][R8.64] ;  /* 0x0000000c08047981 */ /* 0x000ea8000c1e1b00 */
[----:B--2---:R1:W-:Y:S02]  /*6760*/  STS.64 [R3], R4 ;  /* 0x0000000403007388 */ /* 0x0043e40000000a00 */
.L_x_632:
[----:B------:R-:W-:Y:S05]  /*6770*/  BSYNC.RECONVERGENT B0 ;  /* 0x0000000000007941 */ /* 0x000fea0003800200 */
.L_x_584:
[----:B------:R-:W-:Y:S01]  /*6780*/  BAR.SYNC.DEFER_BLOCKING 0x0 ;  /* 0x0000000000007b1d */ /* 0x000fe20000010000 */
[----:B------:R-:W-:Y:S02]  /*6790*/  ISETP.GE.U32.AND P1, PT, R2, 0x42, PT ;  /* 0x000000420200780c */ /* 0x000fe40003f26070 */
[----:B------:R-:W-:-:S11]  /*67a0*/  ISETP.GT.U32.AND P0, PT, R0, 0x1f, PT ;  /* 0x0000001f0000780c */ /* 0x000fd60003f04070 */
[----:B------:R-:W-:Y:S05]  /*67b0*/  @!P1 BRA `(.L_x_683) ;  /* 0x0000000000489947 */ /* 0x000fea0003800000 */
.L_x_684:
[----:B------:R-:W-:-:S04]  /*67c0*/  SHF.R.U32.HI R8, RZ, 0x1, R2 ;  /* 0x00000001ff087819 */ /* 0x000fc80000011602 */
[----:B------:R-:W-:-:S13]  /*67d0*/  ISETP.GE.U32.AND P1, PT, R0, R8, PT ;  /* 0x000000080000720c */ /* 0x000fda0003f26070 */
[----:B------:R-:W-:Y:S01]  /*67e0*/  @!P1 LEA R6, R8, R3, 0x3 ;  /* 0x0000000308069211 */ /* 0x000fe200078e18ff */
[----:B01----:R-:W0:Y:S05]  /*67f0*/  @!P1 LDS.64 R4, [R3] ;  /* 0x0000000003049984 */ /* 0x003e2a0000000a00 */
[----:B------:R-:W1:Y:S01]  /*6800*/  @!P1 LDS.64 R6, [R6] ;  /* 0x0000000006069984 */ /* 0x000e620000000a00 */
[----:B0-----:R-:W-:Y:S01]  /*6810*/  @!P1 IMAD.MOV.U32 R9, RZ, RZ, R5 ;  /* 0x000000ffff099224 */ /* 0x001fe200078e0005 */
[----:B-1----:R-:W-:Y:S01]  /*6820*/  @!P1 DSETP.MIN.AND P2, P3, R4, R6, PT ;  /* 0x000000060400922a */ /* 0x002fe20003b40000 */
[----:B------:R-:W-:Y:S02]  /*6830*/  @!P1 MOV R10, R7 ;  /* 0x00000007000a9202 */ /* 0x000fe40000000f00 */
[----:B------:R-:W-:-:S03]  /*6840*/  @!P1 MOV R5, R6 ;  /* 0x0000000600059202 */ /* 0x000fc60000000f00 */
        /* <DEDUP_REMOVED lines=9> */
.L_x_683:
[----:B------:R-:W-:Y:S05]  /*68e0*/  @P0 EXIT ;  /* 0x000000000000094d */ /* 0x000fea0003800000 */
[----:B01----:R-:W0:Y:S04]  /*68f0*/  LDS.64 R4, [R3] ;  /* 0x0000000003047984 */ /* 0x003e280000000a00 */
[----:B------:R-:W1:Y:S01]  /*6900*/  LDS.64 R6, [R3+0x100] ;  /* 0x0001000003067984 */ /* 0x000e620000000a00 */
[----:B0-----:R-:W-:Y:S01]  /*6910*/  MOV R2, R5 ;  /* 0x0000000500027202 */ /* 0x001fe20000000f00 */
[----:B-1----:R-:W-:Y:S01]  /*6920*/  DSETP.MIN.AND P0, P1, R4, R6, PT ;  /* 0x000000060400722a */ /* 0x002fe20003900000 */
[----:B------:R-:W-:-:S05]  /*6930*/  MOV R9, R7 ;  /* 0x0000000700097202 */ /* 0x000fca0000000f00 */
[----:B------:R-:W-:Y:S02]  /*6940*/  FSEL R11, R2, R9, P0 ;  /* 0x00000009020b7208 */ /* 0x000fe40000000000 */
[----:B------:R-:W-:-:S06]  /*6950*/  SEL R4, R4, R6, P0 ;  /* 0x0000000604047207 */ /* 0x000fcc0000000000 */
[----:B------:R-:W-:-:S05]  /*6960*/  @P1 LOP3.LUT R11, R9, 0x80000, RZ, 0xfc, !PT ;  /* 0x00080000090b1812 */ /* 0x000fca00078efcff */
[----:B------:R-:W-:-:S05]  /*6970*/  IMAD.MOV.U32 R5, RZ, RZ, R11 ;  /* 0x000000ffff057224 */ /* 0x000fca00078e000b */
[----:B------:R-:W-:Y:S04]  /*6980*/  STS.64 [R3], R4 ;  /* 0x0000000403007388 */ /* 0x000fe80000000a00 */
[----:B------:R-:W0:Y:S04]  /*6990*/  LDS.64 R6, [R3] ;  /* 0x0000000003067984 */ /* 0x000e280000000a00 */
        /* <DEDUP_REMOVED lines=64> */
[----:B------:R-:W-:-:S04]  /*6da0*/  MOV R4, UR5 ;  /* 0x0000000500047c02 */ /* 0x000fc80008000f00 */
[----:B------:R-:W-:-:S05]  /*6db0*/  MOV R5, UR4 ;  /* 0x0000000400057c02 */ /* 0x000fca0008000f00 */
[----:B0-----:R-:W-:Y:S01]  /*6dc0*/  STG.E.64 desc[UR12][R4.64], R2 ;  /* 0x0000000204007986 */ /* 0x001fe2000c101b0c */
[----:B------:R-:W-:Y:S05]  /*6dd0*/  EXIT ;  /* 0x000000000000794d */ /* 0x000fea0003800000 */
        .weak           $__internal_14_$__cuda_sm20_div_s64
        .type           $__internal_14_$__cuda_sm20_div_s64,@function
        .size           $__internal_14_$__cuda_sm20_div_s64,($__internal_15_$__cuda_sm20_rem_s64 - $__internal_14_$__cuda_sm20_div_s64)
$__internal_14_$__cuda_sm20_div_s64:
        /* <DEDUP_REMOVED lines=82> */
[----:B------:R-:W-:Y:S06]  /*7300*/  RET.REL.NODEC R12 `(contiguous_reduce2_f64) ;  /* 0xffffff8c0c3c7950 */ /* 0x000fec0003c3ffff */
        .weak           $__internal_15_$__cuda_sm20_rem_s64
        .type           $__internal_15_$__cuda_sm20_rem_s64,@function
        .size           $__internal_15_$__cuda_sm20_rem_s64,(.L_x_3457 - $__internal_15_$__cuda_sm20_rem_s64)
$__internal_15_$__cuda_sm20_rem_s64:
        /* <DEDUP_REMOVED lines=76> */
[----:B------:R-:W-:Y:S06]  /*77d0*/  RET.REL.NODEC R26 `(contiguous_reduce2_f64) ;  /* 0xffffff881a087950 */ /* 0x000fec0003c3ffff */
.L_x_685:
        /* <DEDUP_REMOVED lines=10> */
.L_x_3457:


//--------------------- .text.uncontiguous_reduce_f64 --------------------------
	.section	.text.uncontiguous_reduce_f64,"ax",@progbits
	.align	128
        .global         uncontiguous_reduce_f64
        .type           uncontiguous_reduce_f64,@function
        .size           uncontiguous_reduce_f64,(.L_x_3459 - uncontiguous_reduce_f64)
        .other          uncontiguous_reduce_f64,@"STO_CUDA_ENTRY STV_DEFAULT"
uncontiguous_reduce_f64:
.text.uncontiguous_reduce_f64:
[----:B------:R-:W-:Y:S01]  /*0000*/  LDC R1, c[0x0][0x37c] ;  /* 0x0000df00ff017b82 */ /* 0x000fe20000000800 */
[----:B------:R-:W0:Y:S07]  /*0010*/  S2R R0, SR_CTAID.X ;  /* 0x0000000000007919 */ /* 0x000e2e0000002500 */
[----:B------:R-:W1:Y:S01]  /*0020*/  S2UR UR5, SR_CgaCtaId ;  /* 0x00000000000579c3 */ /* 0x000e620000008800 */
[----:B------:R-:W2:Y:S01]  /*0030*/  LDCU UR8, c[0x0][0x360] ;  /* 0x00006c00ff0877ac */ /* 0x000ea20008000800 */
[----:B------:R-:W-:Y:S01]  /*0040*/  HFMA2 R6, -RZ, RZ, 0, 0 ;  /* 0x00000000ff067431 */ /* 0x000fe200000001ff */
[----:B------:R-:W3:Y:S01]  /*0050*/  S2R R2, SR_TID.X ;  /* 0x0000000000027919 */ /* 0x000ee20000002100 */
[----:B------:R-:W-:Y:S01]  /*0060*/  IMAD.MOV.U32 R7, RZ, RZ, 0x7ff00000 ;  /* 0x7ff00000ff077424 */ /* 0x000fe200078e00ff */
[----:B------:R-:W4:Y:S01]  /*0070*/  LDCU.64 UR10, c[0x0][0x3a8] ;  /* 0x00007500ff0a77ac */ /* 0x000f220008000a00 */
[----:B------:R-:W-:Y:S02]  /*0080*/  BSSY.RECONVERGENT B0, `(.L_x_686) ;  /* 0x0000693000007945 */ /* 0x000fe40003800200 */
[----:B------:R-:W5:Y:S01]  /*0090*/  LDC R11, c[0x0][0x3a0] ;  /* 0x0000e800ff0b7b82 */ /* 0x000f620000000800 */
[----:B------:R-:W-:Y:S01]  /*00a0*/  UMOV UR4, 0x400 ;  /* 0x0000040000047882 */ /* 0x000fe20000000000 */
[----:B------:R-:W3:Y:S01]  /*00b0*/  LDCU.64 UR6, c[0x0][0x358] ;  /* 0x00006b00ff0677ac */ /* 0x000ee20008000a00 */
[----:B--2---:R-:W-:Y:S01]  /*00c0*/  MOV R4, UR8 ;  /* 0x0000000800047c02 */ /* 0x004fe20008000f00 */
[----:B-1----:R-:W-:Y:S01]  /*00d0*/  ULEA UR4, UR5, UR4, 0x18 ;  /* 0x0000000405047291 */ /* 0x002fe2000f8ec0ff */
[----:B0-----:R-:W-:-:S02]  /*00e0*/  IMAD R5, R0, UR8, RZ ;  /* 0x0000000800057c24 */ /* 0x001fc4000f8e02ff */
[----:B-----5:R-:W-:-:S03]  /*00f0*/  VIADD R9, R11, 0xffffffff ;  /* 0xffffffff0b097836 */ /* 0x020fc60000000000 */
[----:B---3--:R-:W-:Y:S02]  /*0100*/  LEA R3, R2, UR4, 0x3 ;  /* 0x0000000402037c11 */ /* 0x008fe4000f8e18ff */
[----:B------:R-:W-:-:S03]  /*0110*/  LEA R14, R5, R2, 0x1 ;  /* 0x00000002050e7211 */ /* 0x000fc600078e08ff */
[----:B------:R0:W-:Y:S02]  /*0120*/  STS.64 [R3], R6 ;  /* 0x0000000603007388 */ /* 0x0001e40000000a00 */
[----:B------:R-:W-:-:S05]  /*0130*/  VIADD R8, R14, UR8 ;  /* 0x000000080e087c36 */ /* 0x000fca0008000000 */
[----:B----4-:R-:W-:-:S04]  /*0140*/  ISETP.GE.U32.AND P0, PT, R8, UR10, PT ;  /* 0x0000000a08007c0c */ /* 0x010fc8000bf06070 */
[----:B------:R-:W-:-:S13]  /*0150*/  ISETP.GE.U32.AND.EX P0, PT, RZ, UR11, PT, P0 ;  /* 0x0000000bff007c0c */ /* 0x000fda000bf06100 */
[----:B0-----:R-:W-:Y:S05]  /*0160*/  @P0 BRA `(.L_x_687) ;  /* 0x0000003000300947 */ /* 0x001fea0003800000 */
[----:B------:R-:W-:Y:S01]  /*0170*/  ISETP.GE.AND P0, PT, R9, RZ, PT ;  /* 0x000000ff0900720c */ /* 0x000fe20003f06270 */
[----:B------:R-:W-:Y:S01]  /*0180*/  IMAD.MOV.U32 R28, RZ, RZ, RZ ;  /* 0x000000ffff1c7224 */ /* 0x000fe200078e00ff */
[----:B------:R-:W-:Y:S01]  /*0190*/  MOV R27, RZ ;  /* 0x000000ff001b7202 */ /* 0x000fe20000000f00 */
[----:B------:R-:W-:Y:S01]  /*01a0*/  IMAD.MOV.U32 R6, RZ, RZ, RZ ;  /* 0x000000ffff067224 */ /* 0x000fe200078e00ff */
[----:B------:R-:W-:-:S09]  /*01b0*/  MOV R5, RZ ;  /* 0x000000ff00057202 */ /* 0x000fd20000000f00 */
[----:B------:R-:W-:Y:S05]  /*01c0*/  @!P0 BRA `(.L_x_688) ;  /* 0x0000002c00d48947 */ /* 0x000fea0003800000 */
[----:B------:R-:W-:Y:S01]  /*01d0*/  ISETP.GE.U32.AND P0, PT, R9, 0x3, PT ;  /* 0x000000030900780c */ /* 0x000fe20003f06070 */
[----:B------:R-:W-:Y:S01]  /*01e0*/  HFMA2 R15, -RZ, RZ, 0, 0 ;  /* 0x00000000ff0f7431 */ /* 0x000fe200000001ff */
[----:B------:R-:W-:Y:S01]  /*01f0*/  MOV R7, R8 ;  /* 0x0000000800077202 */ /* 0x000fe20000000f00 */
[----:B------:R-:W-:Y:S02]  /*0200*/  HFMA2 R28, -RZ, RZ, 0, 0 ;  /* 0x00000000ff1c7431 */ /* 0x000fe400000001ff */
[----:B------:R-:W-:Y:S01]  /*0210*/  IMAD.MOV.U32 R8, RZ, RZ, RZ ;  /* 0x000000ffff087224 */ /* 0x000fe200078e00ff */
[----:B------:R-:W-:Y:S01]  /*0220*/  MOV R6, RZ ;  /* 0x000000ff00067202 */ /* 0x000fe20000000f00 */
[----:B------:R-:W-:Y:S02]  /*0230*/  IMAD.MOV.U32 R5, RZ, RZ, RZ ;  /* 0x000000ffff057224 */ /* 0x000fe400078e00ff */
[----:B------:R-:W-:-:S04]  /*0240*/  IMAD.MOV.U32 R27, RZ, RZ, RZ ;  /* 0x000000ffff1b7224 */ /* 0x000fc800078e00ff */
[----:B------:R-:W-:Y:S05]  /*0250*/  @!P0 BRA `(.L_x_689) ;  /* 0x0000001800d88947 */ /* 0x000fea0003800000 */
[----:B------:R-:W0:Y:S01]  /*0260*/  LDC.64 R18, c[0x0][0x390] ;  /* 0x0000e400ff127b82 */ /* 0x000e220000000a00 */
[C---:B------:R-:W-:Y:S01]  /*0270*/  LOP3.LUT R10, R11.reuse, 0xfffffffc, RZ, 0xc0, !PT ;  /* 0xfffffffc0b0a7812 */ /* 0x040fe200078ec0ff */
[----:B------:R-:W-:Y:S01]  /*0280*/  VIADD R9, R11, 0xfffffffe ;  /* 0xfffffffe0b097836 */ /* 0x000fe20000000000 */
[----:B------:R-:W-:Y:S01]  /*0290*/  MOV R5, RZ ;  /* 0x000000ff00057202 */ /* 0x000fe20000000f00 */
[----:B------:R-:W-:Y:S01]  /*02a0*/  IMAD.MOV.U32 R6, RZ, RZ, RZ ;  /* 0x000000ffff067224 */ /* 0x000fe200078e00ff */
[----:B------:R-:W-:-:S07]  /*02b0*/  IADD3 R10, PT, PT, -R10, RZ, RZ ;  /* 0x000000ff0a0a7210 */ /* 0x000fce0007ffe1ff */
.L_x_714:
[----:B------:R-:W-:-:S04]  /*02c0*/  VIADD R22, R9, 0x1 ;  /* 0x0000000109167836 */ /* 0x000fc80000000000 */
[----:B0-----:R-:W-:-:S06]  /*02d0*/  IMAD.WIDE.U32 R16, R22, 0x8, R18 ;  /* 0x0000000816107825 */ /* 0x001fcc00078e0012 */
[----:B------:R-:W2:Y:S01]  /*02e0*/  LDG.E.64 R16, desc[UR6][R16.64] ;  /* 0x0000000610107981 */ /* 0x000ea2000c1e1b00 */
[----:B------:R-:W-:Y:S01]  /*02f0*/  IADD3 R10, PT, PT, R10, 0x4, RZ ;  /* 0x000000040a0a7810 */ /* 0x000fe20007ffe0ff */
[----:B------:R-:W-:Y:S03]  /*0300*/  BSSY.RECONVERGENT B1, `(.L_x_690) ;  /* 0x000002c000017945 */ /* 0x000fe60003800200 */
[----:B------:R-:W-:Y:S02]  /*0310*/  ISETP.NE.AND P2, PT, R10, RZ, PT ;  /* 0x000000ff0a00720c */ /* 0x000fe40003f45270 */
        /* <DEDUP_REMOVED lines=27> */
.L_x_691:
[----:B------:R-:W-:Y:S01]  /*04d0*/  MOV R29, R14 ;  /* 0x0000000e001d7202 */ /* 0x000fe20000000f00 */
[----:B------:R-:W-:Y:S01]  /*04e0*/  IMAD.MOV.U32 R26, RZ, RZ, R15 ;  /* 0x000000ffff1a7224 */ /* 0x000fe200078e000f */
[----:B------:R-:W-:Y:S01]  /*04f0*/  MOV R13, R16 ;  /* 0x00000010000d7202 */ /* 0x000fe20000000f00 */
[----:B------:R-:W-:Y:S01]  /*0500*/  IMAD.MOV.U32 R12, RZ, RZ, R17 ;  /* 0x000000ffff0c7224 */ /* 0x000fe200078e0011 */
[----:B------:R-:W-:-:S07]  /*0510*/  MOV R11, 0x530 ;  /* 0x00000530000b7802 */ /* 0x000fce0000000f00 */
[----:B------:R-:W-:Y:S05]  /*0520*/  CALL.REL.NOINC `($__internal_16_$__cuda_sm20_div_s64) ;  /* 0x0000006800987944 */ /* 0x000fea0003c00000 */
[----:B------:R-:W-:-:S04]  /*0530*/  IADD3 R21, P0, PT, RZ, -R24, RZ ;  /* 0x80000018ff157210 */ /* 0x000fc80007f1e0ff */
[----:B------:R-:W-:Y:S01]  /*0540*/  IADD3.X R11, PT, PT, RZ, ~R25, RZ, P0, !PT ;  /* 0x80000019ff0b7210 */ /* 0x000fe200007fe4ff */
[----:B------:R-:W-:Y:S01]  /*0550*/  IMAD.WIDE.U32 R12, R16, R21, R14 ;  /* 0x00000015100c7225 */ /* 0x000fe200078e000e */
[----:B------:R-:W-:-:S03]  /*0560*/  MOV R15, R25 ;  /* 0x00000019000f7202 */ /* 0x000fc60000000f00 */
[----:B------:R-:W-:Y:S02]  /*0570*/  IMAD R11, R11, R16, RZ ;  /* 0x000000100b0b7224 */ /* 0x000fe400078e02ff */
[----:B------:R-:W-:Y:S02]  /*0580*/  IMAD.MOV.U32 R29, RZ, RZ, R12 ;  /* 0x000000ffff1d7224 */ /* 0x000fe400078e000c */
[----:B------:R-:W-:Y:S02]  /*0590*/  IMAD R11, R17, R21, R11 ;  /* 0x00000015110b7224 */ /* 0x000fe400078e020b */
[----:B------:R-:W-:-:S03]  /*05a0*/  IMAD.MOV.U32 R14, RZ, RZ, R24 ;  /* 0x000000ffff0e7224 */ /* 0x000fc600078e0018 */
[----:B------:R-:W-:-:S07]  /*05b0*/  IADD3 R11, PT, PT, R13, R11, RZ ;  /* 0x0000000b0d0b7210 */ /* 0x000fce0007ffe0ff */
.L_x_692:
[----:B------:R-:W-:Y:S05]  /*05c0*/  BSYNC.RECONVERGENT B1 ;  /* 0x0000000000017941 */ /* 0x000fea0003800200 */
.L_x_690:
[----:B------:R-:W0:Y:S02]  /*05d0*/  LDC.64 R20, c[0x0][0x398] ;  /* 0x0000e600ff147b82 */ /* 0x000e240000000a00 */
[----:B0-----:R-:W-:-:S06]  /*05e0*/  IMAD.WIDE.U32 R22, R22, 0x8, R20 ;  /* 0x0000000816167825 */ /* 0x001fcc00078e0014 */
[----:B------:R-:W2:Y:S01]  /*05f0*/  LDG.E.64 R22, desc[UR6][R22.64] ;  /* 0x0000000616167981 */ /* 0x000ea2000c1e1b00 */
[----:B------:R-:W-:Y:S01]  /*0600*/  LOP3.LUT R12, R8, R17, RZ, 0xfc, !PT ;  /* 0x00000011080c7212 */ /* 0x000fe200078efcff */
[----:B------:R-:W-:Y:S01]  /*0610*/  IMAD.MOV.U32 R34, RZ, RZ, R27 ;  /* 0x000000ffff227224 */ /* 0x000fe200078e001b */
[----:B------:R-:W-:Y:S01]  /*0620*/  MOV R35, R28 ;  /* 0x0000001c00237202 */ /* 0x000fe20000000f00 */
[----:B------:R-:W-:Y:S01]  /*0630*/  BSSY.RECONVERGENT B1, `(.L_x_693) ;  /* 0x000002e000017945 */ /* 0x000fe20003800200 */
        /* <DEDUP_REMOVED lines=29> */
.L_x_694:
[----:B------:R-:W-:Y:S01]  /*0810*/  MOV R29, R7 ;  /* 0x00000007001d7202 */ /* 0x000fe20000000f00 */
[----:B------:R-:W-:Y:S01]  /*0820*/  IMAD.MOV.U32 R26, RZ, RZ, R8 ;  /* 0x000000ffff1a7224 */ /* 0x000fe200078e0008 */
[----:B------:R-:W-:Y:S01]  /*0830*/  MOV R13, R16 ;  /* 0x00000010000d7202 */ /* 0x000fe20000000f00 */
[----:B------:R-:W-:Y:S01]  /*0840*/  IMAD.MOV.U32 R12, RZ, RZ, R17 ;  /* 0x000000ffff0c7224 */ /* 0x000fe200078e0011 */
[----:B------:R-:W-:-:S07]  /*0850*/  MOV R11, 0x870 ;  /* 0x00000870000b7802 */ /* 0x000fce0000000f00 */
[----:B------:R-:W-:Y:S05]  /*0860*/  CALL.REL.NOINC `($__internal_16_$__cuda_sm20_div_s64) ;  /* 0x0000006400c87944 */ /* 0x000fea0003c00000 */
        /* <DEDUP_REMOVED lines=10> */
.L_x_695:
[----:B------:R-:W-:Y:S05]  /*0910*/  BSYNC.RECONVERGENT B1 ;  /* 0x0000000000017941 */ /* 0x000fea0003800200 */
.L_x_693:
[----:B------:R-:W-:-:S06]  /*0920*/  IMAD.WIDE.U32 R16, R9, 0x8, R18 ;  /* 0x0000000809107825 */ /* 0x000fcc00078e0012 */
[----:B------:R-:W2:Y:S01]  /*0930*/  LDG.E.64 R16, desc[UR6][R16.64] ;  /* 0x0000000610107981 */ /* 0x000ea2000c1e1b00 */
[----:B------:R-:W-:Y:S01]  /*0940*/  MOV R38, R5 ;  /* 0x0000000500267202 */ /* 0x000fe20000000f00 */
[----:B------:R-:W-:Y:S01]  /*0950*/  IMAD R11, R11, R22, RZ ;  /* 0x000000160b0b7224 */ /* 0x000fe200078e02ff */
[----:B------:R-:W-:Y:S01]  /*0960*/  BSSY.RECONVERGENT B1, `(.L_x_696) ;  /* 0x0000031000017945 */ /* 0x000fe20003800200 */
[----:B------:R-:W-:Y:S01]  /*0970*/  IMAD.MOV.U32 R39, RZ, RZ, R6 ;  /* 0x000000ffff277224 */ /* 0x000fe200078e0006 */
[----:B------:R-:W-:Y:S01]  /*0980*/  IADD3 R5, PT, PT, R9, -0x2, RZ ;  /* 0xfffffffe09057810 */ /* 0x000fe20007ffe0ff */
[-C--:B------:R-:W-:Y:S02]  /*0990*/  IMAD R11, R23, R12.reuse, R11 ;  /* 0x0000000c170b7224 */ /* 0x080fe400078e020b */
[----:B------:R-:W-:-:S04]  /*09a0*/  IMAD.WIDE.U32 R38, R22, R12, R38 ;  /* 0x0000000c16267225 */ /* 0x000fc800078e0026 */
        /* <DEDUP_REMOVED lines=28> */
.L_x_697:
[----:B------:R-:W-:Y:S01]  /*0b70*/  IMAD.MOV.U32 R29, RZ, RZ, R14 ;  /* 0x000000ffff1d7224 */ /* 0x000fe200078e000e */
[----:B------:R-:W-:Y:S01]  /*0b80*/  MOV R26, R15 ;  /* 0x0000000f001a7202 */ /* 0x000fe20000000f00 */
[----:B------:R-:W-:Y:S01]  /*0b90*/  IMAD.MOV.U32 R13, RZ, RZ, R16 ;  /* 0x000000ffff0d7224 */ /* 0x000fe200078e0010 */
[----:B------:R-:W-:Y:S02]  /*0ba0*/  MOV R12, R17 ;  /* 0x00000011000c7202 */ /* 0x000fe40000000f00 */
[----:B------:R-:W-:-:S07]  /*0bb0*/  MOV R11, 0xbd0 ;  /* 0x00000bd0000b7802 */ /* 0x000fce0000000f00 */
[----:B------:R-:W-:Y:S05]  /*0bc0*/  CALL.REL.NOINC `($__internal_16_$__cuda_sm20_div_s64) ;  /* 0x0000006000f07944 */ /* 0x000fea0003c00000 */
        /* <DEDUP_REMOVED lines=10> */
.L_x_698:
[----:B------:R-:W-:Y:S05]  /*0c70*/  BSYNC.RECONVERGENT B1 ;  /* 0x0000000000017941 */ /* 0x000fea0003800200 */
.L_x_696:
        /* <DEDUP_REMOVED lines=34> */
.L_x_700:
        /* <DEDUP_REMOVED lines=8> */
[----:B------:R-:W-:Y:S02]  /*0f20*/  MOV R12, R36 ;  /* 0x00000024000c7202 */ /* 0x000fe40000000f00 */
[----:B------:R-:W-:Y:S01]  /*0f30*/  MOV R35, R25 ;  /* 0x0000001900237202 */ /* 0x000fe20000000f00 */
[----:B------:R-:W-:-:S04]  /*0f40*/  IMAD.X R13, RZ, RZ, ~R25, P0 ;  /* 0x000000ffff0d7224 */ /* 0x000fc800000e0e19 */
[----:B------:R-:W-:Y:S02]  /*0f50*/  IMAD R8, R13, R16, RZ ;  /* 0x000000100d087224 */ /* 0x000fe400078e02ff */
[----:B------:R-:W-:Y:S02]  /*0f60*/  IMAD.MOV.U32 R13, RZ, RZ, R37 ;  /* 0x000000ffff0d7224 */ /* 0x000fe400078e0025 */
[----:B------:R-:W-:-:S04]  /*0f70*/  IMAD.WIDE.U32 R12, R16, R11, R12 ;  /* 0x0000000b100c7225 */ /* 0x000fc800078e000c */
[----:B------:R-:W-:-:S05]  /*0f80*/  IMAD R11, R17, R11, R8 ;  /* 0x0000000b110b7224 */ /* 0x000fca00078e0208 */
[----:B------:R-:W-:-:S07]  /*0f90*/  IADD3 R13, PT, PT, R11, R13, RZ ;  /* 0x0000000d0b0d7210 */ /* 0x000fce0007ffe0ff */
.L_x_701:
[----:B------:R-:W-:Y:S05]  /*0fa0*/  BSYNC.RECONVERGENT B1 ;  /* 0x0000000000017941 */ /* 0x000fea0003800200 */
.L_x_699:
[----:B------:R-:W-:-:S04]  /*0fb0*/  VIADD R8, R9, 0xffffffff ;  /* 0xffffffff09087836 */ /* 0x000fc80000000000 */
[----:B------:R-:W-:-:S06]  /*0fc0*/  IMAD.WIDE.U32 R16, R8, 0x8, R18 ;  /* 0x0000000808107825 */ /* 0x000fcc00078e0012 */
[----:B------:R-:W2:Y:S01]  /*0fd0*/  LDG.E.64 R16, desc[UR6][R16.64] ;  /* 0x0000000610107981 */ /* 0x000ea2000c1e1b00 */
[----:B------:R-:W-:Y:S01]  /*0fe0*/  MOV R36, R38 ;  /* 0x0000002600247202 */ /* 0x000fe20000000f00 */
        /* <DEDUP_REMOVED lines=33> */
.L_x_703:
[----:B------:R-:W-:Y:S01]  /*1200*/  MOV R29, R14 ;  /* 0x0000000e001d7202 */ /* 0x000fe20000000f00 */
[----:B------:R-:W-:Y:S01]  /*1210*/  IMAD.MOV.U32 R26, RZ, RZ, R15 ;  /* 0x000000ffff1a7224 */ /* 0x000fe200078e000f */
[----:B------:R-:W-:Y:S01]  /*1220*/  MOV R13, R16 ;  /* 0x00000010000d7202 */ /* 0x000fe20000000f00 */
[----:B------:R-:W-:Y:S01]  /*1230*/  IMAD.MOV.U32 R12, RZ, RZ, R17 ;  /* 0x000000ffff0c7224 */ /* 0x000fe200078e0011 */
[----:B------:R-:W-:-:S07]  /*1240*/  MOV R11, 0x1260 ;  /* 0x00001260000b7802 */ /* 0x000fce0000000f00 */
[----:B------:R-:W-:Y:S05]  /*1250*/  CALL.REL.NOINC `($__internal_16_$__cuda_sm20_div_s64) ;  /* 0x0000005c004c7944 */ /* 0x000fea0003c00000 */
        /* <DEDUP_REMOVED lines=11> */
.L_x_704:
[----:B------:R-:W-:Y:S05]  /*1310*/  BSYNC.RECONVERGENT B1 ;  /* 0x0000000000017941 */ /* 0x000fea0003800200 */
.L_x_702:
[----:B------:R-:W0:Y:S02]  /*1320*/  LDC.64 R12, c[0x0][0x398] ;  /* 0x0000e600ff0c7b82 */ /* 0x000e240000000a00 */
[----:B0-----:R-:W-:-:S05]  /*1330*/  IMAD.WIDE.U32 R12, R8, 0x8, R12 ;  /* 0x00000008080c7825 */ /* 0x001fca00078e000c */
        /* <DEDUP_REMOVED lines=33> */
.L_x_706:
        /* <DEDUP_REMOVED lines=16> */
.L_x_707:
[----:B------:R-:W-:Y:S05]  /*1650*/  BSYNC.RECONVERGENT B1 ;  /* 0x0000000000017941 */ /* 0x000fea0003800200 */
.L_x_705:
[----:B------:R-:W-:-:S06]  /*1660*/  IMAD.WIDE.U32 R16, R5, 0x8, R18 ;  /* 0x0000000805107825 */ /* 0x000fcc00078e0012 */
[----:B------:R-:W2:Y:S01]  /*1670*/  LDG.E.64 R16, desc[UR6][R16.64] ;  /* 0x0000000610107981 */ /* 0x000ea2000c1e1b00 */
[----:B------:R-:W-:Y:S01]  /*1680*/  MOV R23, R6 ;  /* 0x0000000600177202 */ /* 0x000fe20000000f00 */
[----:B------:R-:W-:Y:S01]  /*1690*/  IMAD R11, R11, R40, RZ ;  /* 0x000000280b0b7224 */ /* 0x000fe200078e02ff */
[----:B------:R-:W-:Y:S01]  /*16a0*/  BSSY.RECONVERGENT B1, `(.L_x_708) ;  /* 0x0000031000017945 */ /* 0x000fe20003800200 */
[----:B------:R-:W-:Y:S02]  /*16b0*/  IMAD.MOV.U32 R22, RZ, RZ, R36 ;  /* 0x000000ffff167224 */ /* 0x000fe400078e0024 */
        /* <DEDUP_REMOVED lines=28> */
[----:B------:R-:W-:Y:S01]  /*1880*/  MOV R14, R13 ;  /* 0x0000000d000e7202 */ /* 0x000fe20000000f00 */
[----:B------:R-:W-:Y:S06]  /*1890*/  BRA `(.L_x_710) ;  /* 0x0000000000447947 */ /* 0x000fec0003800000 */
.L_x_709:
        /* <DEDUP_REMOVED lines=17> */
.L_x_710:
[----:B------:R-:W-:Y:S05]  /*19b0*/  BSYNC.RECONVERGENT B1 ;  /* 0x0000000000017941 */ /* 0x000fea0003800200 */
.L_x_708:
[----:B------:R-:W0:Y:S02]  /*19c0*/  LDC.64 R12, c[0x0][0x398] ;  /* 0x0000e600ff0c7b82 */ /* 0x000e240000000a00 */
[----:B0-----:R-:W-:-:S05]  /*19d0*/  IMAD.WIDE.U32 R12, R5, 0x8, R12 ;  /* 0x00000008050c7825 */ /* 0x001fca00078e000c */
[----:B------:R-:W2:Y:S01]  /*19e0*/  LDG.E.64 R34, desc[UR6][R12.64] ;  /* 0x000000060c227981 */ /* 0x000ea2000c1e1b00 */
[----:B------:R-:W-:Y:S01]  /*19f0*/  LOP3.LUT R5, R21, R17, RZ, 0xfc, !PT ;  /* 0x0000001115057212 */ /* 0x000fe200078efcff */
[----:B------:R-:W-:Y:S01]  /*1a00*/  BSSY.RECONVERGENT B1, `(.L_x_711) ;  /* 0x0000031000017945 */ /* 0x000fe20003800200 */
[----:B------:R-:W-:Y:S02]  /*1a10*/  MOV R39, R7 ;  /* 0x0000000700277202 */ /* 0x000fe40000000f00 */
[----:B------:R-:W-:Y:S01]  /*1a20*/  ISETP.NE.U32.AND P0, PT, R5, RZ, PT ;  /* 0x000000ff0500720c */ /* 0x000fe20003f05070 */
[-C--:B--2---:R-:W-:Y:S02]  /*1a30*/  IMAD R8, R35, R27.reuse, RZ ;  /* 0x0000001b23087224 */ /* 0x084fe400078e02ff */
[----:B------:R-:W-:-:S04]  /*1a40*/  IMAD.WIDE.U32 R38, R34, R27, R38 ;  /* 0x0000001b22267225 */ /* 0x000fc800078e0026 */
[----:B------:R-:W-:Y:S02]  /*1a50*/  IMAD R11, R34, R11, R8 ;  /* 0x0000000b220b7224 */ /* 0x000fe400078e0208 */
[----:B------:R-:W-:-:S03]  /*1a60*/  IMAD.MOV.U32 R27, RZ, RZ, R38 ;  /* 0x000000ffff1b7224 */ /* 0x000fc600078e0026 */
        /* <DEDUP_REMOVED lines=25> */
.L_x_712:
        /* <DEDUP_REMOVED lines=9> */
[--C-:B------:R-:W-:Y:S02]  /*1c90*/  IMAD.MOV.U32 R8, RZ, RZ, R25.reuse ;  /* 0x000000ffff087224 */ /* 0x100fe400078e0019 */
[----:B------:R-:W-:Y:S02]  /*1ca0*/  IMAD.X R7, RZ, RZ, ~R25, P0 ;  /* 0x000000ffff077224 */ /* 0x000fe400000e0e19 */
[----:B------:R-:W-:-:S04]  /*1cb0*/  IMAD.WIDE.U32 R12, R16, R5, R12 ;  /* 0x00000005100c7225 */ /* 0x000fc800078e000c */
[----:B------:R-:W-:-:S04]  /*1cc0*/  IMAD R7, R7, R16, RZ ;  /* 0x0000001007077224 */ /* 0x000fc800078e02ff */
[----:B------:R-:W-:Y:S01]  /*1cd0*/  IMAD R5, R17, R5, R7 ;  /* 0x0000000511057224 */ /* 0x000fe200078e0207 */
[----:B------:R-:W-:Y:S01]  /*1ce0*/  MOV R7, R24 ;  /* 0x0000001800077202 */ /* 0x000fe20000000f00 */
[----:B------:R-:W-:-:S03]  /*1cf0*/  IMAD.MOV.U32 R17, RZ, RZ, R12 ;  /* 0x000000ffff117224 */ /* 0x000fc600078e000c */
[----:B------:R-:W-:-:S07]  /*1d00*/  IADD3 R5, PT, PT, R5, R13, RZ ;  /* 0x0000000d05057210 */ /* 0x000fce0007ffe0ff */
.L_x_713:
[----:B------:R-:W-:Y:S05]  /*1d10*/  BSYNC.RECONVERGENT B1 ;  /* 0x0000000000017941 */ /* 0x000fea0003800200 */
.L_x_711:
[----:B------:R-:W-:Y:S01]  /*1d20*/  MOV R12, R22 ;  /* 0x00000016000c7202 */ /* 0x000fe20000000f00 */
[----:B------:R-:W-:Y:S01]  /*1d30*/  IMAD R5, R5, R34, RZ ;  /* 0x0000002205057224 */ /* 0x000fe200078e02ff */
[----:B------:R-:W-:Y:S01]  /*1d40*/  IADD3 R9, PT, PT, R9, -0x4, RZ ;  /* 0xfffffffc09097810 */ /* 0x000fe20007ffe0ff */
[----:B------:R-:W-:Y:S02]  /*1d50*/  IMAD.MOV.U32 R13, RZ, RZ, R6 ;  /* 0x000000ffff0d7224 */ /* 0x000fe400078e0006 */
[-C--:B------:R-:W-:Y:S02]  /*1d60*/  IMAD R5, R35, R17.reuse, R5 ;  /* 0x0000001123057224 */ /* 0x080fe400078e0205 */
[----:B------:R-:W-:-:S04]  /*1d70*/  IMAD.WIDE.U32 R12, R34, R17, R12 ;  /* 0x00000011220c7225 */ /* 0x000fc800078e000c */
[----:B------:R-:W-:Y:S01]  /*1d80*/  IMAD.IADD R6, R13, 0x1, R5 ;  /* 0x000000010d067824 */ /* 0x000fe200078e0205 */
[----:B------:R-:W-:Y:S01]  /*1d90*/  MOV R5, R12 ;  /* 0x0000000c00057202 */ /* 0x000fe20000000f00 */
[----:B------:R-:W-:Y:S06]  /*1da0*/  @P2 BRA `(.L_x_714) ;  /* 0xffffffe400442947 */ /* 0x000fec000383ffff */
[----:B------:R-:W-:-:S07]  /*1db0*/  VIADD R9, R9, 0x1 ;  /* 0x0000000109097836 */ /* 0x000fce0000000000 */
.L_x_689:
        /* <DEDUP_REMOVED lines=36> */
.L_x_717:
[----:B------:R-:W-:Y:S01]  /*2000*/  IMAD.MOV.U32 R29, RZ, RZ, R14 ;  /* 0x000000ffff1d7224 */ /* 0x000fe200078e000e */
[----:B------:R-:W-:Y:S01]  /*2010*/  MOV R26, R15 ;  /* 0x0000000f001a7202 */ /* 0x000fe20000000f00 */
[----:B------:R-:W-:Y:S01]  /*2020*/  IMAD.MOV.U32 R13, RZ, RZ, R16 ;  /* 0x000000ffff0d7224 */ /* 0x000fe200078e0010 */
[----:B------:R-:W-:Y:S02]  /*2030*/  MOV R12, R17 ;  /* 0x00000011000c7202 */ /* 0x000fe40000000f00 */
[----:B------:R-:W-:-:S07]  /*2040*/  MOV R11, 0x2060 ;  /* 0x00002060000b7802 */ /* 0x000fce0000000f00 */
[----:B------:R-:W-:Y:S05]  /*2050*/  CALL.REL.NOINC `($__internal_16_$__cuda_sm20_div_s64) ;  /* 0x0000004c00cc7944 */ /* 0x000fea0003c00000 */
[----:B------:R-:W-:-:S05]  /*2060*/  IADD3 R19, P0, PT, RZ, -R24, RZ ;  /* 0x80000018ff137210 */ /* 0x000fca0007f1e0ff */
[----:B------:R-:W-:Y:S02]  /*2070*/  IMAD.X R13, RZ, RZ, ~R25, P0 ;  /* 0x000000ffff0d7224 */ /* 0x000fe400000e0e19 */
[----:B------:R-:W-:Y:S01]  /*2080*/  IMAD.WIDE.U32 R10, R16, R19, R14 ;  /* 0x00000013100a7225 */ /* 0x000fe200078e000e */
[----:B------:R-:W-:-:S03]  /*2090*/  MOV R14, R24 ;  /* 0x00000018000e7202 */ /* 0x000fc60000000f00 */
[----:B------:R-:W-:Y:S02]  /*20a0*/  IMAD R13, R13, R16, RZ ;  /* 0x000000100d0d7224 */ /* 0x000fe400078e02ff */
[----:B------:R-:W-:Y:S02]  /*20b0*/  IMAD.MOV.U32 R15, RZ, RZ, R25 ;  /* 0x000000ffff0f7224 */ /* 0x000fe400078e0019 */
[----:B------:R-:W-:Y:S01]  /*20c0*/  IMAD R19, R17, R19, R13 ;  /* 0x0000001311137224 */ /* 0x000fe200078e020d */
[----:B------:R-:W-:-:S03]  /*20d0*/  MOV R13, R10 ;  /* 0x0000000a000d7202 */ /* 0x000fc60000000f00 */
[----:B------:R-:W-:-:S07]  /*20e0*/  IMAD.IADD R19, R11, 0x1, R19 ;  /* 0x000000010b137824 */ /* 0x000fce00078e0213 */
.L_x_718:
[----:B------:R-:W-:Y:S05]  /*20f0*/  BSYNC.RECONVERGENT B1 ;  /* 0x0000000000017941 */ /* 0x000fea0003800200 */
.L_x_716:
        /* <DEDUP_REMOVED lines=36> */
.L_x_720:
[----:B------:R-:W-:Y:S01]  /*2340*/  IMAD.MOV.U32 R29, RZ, RZ, R7 ;  /* 0x000000ffff1d7224 */ /* 0x000fe200078e0007 */
[----:B------:R-:W-:Y:S01]  /*2350*/  MOV R26, R8 ;  /* 0x00000008001a7202 */ /* 0x000fe20000000f00 */
[----:B------:R-:W-:Y:S01]  /*2360*/  IMAD.MOV.U32 R13, RZ, RZ, R16 ;  /* 0x000000ffff0d7224 */ /* 0x000fe200078e0010 */
[----:B------:R-:W-:Y:S02]  /*2370*/  MOV R12, R17 ;  /* 0x00000011000c7202 */ /* 0x000fe40000000f00 */
[----:B------:R-:W-:-:S07]  /*2380*/  MOV R11, 0x23a0 ;  /* 0x000023a0000b7802 */ /* 0x000fce0000000f00 */
[----:B------:R-:W-:Y:S05]  /*2390*/  CALL.REL.NOINC `($__internal_16_$__cuda_sm20_div_s64) ;  /* 0x0000004800fc7944 */ /* 0x000fea0003c00000 */
[-C--:B------:R-:W-:Y:S01]  /*23a0*/  IADD3 R11, P0, PT, RZ, -R24.reuse, RZ ;  /* 0x80000018ff0b7210 */ /* 0x080fe20007f1e0ff */
[--C-:B------:R-:W-:Y:S01]  /*23b0*/  IMAD.MOV.U32 R19, RZ, RZ, R25.reuse ;  /* 0x000000ffff137224 */ /* 0x100fe200078e0019 */
[----:B------:R-:W-:Y:S02]  /*23c0*/  MOV R12, R7 ;  /* 0x00000007000c7202 */ /* 0x000fe40000000f00 */
[----:B------:R-:W-:Y:S01]  /*23d0*/  MOV R18, R24 ;  /* 0x0000001800127202 */ /* 0x000fe20000000f00 */
[----:B------:R-:W-:-:S04]  /*23e0*/  IMAD.X R13, RZ, RZ, ~R25, P0 ;  /* 0x000000ffff0d7224 */ /* 0x000fc800000e0e19 */
[----:B------:R-:W-:Y:S02]  /*23f0*/  IMAD R10, R13, R16, RZ ;  /* 0x000000100d0a7224 */ /* 0x000fe400078e02ff */
[----:B------:R-:W-:Y:S02]  /*2400*/  IMAD.MOV.U32 R13, RZ, RZ, R8 ;  /* 0x000000ffff0d7224 */ /* 0x000fe400078e0008 */
[-C--:B------:R-:W-:Y:S02]  /*2410*/  IMAD R17, R17, R11.reuse, R10 ;  /* 0x0000000b11117224 */ /* 0x080fe400078e020a */
[----:B------:R-:W-:-:S04]  /*2420*/  IMAD.WIDE.U32 R12, R16, R11, R12 ;  /* 0x0000000b100c7225 */ /* 0x000fc800078e000c */
[----:B------:R-:W-:Y:S01]  /*2430*/  IMAD.IADD R13, R17, 0x1, R13 ;  /* 0x00000001110d7824 */ /* 0x000fe200078e020d */
[----:B------:R-:W-:-:S07]  /*2440*/  MOV R11, R12 ;  /* 0x0000000c000b7202 */ /* 0x000fce0000000f00 */
.L_x_721:
[----:B------:R-:W-:Y:S05]  /*2450*/  BSYNC.RECONVERGENT B1 ;  /* 0x0000000000017941 */ /* 0x000fea0003800200 */
.L_x_719:
[----:B------:R-:W0:Y:S01]  /*2460*/  LDC.64 R16, c[0x0][0x390] ;  /* 0x0000e400ff107b82 */ /* 0x000e220000000a00 */
[----:B------:R-:W-:-:S05]  /*2470*/  IADD3 R7, PT, PT, R9, -0x1, RZ ;  /* 0xffffffff09077810 */ /* 0x000fca0007ffe0ff */
[----:B0-----:R-:W-:-:S06]  /*2480*/  IMAD.WIDE.U32 R16, R7, 0x8, R16 ;  /* 0x0000000807107825 */ /* 0x001fcc00078e0010 */
        /* <DEDUP_REMOVED lines=35> */
.L_x_723:
        /* <DEDUP_REMOVED lines=16> */
.L_x_724:
[----:B------:R-:W-:Y:S05]  /*27c0*/  BSYNC.RECONVERGENT B1 ;  /* 0x0000000000017941 */ /* 0x000fea0003800200 */
.L_x_722:
        /* <DEDUP_REMOVED lines=9> */
[----:B------:R-:W-:Y:S01]  /*2860*/  IMAD R13, R38, R13, R6 ;  /* 0x0000000d260d7224 */ /* 0x000fe200078e0206 */
[----:B------:R-:W-:-:S03]  /*2870*/  MOV R27, R36 ;  /* 0x00000024001b7202 */ /* 0x000fc60000000f00 */
[----:B------:R-:W-:Y:S02]  /*2880*/  IMAD.IADD R28, R37, 0x1, R13 ;  /* 0x00000001251c7824 */ /* 0x000fe400078e020d */
[----:B------:R-:W-:Y:S05]  /*2890*/  @P0 BRA `(.L_x_726) ;  /* 0x00000000005c0947 */ /* 0x000fea0003800000 */
[----:B------:R-:W0:Y:S01]  /*28a0*/  I2F.U32.RP R8, R16 ;  /* 0x0000001000087306 */ /* 0x000e220000209000 */
[----:B------:R-:W-:Y:S01]  /*28b0*/  IMAD.MOV R5, RZ, RZ, -R16 ;  /* 0x000000ffff057224 */ /* 0x000fe200078e0a10 */
[----:B------:R-:W-:-:S06]  /*28c0*/  ISETP.NE.U32.AND P2, PT, R16, RZ, PT ;  /* 0x000000ff1000720c */ /* 0x000fcc0003f45070 */
        /* <DEDUP_REMOVED lines=20> */
.L_x_726:
        /* <DEDUP_REMOVED lines=10> */
[----:B------:R-:W-:Y:S01]  /*2ab0*/  IADD3.X R7, PT, PT, RZ, ~R25, RZ, P0, !PT ;  /* 0x80000019ff077210 */ /* 0x000fe200007fe4ff */
[----:B------:R-:W-:-:S04]  /*2ac0*/  IMAD.WIDE.U32 R10, R16, R5, R10 ;  /* 0x00000005100a7225 */ /* 0x000fc800078e000a */
[----:B------:R-:W-:-:S04]  /*2ad0*/  IMAD R7, R7, R16, RZ ;  /* 0x0000001007077224 */ /* 0x000fc800078e02ff */
[----:B------:R-:W-:Y:S02]  /*2ae0*/  IMAD R5, R17, R5, R7 ;  /* 0x0000000511057224 */ /* 0x000fe400078e0207 */
[----:B------:R-:W-:-:S03]  /*2af0*/  IMAD.MOV.U32 R7, RZ, RZ, R24 ;  /* 0x000000ffff077224 */ /* 0x000fc600078e0018 */
[----:B------:R-:W-:-:S07]  /*2b00*/  IADD3 R5, PT, PT, R5, R11, RZ ;  /* 0x0000000b05057210 */ /* 0x000fce0007ffe0ff */
.L_x_727:
[----:B------:R-:W-:Y:S05]  /*2b10*/  BSYNC.RECONVERGENT B1 ;  /* 0x0000000000017941 */ /* 0x000fea0003800200 */
.L_x_725:
[----:B------:R-:W-:Y:S01]  /*2b20*/  MOV R34, R20 ;  /* 0x0000001400227202 */ /* 0x000fe20000000f00 */
[----:B------:R-:W-:Y:S02]  /*2b30*/  IMAD R5, R5, R38, RZ ;  /* 0x0000002605057224 */ /* 0x000fe400078e02ff */
[----:B------:R-:W-:Y:S02]  /*2b40*/  VIADD R9, R9, 0xfffffffe ;  /* 0xfffffffe09097836 */ /* 0x000fe40000000000 */
[----:B------:R-:W-:-:S04]  /*2b50*/  IMAD.WIDE.U32 R34, R38, R10, R34 ;  /* 0x0000000a26227225 */ /* 0x000fc800078e0022 */
[----:B------:R-:W-:-:S05]  /*2b60*/  IMAD R5, R39, R10, R5 ;  /* 0x0000000a27057224 */ /* 0x000fca00078e0205 */
[----:B------:R-:W-:Y:S01]  /*2b70*/  IADD3 R6, PT, PT, R35, R5, RZ ;  /* 0x0000000523067210 */ /* 0x000fe20007ffe0ff */
[----:B------:R-:W-:-:S07]  /*2b80*/  IMAD.MOV.U32 R5, RZ, RZ, R34 ;  /* 0x000000ffff057224 */ /* 0x000fce00078e0022 */
.L_x_715:
        /* <DEDUP_REMOVED lines=31> */
.L_x_729:
[----:B------:R-:W-:Y:S01]  /*2d80*/  MOV R20, R14 ;  /* 0x0000000e00147202 */ /* 0x000fe20000000f00 */
[----:B------:R-:W-:Y:S01]  /*2d90*/  IMAD.MOV.U32 R24, RZ, RZ, R15 ;  /* 0x000000ffff187224 */ /* 0x000fe200078e000f */
[----:B------:R-:W-:Y:S01]  /*2da0*/  MOV R21, R16 ;  /* 0x0000001000157202 */ /* 0x000fe20000000f00 */
[----:B------:R-:W-:Y:S01]  /*2db0*/  IMAD.MOV.U32 R22, RZ, RZ, R17 ;  /* 0x000000ffff167224 */ /* 0x000fe200078e0011 */
[----:B------:R-:W-:-:S07]  /*2dc0*/  MOV R23, 0x2de0 ;  /* 0x00002de000177802 */ /* 0x000fce0000000f00 */
[----:B------:R-:W-:Y:S05]  /*2dd0*/  CALL.REL.NOINC `($__internal_17_$__cuda_sm20_rem_s64) ;  /* 0x0000004400bc7944 */ /* 0x000fea0003c00000 */
[----:B------:R-:W-:Y:S01]  /*2de0*/  MOV R10, R12 ;  /* 0x0000000c000a7202 */ /* 0x000fe20000000f00 */
[----:B------:R-:W-:-:S07]  /*2df0*/  IMAD.MOV.U32 R11, RZ, RZ, R13 ;  /* 0x000000ffff0b7224 */ /* 0x000fce00078e000d */
.L_x_730:
[----:B------:R-:W-:Y:S05]  /*2e00*/  BSYNC.RECONVERGENT B1 ;  /* 0x0000000000017941 */ /* 0x000fea0003800200 */
.L_x_728:
        /* <DEDUP_REMOVED lines=15> */
[----:B------:R-:W-:Y:S02]  /*2f00*/  HFMA2 R8, -RZ, RZ, 0, 0 ;  /* 0x00000000ff087431 */ /* 0x000fe400000001ff */
[----:B------:R-:W-:Y:S01]  /*2f10*/  IMAD.MOV R11, RZ, RZ, -R16 ;  /* 0x000000ffff0b7224 */ /* 0x000fe200078e0a10 */
[----:B------:R-:W-:-:S04]  /*2f20*/  ISETP.NE.U32.AND P1, PT, R16, RZ, PT ;  /* 0x000000ff1000720c */ /* 0x000fc80003f25070 */
[----:B0-----:R-:W0:Y:S02]  /*2f30*/  MUFU.RCP R10, R10 ;  /* 0x0000000a000a7308 */ /* 0x001e240000001000 */
[----:B0-----:R-:W-:-:S06]  /*2f40*/  IADD3 R9, PT, PT, R10, 0xffffffe, RZ ;  /* 0x0ffffffe0a097810 */ /* 0x001fcc0007ffe0ff */
[----:B------:R-:W0:Y:S02]  /*2f50*/  F2I.FTZ.U32.TRUNC.NTZ R9, R9 ;  /* 0x0000000900097305 */ /* 0x000e24000021f000 */
[----:B0-----:R-:W-:-:S04]  /*2f60*/  IMAD R11, R11, R9, RZ ;  /* 0x000000090b0b7224 */ /* 0x001fc800078e02ff */
[----:B------:R-:W-:Y:S01]  /*2f70*/  IMAD.HI.U32 R8, R9, R11, R8 ;  /* 0x0000000b09087227 */ /* 0x000fe200078e0008 */
[----:B------:R-:W-:-:S05]  /*2f80*/  MOV R9, RZ ;  /* 0x000000ff00097202 */ /* 0x000fca0000000f00 */
[----:B------:R-:W-:-:S04]  /*2f90*/  IMAD.HI.U32 R8, R8, R7, RZ ;  /* 0x0000000708087227 */ /* 0x000fc800078e00ff */
[----:B------:R-:W-:-:S04]  /*2fa0*/  IMAD.MOV R8, RZ, RZ, -R8 ;  /* 0x000000ffff087224 */ /* 0x000fc800078e0a08 */
[----:B------:R-:W-:-:S05]  /*2fb0*/  IMAD R8, R16, R8, R7 ;  /* 0x0000000810087224 */ /* 0x000fca00078e0207 */
[----:B------:R-:W-:-:S13]  /*2fc0*/  ISETP.GE.U32.AND P0, PT, R8, R16, PT ;  /* 0x000000100800720c */ /* 0x000fda0003f06070 */
[----:B------:R-:W-:-:S04]  /*2fd0*/  @P0 IADD3 R8, PT, PT, -R16, R8, RZ ;  /* 0x0000000810080210 */ /* 0x000fc80007ffe1ff */
[----:B------:R-:W-:-:S13]  /*2fe0*/  ISETP.GE.U32.AND P0, PT, R8, R16, PT ;  /* 0x000000100800720c */ /* 0x000fda0003f06070 */
[----:B------:R-:W-:Y:S01]  /*2ff0*/  @P0 IMAD.IADD R8, R8, 0x1, -R16 ;  /* 0x0000000108080824 */ /* 0x000fe200078e0a10 */
[----:B------:R-:W-:Y:S01]  /*3000*/  @!P1 LOP3.LUT R8, RZ, R16, RZ, 0x33, !PT ;  /* 0x00000010ff089212 */ /* 0x000fe200078e33ff */
[----:B------:R-:W-:Y:S06]  /*3010*/  BRA `(.L_x_733) ;  /* 0x0000000000207947 */ /* 0x000fec0003800000 */
.L_x_732:
[----:B------:R-:W-:Y:S01]  /*3020*/  IMAD.MOV.U32 R21, RZ, RZ, R16 ;  /* 0x000000ffff157224 */ /* 0x000fe200078e0010 */
[----:B------:R-:W-:Y:S01]  /*3030*/  MOV R22, R17 ;  /* 0x0000001100167202 */ /* 0x000fe20000000f00 */
[----:B------:R-:W-:Y:S01]  /*3040*/  IMAD.MOV.U32 R20, RZ, RZ, R7 ;  /* 0x000000ffff147224 */ /* 0x000fe200078e0007 */
[----:B------:R-:W-:Y:S02]  /*3050*/  MOV R24, R8 ;  /* 0x0000000800187202 */ /* 0x000fe40000000f00 */
[----:B------:R-:W-:-:S07]  /*3060*/  MOV R23, 0x3080 ;  /* 0x0000308000177802 */ /* 0x000fce0000000f00 */
[----:B------:R-:W-:Y:S05]  /*3070*/  CALL.REL.NOINC `($__internal_17_$__cuda_sm20_rem_s64) ;  /* 0x0000004400147944 */ /* 0x000fea0003c00000 */
[----:B------:R-:W-:Y:S01]  /*3080*/  IMAD.MOV.U32 R8, RZ, RZ, R12 ;  /* 0x000000ffff087224 */ /* 0x000fe200078e000c */
[----:B------:R-:W-:-:S07]  /*3090*/  MOV R9, R13 ;  /* 0x0000000d00097202 */ /* 0x000fce0000000f00 */
.L_x_733:
[----:B------:R-:W-:Y:S05]  /*30a0*/  BSYNC.RECONVERGENT B1 ;  /* 0x0000000000017941 */ /* 0x000fea0003800200 */
.L_x_731:
[----:B------:R-:W-:Y:S01]  /*30b0*/  MOV R11, R6 ;  /* 0x00000006000b7202 */ /* 0x000fe20000000f00 */
[----:B------:R-:W-:Y:S02]  /*30c0*/  IMAD.MOV.U32 R10, RZ, RZ, R5 ;  /* 0x000000ffff0a7224 */ /* 0x000fe400078e0005 */
[----:B------:R-:W-:Y:S02]  /*30d0*/  IMAD R7, R9, R18, RZ ;  /* 0x0000001209077224 */ /* 0x000fe400078e02ff */
[----:B------:R-:W-:-:S04]  /*30e0*/  IMAD.WIDE.U32 R10, R18, R8, R10 ;  /* 0x00000008120a7225 */ /* 0x000fc800078e000a */
[----:B------:R-:W-:Y:S01]  /*30f0*/  IMAD R7, R19, R8, R7 ;  /* 0x0000000813077224 */ /* 0x000fe200078e0207 */
[----:B------:R-:W-:-:S03]  /*3100*/  MOV R5, R10 ;  /* 0x0000000a00057202 */ /* 0x000fc60000000f00 */
[----:B------:R-:W-:-:S07]  /*3110*/  IMAD.IADD R6, R11, 0x1, R7 ;  /* 0x000000010b067824 */ /* 0x000fce00078e0207 */
.L_x_688:
        /* <DEDUP_REMOVED lines=17> */
.L_x_687:
[----:B------:R-:W-:-:S04]  /*3230*/  ISETP.GE.U32.AND P0, PT, R14, UR10, PT ;  /* 0x0000000a0e007c0c */ /* 0x000fc8000bf06070 */
[----:B------:R-:W-:-:S13]  /*3240*/  ISETP.GE.U32.AND.EX P0, PT, RZ, UR11, PT, P0 ;  /* 0x0000000bff007c0c */ /* 0x000fda000bf06100 */
[----:B------:R-:W-:Y:S05]  /*3250*/  @P0 BRA `(.L_x_734) ;  /* 0x0000003400d40947 */ /* 0x000fea0003800000 */
[----:B------:R-:W-:Y:S02]  /*3260*/  ISETP.GE.AND P0, PT, R9, RZ, PT ;  /* 0x000000ff0900720c */ /* 0x000fe40003f06270 */
[----:B------:R-:W-:-:S11]  /*3270*/  CS2R R6, SRZ ;  /* 0x0000000000067805 */ /* 0x000fd6000001ff00 */
[----:B------:R-:W-:Y:S05]  /*3280*/  @!P0 BRA `(.L_x_735) ;  /* 0x0000003400b48947 */ /* 0x000fea0003800000 */
[----:B------:R-:W-:Y:S01]  /*3290*/  ISETP.GE.U32.AND P0, PT, R9, 0x7, PT ;  /* 0x000000070900780c */ /* 0x000fe20003f06070 */
[----:B------:R-:W-:Y:S02]  /*32a0*/  IMAD.MOV.U32 R15, RZ, RZ, R14 ;  /* 0x000000ffff0f7224 */ /* 0x000fe400078e000e */
[----:B------:R-:W-:Y:S01]  /*32b0*/  HFMA2 R14, -RZ, RZ, 0, 0 ;  /* 0x00000000ff0e7431 */ /* 0x000fe200000001ff */
[----:B------:R-:W-:Y:S02]  /*32c0*/  LOP3.LUT R10, R11, 0x7, RZ, 0xc0, !PT ;  /* 0x000000070b0a7812 */ /* 0x000fe400078ec0ff */
[----:B------:R-:W-:-:S07]  /*32d0*/  CS2R R6, SRZ ;  /* 0x0000000000067805 */ /* 0x000fce000001ff00 */
[----:B------:R-:W-:Y:S05]  /*32e0*/  @!P0 BRA `(.L_x_736) ;  /* 0x0000001c003c8947 */ /* 0x000fea0003800000 */
[----:B------:R-:W0:Y:S01]  /*32f0*/  LDC.64 R22, c[0x0][0x390] ;  /* 0x0000e400ff167b82 */ /* 0x000e220000000a00 */
[C---:B------:R-:W-:Y:S01]  /*3300*/  LOP3.LUT R8, R11.reuse, 0xfffffff8, RZ, 0xc0, !PT ;  /* 0xfffffff80b087812 */ /* 0x040fe200078ec0ff */
[----:B------:R-:W-:Y:S01]  /*3310*/  VIADD R9, R11, 0xfffffffc ;  /* 0xfffffffc0b097836 */ /* 0x000fe20000000000 */
[----:B------:R-:W-:Y:S02]  /*3320*/  CS2R R6, SRZ ;  /* 0x0000000000067805 */ /* 0x000fe4000001ff00 */
[----:B------:R-:W-:-:S03]  /*3330*/  IADD3 R8, PT, PT, -R8, RZ, RZ ;  /* 0x000000ff08087210 */ /* 0x000fc60007ffe1ff */
[----:B------:R-:W1:Y:S08]  /*3340*/  LDC.64 R16, c[0x0][0x398] ;  /* 0x0000e600ff107b82 */ /* 0x000e700000000a00 */
[----:B------:R-:W2:Y:S08]  /*3350*/  LDC.64 R18, c[0x0][0x390] ;  /* 0x0000e400ff127b82 */ /* 0x000eb00000000a00 */
[----:B------:R-:W3:Y:S02]  /*3360*/  LDC.64 R20, c[0x0][0x398] ;  /* 0x0000e600ff147b82 */ /* 0x000ee40000000a00 */
.L_x_761:
[----:B------:R-:W-:-:S04]  /*3370*/  VIADD R5, R9, 0x3 ;  /* 0x0000000309057836 */ /* 0x000fc80000000000 */
[----:B0-----:R-:W-:-:S06]  /*3380*/  IMAD.WIDE.U32 R34, R5, 0x8, R22 ;  /* 0x0000000805227825 */ /* 0x001fcc00078e0016 */
[----:B------:R-:W4:Y:S01]  /*3390*/  LDG.E.64 R34, desc[UR6][R34.64] ;  /* 0x0000000622227981 */ /* 0x000f22000c1e1b00 */
[----:B------:R-:W-:Y:S01]  /*33a0*/  IADD3 R8, PT, PT, R8, 0x8, RZ ;  /* 0x0000000808087810 */ /* 0x000fe20007ffe0ff */
[----:B------:R-:W-:Y:S03]  /*33b0*/  BSSY.RECONVERGENT B1, `(.L_x_737) ;  /* 0x000002e000017945 */ /* 0x000fe60003800200 */
[----:B------:R-:W-:Y:S02]  /*33c0*/  ISETP.NE.AND P2, PT, R8, RZ, PT ;  /* 0x000000ff0800720c */ /* 0x000fe40003f45270 */
[----:B----4-:R-:W-:-:S04]  /*33d0*/  LOP3.LUT R11, R14, R35, RZ, 0xfc, !PT ;  /* 0x000000230e0b7212 */ /* 0x010fc800078efcff */
[----:B------:R-:W-:-:S13]  /*33e0*/  ISETP.NE.U32.AND P0, PT, R11, RZ, PT ;  /* 0x000000ff0b00720c */ /* 0x000fda0003f05070 */
[----:B------:R-:W-:Y:S05]  /*33f0*/  @P0 BRA `(.L_x_738) ;  /* 0x0000000000600947 */ /* 0x000fea0003800000 */
[----:B------:R-:W0:Y:S01]  /*3400*/  I2F.U32.RP R11, R34 ;  /* 0x00000022000b7306 */ /* 0x000e220000209000 */
[----:B------:R-:W-:Y:S01]  /*3410*/  IADD3 R25, PT, PT, RZ, -R34, RZ ;  /* 0x80000022ff197210 */ /* 0x000fe20007ffe0ff */
[----:B------:R-:W-:Y:S01]  /*3420*/  IMAD.MOV.U32 R35, RZ, RZ, RZ ;  /* 0x000000ffff237224 */ /* 0x000fe200078e00ff */
[----:B------:R-:W-:-:S05]  /*3430*/  ISETP.NE.U32.AND P3, PT, R34, RZ, PT ;  /* 0x000000ff2200720c */ /* 0x000fca0003f65070 */
[----:B0-----:R-:W0:Y:S02]  /*3440*/  MUFU.RCP R11, R11 ;  /* 0x0000000b000b7308 */ /* 0x001e240000001000 */
[----:B0-----:R-:W-:Y:S02]  /*3450*/  VIADD R12, R11, 0xffffffe ;  /* 0x0ffffffe0b0c7836 */ /* 0x001fe40000000000 */
[----:B------:R-:W-:-:S04]  /*3460*/  IMAD.MOV.U32 R11, RZ, RZ, RZ ;  /* 0x000000ffff0b7224 */ /* 0x000fc800078e00ff */
[----:B------:R0:W4:Y:S02]  /*3470*/  F2I.FTZ.U32.TRUNC.NTZ R13, R12 ;  /* 0x0000000c000d7305 */ /* 0x000124000021f000 */
[----:B0-----:R-:W-:Y:S02]  /*3480*/  IMAD.MOV.U32 R12, RZ, RZ, RZ ;  /* 0x000000ffff0c7224 */ /* 0x001fe400078e00ff */
        /* <DEDUP_REMOVED lines=15> */
.L_x_738:
[----:B------:R-:W-:Y:S01]  /*3580*/  MOV R29, R15 ;  /* 0x0000000f001d7202 */ /* 0x000fe20000000f00 */
[----:B------:R-:W-:Y:S01]  /*3590*/  IMAD.MOV.U32 R26, RZ, RZ, R14 ;  /* 0x000000ffff1a7224 */ /* 0x000fe200078e000e */
[----:B------:R-:W-:Y:S01]  /*35a0*/  MOV R13, R34 ;  /* 0x00000022000d7202 */ /* 0x000fe20000000f00 */
[----:B------:R-:W-:Y:S01]  /*35b0*/  IMAD.MOV.U32 R12, RZ, RZ, R35 ;  /* 0x000000ffff0c7224 */ /* 0x000fe200078e0023 */
[----:B------:R-:W-:-:S07]  /*35c0*/  MOV R11, 0x35e0 ;  /* 0x000035e0000b7802 */ /* 0x000fce0000000f00 */
[----:B-123--:R-:W-:Y:S05]  /*35d0*/  CALL.REL.NOINC `($__internal_16_$__cuda_sm20_div_s64) ;  /* 0x00000038006c7944 */ /* 0x00efea0003c00000 */
        /* <DEDUP_REMOVED lines=11> */
.L_x_739:
[----:B------:R-:W-:Y:S05]  /*3690*/  BSYNC.RECONVERGENT B1 ;  /* 0x0000000000017941 */ /* 0x000fea0003800200 */
.L_x_737:
[----:B------:R-:W-:Y:S02]  /*36a0*/  VIADD R14, R9, 0x2 ;  /* 0x00000002090e7836 */ /* 0x000fe40000000000 */
[----:B---3--:R-:W-:-:S04]  /*36b0*/  IMAD.WIDE.U32 R12, R5, 0x8, R20 ;  /* 0x00000008050c7825 */ /* 0x008fc800078e0014 */
[----:B--2---:R-:W-:Y:S02]  /*36c0*/  IMAD.WIDE.U32 R36, R14, 0x8, R18 ;  /* 0x000000080e247825 */ /* 0x004fe400078e0012 */
[----:B------:R-:W2:Y:S04]  /*36d0*/  LDG.E.64 R12, desc[UR6][R12.64] ;  /* 0x000000060c0c7981 */ /* 0x000ea8000c1e1b00 */
[----:B------:R-:W3:Y:S01]  /*36e0*/  LDG.E.64 R36, desc[UR6][R36.64] ;  /* 0x0000000624247981 */ /* 0x000ee2000c1e1b00 */
[----:B------:R-:W-:Y:S01]  /*36f0*/  MOV R38, R7 ;  /* 0x0000000700267202 */ /* 0x000fe20000000f00 */
        /* <DEDUP_REMOVED lines=33> */
.L_x_741:
[----:B------:R-:W-:Y:S01]  /*3910*/  MOV R29, R34 ;  /* 0x00000022001d7202 */ /* 0x000fe20000000f00 */
[----:B------:R-:W-:Y:S01]  /*3920*/  IMAD.MOV.U32 R26, RZ, RZ, R35 ;  /* 0x000000ffff1a7224 */ /* 0x000fe200078e0023 */
[----:B------:R-:W-:Y:S01]  /*3930*/  MOV R13, R36 ;  /* 0x00000024000d7202 */ /* 0x000fe20000000f00 */
[----:B------:R-:W-:Y:S01]  /*3940*/  IMAD.MOV.U32 R12, RZ, RZ, R37 ;  /* 0x000000ffff0c7224 */ /* 0x000fe200078e0025 */
[----:B------:R-:W-:-:S07]  /*3950*/  MOV R11, 0x3970 ;  /* 0x00003970000b7802 */ /* 0x000fce0000000f00 */
[----:B-1----:R-:W-:Y:S05]  /*3960*/  CALL.REL.NOINC `($__internal_16_$__cuda_sm20_div_s64) ;  /* 0x0000003400887944 */ /* 0x002fea0003c00000 */
        /* <DEDUP_REMOVED lines=11> */
.L_x_742:
[----:B------:R-:W-:Y:S05]  /*3a20*/  BSYNC.RECONVERGENT B1 ;  /* 0x0000000000017941 */ /* 0x000fea0003800200 */
.L_x_740:
        /* <DEDUP_REMOVED lines=38> */
.L_x_744:
[----:B------:R-:W-:Y:S01]  /*3c90*/  IMAD.MOV.U32 R29, RZ, RZ, R34 ;  /* 0x000000ffff1d7224 */ /* 0x000fe200078e0022 */
[----:B------:R-:W-:Y:S01]  /*3ca0*/  MOV R26, R35 ;  /* 0x00000023001a7202 */ /* 0x000fe20000000f00 */
[----:B------:R-:W-:Y:S01]  /*3cb0*/  IMAD.MOV.U32 R13, RZ, RZ, R36 ;  /* 0x000000ffff0d7224 */ /* 0x000fe200078e0024 */
[----:B------:R-:W-:Y:S02]  /*3cc0*/  MOV R12, R37 ;  /* 0x00000025000c7202 */ /* 0x000fe40000000f00 */
[----:B------:R-:W-:-:S07]  /*3cd0*/  MOV R11, 0x3cf0 ;  /* 0x00003cf0000b7802 */ /* 0x000fce0000000f00 */
[----:B-1----:R-:W-:Y:S05]  /*3ce0*/  CALL.REL.NOINC `($__internal_16_$__cuda_sm20_div_s64) ;  /* 0x0000003000a87944 */ /* 0x002fea0003c00000 */
        /* <DEDUP_REMOVED lines=11> */
.L_x_745:
[----:B------:R-:W-:Y:S05]  /*3da0*/  BSYNC.RECONVERGENT B1 ;  /* 0x0000000000017941 */ /* 0x000fea0003800200 */
.L_x_743:
[----:B------:R-:W-:-:S04]  /*3db0*/  IMAD.WIDE.U32 R36, R9, 0x8, R18 ;  /* 0x0000000809247825 */ /* 0x000fc800078e0012 */
[----:B------:R-:W-:Y:S02]  /*3dc0*/  IMAD.WIDE.U32 R12, R5, 0x8, R20 ;  /* 0x00000008050c7825 */ /* 0x000fe400078e0014 */
[----:B------:R-:W2:Y:S04]  /*3dd0*/  LDG.E.64 R36, desc[UR6][R36.64] ;  /* 0x0000000624247981 */ /* 0x000ea8000c1e1b00 */
[----:B------:R-:W3:Y:S01]  /*3de0*/  LDG.E.64 R12, desc[UR6][R12.64] ;  /* 0x000000060c0c7981 */ /* 0x000ee2000c1e1b00 */
[----:B------:R-:W-:Y:S01]  /*3df0*/  MOV R15, R6 ;  /* 0x00000006000f7202 */ /* 0x000fe20000000f00 */
[----:B------:R-:W-:Y:S01]  /*3e00*/  BSSY.RECONVERGENT B1, `(.L_x_746) ;  /* 0x0000032000017945 */ /* 0x000fe20003800200 */
[----:B------:R-:W-:Y:S01]  /*3e10*/  VIADD R6, R9, 0xfffffffc ;  /* 0xfffffffc09067836 */ /* 0x000fe20000000000 */
        /* <DEDUP_REMOVED lines=31> */
.L_x_747:
        /* <DEDUP_REMOVED lines=17> */
.L_x_748:
[----:B------:R-:W-:Y:S05]  /*4120*/  BSYNC.RECONVERGENT B1 ;  /* 0x0000000000017941 */ /* 0x000fea0003800200 */
.L_x_746:
[C---:B------:R-:W-:Y:S02]  /*4130*/  VIADD R5, R9.reuse, 0xffffffff ;  /* 0xffffffff09057836 */ /* 0x040fe40000000000 */
[----:B------:R-:W-:-:S04]  /*4140*/  IMAD.WIDE.U32 R12, R9, 0x8, R20 ;  /* 0x00000008090c7825 */ /* 0x000fc800078e0014 */
[----:B------:R-:W-:Y:S02]  /*4150*/  IMAD.WIDE.U32 R34, R5, 0x8, R18 ;  /* 0x0000000805227825 */ /* 0x000fe400078e0012 */
        /* <DEDUP_REMOVED lines=36> */
.L_x_750:
        /* <DEDUP_REMOVED lines=17> */
.L_x_751:
[----:B------:R-:W-:Y:S05]  /*44b0*/  BSYNC.RECONVERGENT B1 ;  /* 0x0000000000017941 */ /* 0x000fea0003800200 */
.L_x_749:
        /* <DEDUP_REMOVED lines=38> */
.L_x_753:
        /* <DEDUP_REMOVED lines=17> */
.L_x_754:
[----:B------:R-:W-:Y:S05]  /*4830*/  BSYNC.RECONVERGENT B1 ;  /* 0x0000000000017941 */ /* 0x000fea0003800200 */
.L_x_752:
        /* <DEDUP_REMOVED lines=38> */
.L_x_756:
        /* <DEDUP_REMOVED lines=17> */
.L_x_757:
[----:B------:R-:W-:Y:S05]  /*4bb0*/  BSYNC.RECONVERGENT B1 ;  /* 0x0000000000017941 */ /* 0x000fea0003800200 */
.L_x_755:
        /* <DEDUP_REMOVED lines=36> */
.L_x_759:
        /* <DEDUP_REMOVED lines=13> */
[----:B------:R-:W-:Y:S02]  /*4ed0*/  IMAD R7, R7, R36, RZ ;  /* 0x0000002407077224 */ /* 0x000fe400078e02ff */
[----:B------:R-:W-:Y:S02]  /*4ee0*/  IMAD.MOV.U32 R35, RZ, RZ, R12 ;  /* 0x000000ffff237224 */ /* 0x000fe400078e000c */
[----:B------:R-:W-:-:S05]  /*4ef0*/  IMAD R7, R37, R11, R7 ;  /* 0x0000000b25077224 */ /* 0x000fca00078e0207 */
[----:B------:R-:W-:-:S07]  /*4f00*/  IADD3 R11, PT, PT, R13, R7, RZ ;  /* 0x000000070d0b7210 */ /* 0x000fce0007ffe0ff */
.L_x_760:
[----:B------:R-:W-:Y:S05]  /*4f10*/  BSYNC.RECONVERGENT B1 ;  /* 0x0000000000017941 */ /* 0x000fea0003800200 */
.L_x_758:
[----:B-1----:R-:W-:-:S05]  /*4f20*/  IMAD.WIDE.U32 R24, R6, 0x8, R16 ;  /* 0x0000000806187825 */ /* 0x002fca00078e0010 */
[----:B------:R-:W2:Y:S01]  /*4f30*/  LDG.E.64 R6, desc[UR6][R24.64] ;  /* 0x0000000618067981 */ /* 0x000ea2000c1e1b00 */
[----:B------:R-:W-:Y:S01]  /*4f40*/  MOV R12, R38 ;  /* 0x00000026000c7202 */ /* 0x000fe20000000f00 */
        /* <DEDUP_REMOVED lines=9> */
.L_x_736:
        /* <DEDUP_REMOVED lines=35> */
.L_x_764:
[----:B------:R-:W-:Y:S01]  /*5210*/  IMAD.MOV.U32 R29, RZ, RZ, R15 ;  /* 0x000000ffff1d7224 */ /* 0x000fe200078e000f */
[----:B------:R-:W-:Y:S01]  /*5220*/  MOV R26, R14 ;  /* 0x0000000e001a7202 */ /* 0x000fe20000000f00 */
[----:B------:R-:W-:Y:S01]  /*5230*/  IMAD.MOV.U32 R13, RZ, RZ, R16 ;  /* 0x000000ffff0d7224 */ /* 0x000fe200078e0010 */
[----:B------:R-:W-:Y:S02]  /*5240*/  MOV R12, R17 ;  /* 0x00000011000c7202 */ /* 0x000fe40000000f00 */
[----:B------:R-:W-:-:S07]  /*5250*/  MOV R11, 0x5270 ;  /* 0x00005270000b7802 */ /* 0x000fce0000000f00 */
[----:B------:R-:W-:Y:S05]  /*5260*/  CALL.REL.NOINC `($__internal_16_$__cuda_sm20_div_s64) ;  /* 0x0000001c00487944 */ /* 0x000fea0003c00000 */
[-C--:B------:R-:W-:Y:S01]  /*5270*/  IADD3 R19, P0, PT, RZ, -R24.reuse, RZ ;  /* 0x80000018ff137210 */ /* 0x080fe20007f1e0ff */
[----:B------:R-:W-:Y:S01]  /*5280*/  IMAD.MOV.U32 R11, RZ, RZ, R14 ;  /* 0x000000ffff0b7224 */ /* 0x000fe200078e000e */
[----:B------:R-:W-:Y:S02]  /*5290*/  MOV R10, R15 ;  /* 0x0000000f000a7202 */ /* 0x000fe40000000f00 */
[----:B------:R-:W-:Y:S01]  /*52a0*/  MOV R18, R24 ;  /* 0x0000001800127202 */ /* 0x000fe20000000f00 */
[----:B------:R-:W-:Y:S02]  /*52b0*/  IMAD.X R13, RZ, RZ, ~R25, P0 ;  /* 0x000000ffff0d7224 */ /* 0x000fe400000e0e19 */
[----:B------:R-:W-:-:S04]  /*52c0*/  IMAD.WIDE.U32 R10, R16, R19, R10 ;  /* 0x00000013100a7225 */ /* 0x000fc800078e000a */
[----:B------:R-:W-:Y:S01]  /*52d0*/  IMAD R13, R13, R16, RZ ;  /* 0x000000100d0d7224 */ /* 0x000fe200078e02ff */
[----:B------:R-:W-:-:S03]  /*52e0*/  MOV R15, R10 ;  /* 0x0000000a000f7202 */ /* 0x000fc60000000f00 */
[----:B------:R-:W-:Y:S02]  /*52f0*/  IMAD R13, R17, R19, R13 ;  /* 0x00000013110d7224 */ /* 0x000fe400078e020d */
[----:B------:R-:W-:Y:S02]  /*5300*/  IMAD.MOV.U32 R19, RZ, RZ, R25 ;  /* 0x000000ffff137224 */ /* 0x000fe400078e0019 */
[----:B------:R-:W-:-:S07]  /*5310*/  IMAD.IADD R10, R11, 0x1, R13 ;  /* 0x000000010b0a7824 */ /* 0x000fce00078e020d */
.L_x_765:
[----:B------:R-:W-:Y:S05]  /*5320*/  BSYNC.RECONVERGENT B1 ;  /* 0x0000000000017941 */ /* 0x000fea0003800200 */
.L_x_763:
[----:B------:R-:W0:Y:S01]  /*5330*/  LDC.64 R16, c[0x0][0x390] ;  /* 0x0000e400ff107b82 */ /* 0x000e220000000a00 */
[----:B------:R-:W-:-:S07]  /*5340*/  IADD3 R8, PT, PT, R9, -0x1, RZ ;  /* 0xffffffff09087810 */ /* 0x000fce0007ffe0ff */
[----:B------:R-:W1:Y:S01]  /*5350*/  LDC.64 R12, c[0x0][0x398] ;  /* 0x0000e600ff0c7b82 */ /* 0x000e620000000a00 */
[----:B0-----:R-:W-:-:S06]  /*5360*/  IMAD.WIDE.U32 R16, R8, 0x8, R16 ;  /* 0x0000000808107825 */ /* 0x001fcc00078e0010 */
[----:B------:R-:W2:Y:S01]  /*5370*/  LDG.E.64 R16, desc[UR6][R16.64] ;  /* 0x0000000610107981 */ /* 0x000ea2000c1e1b00 */
[----:B-1----:R-:W-:-:S06]  /*5380*/  IMAD.WIDE.U32 R12, R9, 0x8, R12 ;  /* 0x00000008090c7825 */ /* 0x002fcc00078e000c */
[----:B------:R-:W3:Y:S01]  /*5390*/  LDG.E.64 R12, desc[UR6][R12.64] ;  /* 0x000000060c0c7981 */ /* 0x000ee2000c1e1b00 */
[----:B------:R-:W-:-:S04]  /*53a0*/  LOP3.LUT R7, R7, R6, RZ, 0x3c, !PT ;  /* 0x0000000607077212 */ /* 0x000fc800078e3cff */
[----:B------:R-:W-:-:S04]  /*53b0*/  LOP3.LUT R6, R7, R6, RZ, 0x3c, !PT ;  /* 0x0000000607067212 */ /* 0x000fc800078e3cff */
[----:B------:R-:W-:Y:S01]  /*53c0*/  LOP3.LUT R7, R7, R6, RZ, 0x3c, !PT ;  /* 0x0000000607077212 */ /* 0x000fe200078e3cff */
        /* <DEDUP_REMOVED lines=31> */
.L_x_767:
        /* <DEDUP_REMOVED lines=17> */
.L_x_768:
[----:B------:R-:W-:Y:S05]  /*56d0*/  BSYNC.RECONVERGENT B1 ;  /* 0x0000000000017941 */ /* 0x000fea0003800200 */
.L_x_766:
        /* <DEDUP_REMOVED lines=40> */
.L_x_770:
        /* <DEDUP_REMOVED lines=17> */
.L_x_771:
[----:B------:R-:W-:Y:S05]  /*5a70*/  BSYNC.RECONVERGENT B1 ;  /* 0x0000000000017941 */ /* 0x000fea0003800200 */
.L_x_769:
        /* <DEDUP_REMOVED lines=39> */
.L_x_773:
        /* <DEDUP_REMOVED lines=17> */
.L_x_774:
[----:B------:R-:W-:Y:S05]  /*5e00*/  BSYNC.RECONVERGENT B1 ;  /* 0x0000000000017941 */ /* 0x000fea0003800200 */
.L_x_772:
        /* <DEDUP_REMOVED lines=8> */
[----:B------:R-:W-:-:S03]  /*5e90*/  MOV R7, R12 ;  /* 0x0000000c00077202 */ /* 0x000fc60000000f00 */
[----:B------:R-:W-:-:S07]  /*5ea0*/  IMAD.IADD R6, R13, 0x1, R19 ;  /* 0x000000010d067824 */ /* 0x000fce00078e0213 */
.L_x_762:
        /* <DEDUP_REMOVED lines=20> */
[----:B------:R-:W-:Y:S01]  /*5ff0*/  IMAD.HI.U32 R8, R11, R13, R10 ;  /* 0x0000000d0b087227 */ /* 0x000fe200078e000a */
[----:B------:R-:W-:-:S05]  /*6000*/  MOV R13, RZ ;  /* 0x000000ff000d7202 */ /* 0x000fca0000000f00 */
        /* <DEDUP_REMOVED lines=12> */
.L_x_777:
        /* <DEDUP_REMOVED lines=17> */
.L_x_778:
[----:B------:R-:W-:Y:S05]  /*61e0*/  BSYNC.RECONVERGENT B1 ;  /* 0x0000000000017941 */ /* 0x000fea0003800200 */
.L_x_776:
        /* <DEDUP_REMOVED lines=23> */
[----:B0-----:R-:W-:-:S06]  /*6360*/  IADD3 R10, PT, PT, R8, 0xffffffe, RZ ;  /* 0x0ffffffe080a7810 */ /* 0x001fcc0007ffe0ff */
        /* <DEDUP_REMOVED lines=17> */
.L_x_780:
[----:B------:R-:W-:Y:S01]  /*6480*/  MOV R29, R18 ;  /* 0x00000012001d7202 */ /* 0x000fe20000000f00 */
[----:B------:R-:W-:Y:S01]  /*6490*/  IMAD.MOV.U32 R26, RZ, RZ, R19 ;  /* 0x000000ffff1a7224 */ /* 0x000fe200078e0013 */
[----:B------:R-:W-:Y:S02]  /*64a0*/  MOV R13, R16 ;  /* 0x00000010000d7202 */ /* 0x000fe40000000f00 */
[----:B------:R-:W-:Y:S02]  /*64b0*/  MOV R12, R17 ;  /* 0x00000011000c7202 */ /* 0x000fe40000000f00 */
[----:B------:R-:W-:-:S07]  /*64c0*/  MOV R11, 0x64e0 ;  /* 0x000064e0000b7802 */ /* 0x000fce0000000f00 */
[----:B------:R-:W-:Y:S05]  /*64d0*/  CALL.REL.NOINC `($__internal_16_$__cuda_sm20_div_s64) ;  /* 0x0000000800ac7944 */ /* 0x000fea0003c00000 */
[----:B------:R-:W-:Y:S01]  /*64e0*/  IADD3 R15, P0, PT, RZ, -R24, RZ ;  /* 0x80000018ff0f7210 */ /* 0x000fe20007f1e0ff */
[--C-:B------:R-:W-:Y:S01]  /*64f0*/  IMAD.MOV.U32 R14, RZ, RZ, R25.reuse ;  /* 0x000000ffff0e7224 */ /* 0x100fe200078e0019 */
[----:B------:R-:W-:Y:S02]  /*6500*/  MOV R10, R18 ;  /* 0x00000012000a7202 */ /* 0x000fe40000000f00 */
[----:B------:R-:W-:Y:S01]  /*6510*/  MOV R11, R19 ;  /* 0x00000013000b7202 */ /* 0x000fe20000000f00 */
[----:B------:R-:W-:-:S04]  /*6520*/  IMAD.X R13, RZ, RZ, ~R25, P0 ;  /* 0x000000ffff0d7224 */ /* 0x000fc800000e0e19 */
[----:B------:R-:W-:Y:S02]  /*6530*/  IMAD R13, R13, R16, RZ ;  /* 0x000000100d0d7224 */ /* 0x000fe400078e02ff */
[----:B------:R-:W-:-:S04]  /*6540*/  IMAD.WIDE.U32 R10, R16, R15, R10 ;  /* 0x0000000f100a7225 */ /* 0x000fc800078e000a */
[----:B------:R-:W-:Y:S01]  /*6550*/  IMAD R13, R17, R15, R13 ;  /* 0x0000000f110d7224 */ /* 0x000fe200078e020d */
[----:B------:R-:W-:Y:S01]  /*6560*/  MOV R17, R10 ;  /* 0x0000000a00117202 */ /* 0x000fe20000000f00 */
[----:B------:R-:W-:-:S03]  /*6570*/  IMAD.MOV.U32 R15, RZ, RZ, R24 ;  /* 0x000000ffff0f7224 */ /* 0x000fc600078e0018 */
[----:B------:R-:W-:-:S07]  /*6580*/  IADD3 R13, PT, PT, R11, R13, RZ ;  /* 0x0000000d0b0d7210 */ /* 0x000fce0007ffe0ff */
.L_x_781:
[----:B------:R-:W-:Y:S05]  /*6590*/  BSYNC.RECONVERGENT B1 ;  /* 0x0000000000017941 */ /* 0x000fea0003800200 */
.L_x_779:
[----:B------:R-:W0:Y:S02]  /*65a0*/  LDC.64 R10, c[0x0][0x398] ;  /* 0x0000e600ff0a7b82 */ /* 0x000e240000000a00 */
[----:B0-----:R-:W-:-:S06]  /*65b0*/  IMAD.WIDE.U32 R10, R5, 0x8, R10 ;  /* 0x00000008050a7825 */ /* 0x001fcc00078e000a */
[----:B------:R-:W2:Y:S01]  /*65c0*/  LDG.E.64 R10, desc[UR6][R10.64] ;  /* 0x000000060a0a7981 */ /* 0x000ea2000c1e1b00 */
[----:B------:R-:W-:Y:S02]  /*65d0*/  MOV R20, R6 ;  /* 0x0000000600147202 */ /* 0x000fe40000000f00 */
[----:B------:R-:W-:Y:S01]  /*65e0*/  IADD3 R9, PT, PT, R9, -0x2, RZ ;  /* 0xfffffffe09097810 */ /* 0x000fe20007ffe0ff */
[-C--:B--2---:R-:W-:Y:S02]  /*65f0*/  IMAD R5, R11, R17.reuse, RZ ;  /* 0x000000110b057224 */ /* 0x084fe400078e02ff */
[----:B------:R-:W-:-:S04]  /*6600*/  IMAD.WIDE.U32 R20, R10, R17, R20 ;  /* 0x000000110a147225 */ /* 0x000fc800078e0014 */
[----:B------:R-:W-:Y:S02]  /*6610*/  IMAD R5, R10, R13, R5 ;  /* 0x0000000d0a057224 */ /* 0x000fe400078e0205 */
[----:B------:R-:W-:-:S03]  /*6620*/  IMAD.MOV.U32 R7, RZ, RZ, R20 ;  /* 0x000000ffff077224 */ /* 0x000fc600078e0014 */
[----:B------:R-:W-:-:S07]  /*6630*/  IADD3 R6, PT, PT, R21, R5, RZ ;  /* 0x0000000515067210 */ /* 0x000fce0007ffe0ff */
.L_x_775:
        /* <DEDUP_REMOVED lines=31> */
.L_x_783:
[----:B------:R-:W-:Y:S01]  /*6830*/  MOV R21, R10 ;  /* 0x0000000a00157202 */ /* 0x000fe20000000f00 */
[----:B------:R-:W-:Y:S01]  /*6840*/  IMAD.MOV.U32 R20, RZ, RZ, R15 ;  /* 0x000000ffff147224 */ /* 0x000fe200078e000f */
[----:B------:R-:W-:Y:S02]  /*6850*/  MOV R22, R11 ;  /* 0x0000000b00167202 */ /* 0x000fe40000000f00 */
[----:B------:R-:W-:Y:S02]  /*6860*/  MOV R24, R14 ;  /* 0x0000000e00187202 */ /* 0x000fe40000000f00 */
[----:B------:R-:W-:-:S07]  /*6870*/  MOV R23, 0x6890 ;  /* 0x0000689000177802 */ /* 0x000fce0000000f00 */
[----:B------:R-:W-:Y:S05]  /*6880*/  CALL.REL.NOINC `($__internal_17_$__cuda_sm20_rem_s64) ;  /* 0x0000000c00107944 */ /* 0x000fea0003c00000 */
[----:B------:R-:W-:Y:S01]  /*6890*/  MOV R10, R12 ;  /* 0x0000000c000a7202 */ /* 0x000fe20000000f00 */
[----:B------:R-:W-:-:S07]  /*68a0*/  IMAD.MOV.U32 R11, RZ, RZ, R13 ;  /* 0x000000ffff0b7224 */ /* 0x000fce00078e000d */
.L_x_784:
[----:B------:R-:W-:Y:S05]  /*68b0*/  BSYNC.RECONVERGENT B1 ;  /* 0x0000000000017941 */ /* 0x000fea0003800200 */
.L_x_782:
[----:B------:R-:W0:Y:S02]  /*68c0*/  LDC.64 R12, c[0x0][0x398] ;  /* 0x0000e600ff0c7b82 */ /* 0x000e240000000a00 */
[----:B0-----:R-:W-:-:S06]  /*68d0*/  IMAD.WIDE.U32 R8, R9, 0x8, R12 ;  /* 0x0000000809087825 */ /* 0x001fcc00078e000c */
[----:B------:R-:W2:Y:S01]  /*68e0*/  LDG.E.64 R8, desc[UR6][R8.64] ;  /* 0x0000000608087981 */ /* 0x000ea2000c1e1b00 */
[----:B------:R-:W-:Y:S02]  /*68f0*/  MOV R12, R7 ;  /* 0x00000007000c7202 */ /* 0x000fe40000000f00 */
[----:B------:R-:W-:Y:S01]  /*6900*/  MOV R13, R6 ;  /* 0x00000006000d7202 */ /* 0x000fe20000000f00 */
[-C--:B--2---:R-:W-:Y:S02]  /*6910*/  IMAD R5, R9, R10.reuse, RZ ;  /* 0x0000000a09057224 */ /* 0x084fe400078e02ff */
[----:B------:R-:W-:-:S04]  /*6920*/  IMAD.WIDE.U32 R12, R8, R10, R12 ;  /* 0x0000000a080c7225 */ /* 0x000fc800078e000c */
[----:B------:R-:W-:Y:S02]  /*6930*/  IMAD R5, R8, R11, R5 ;  /* 0x0000000b08057224 */ /* 0x000fe400078e0205 */
[----:B------:R-:W-:-:S03]  /*6940*/  IMAD.MOV.U32 R7, RZ, RZ, R12 ;  /* 0x000000ffff077224 */ /* 0x000fc600078e000c */
[----:B------:R-:W-:-:S07]  /*6950*/  IADD3 R6, PT, PT, R13, R5, RZ ;  /* 0x000000050d067210 */ /* 0x000fce0007ffe0ff */
.L_x_735:
[----:B------:R-:W0:Y:S02]  /*6960*/  LDCU.64 UR4, c[0x0][0x388] ;  /* 0x00007100ff0477ac */ /* 0x000e240008000a00 */
[----:B0-----:R-:W-:-:S04]  /*6970*/  LEA R8, P0, R7, UR4, 0x3 ;  /* 0x0000000407087c11 */ /* 0x001fc8000f8018ff */
[----:B------:R-:W-:-:S05]  /*6980*/  LEA.HI.X R9, R7, UR5, R6, 0x3, P0 ;  /* 0x0000000507097c11 */ /* 0x000fca00080f1c06 */
[----:B------:R-:W2:Y:S04]  /*6990*/  LDG.E.64 R6, desc[UR6][R8.64] ;  /* 0x0000000608067981 */ /* 0x000ea8000c1e1b00 */
[----:B--2---:R0:W-:Y:S02]  /*69a0*/  STS.64 [R3], R6 ;  /* 0x0000000603007388 */ /* 0x0041e40000000a00 */
.L_x_734:
[----:B------:R-:W-:Y:S05]  /*69b0*/  BSYNC.RECONVERGENT B0 ;  /* 0x0000000000007941 */ /* 0x000fea0003800200 */
.L_x_686:
[----:B------:R-:W-:Y:S01]  /*69c0*/  BAR.SYNC.DEFER_BLOCKING 0x0 ;  /* 0x0000000000007b1d */ /* 0x000fe20000010000 */
[----:B------:R-:W-:Y:S02]  /*69d0*/  ISETP.GE.U32.AND P0, PT, R4, 0x42, PT ;  /* 0x000000420400780c */ /* 0x000fe40003f06070 */
[----:B------:R-:W-:-:S11]  /*69e0*/  ISETP.GT.U32.AND P1, PT, R2, 0x1f, PT ;  /* 0x0000001f0200780c */ /* 0x000fd60003f24070 */
[----:B------:R-:W-:Y:S05]  /*69f0*/  @!P0 BRA `(.L_x_785) ;  /* 0x0000000000488947 */ /* 0x000fea0003800000 */
.L_x_786:
        /* <DEDUP_REMOVED lines=18> */
.L_x_785:
[----:B------:R-:W-:Y:S05]  /*6b20*/  @P1 EXIT ;  /* 0x000000000000194d */ /* 0x000fea0003800000 */
[----:B------:R-:W2:Y:S04]  /*6b30*/  LDS.64 R4, [R3] ;  /* 0x0000000003047984 */ /* 0x000ea80000000a00 */
[----:B01----:R-:W0:Y:S01]  /*6b40*/  LDS.64 R6, [R3+0x100] ;  /* 0x0001000003067984 */ /* 0x003e220000000a00 */
[----:B--2---:R-:W-:Y:S01]  /*6b50*/  MOV R8, R5 ;  /* 0x0000000500087202 */ /* 0x004fe20000000f00 */
[----:B0-----:R-:W-:Y:S01]  /*6b60*/  DSETP.MIN.AND P0, P1, R4, R6, PT ;  /* 0x000000060400722a */ /* 0x001fe20003900000 */
        /* <DEDUP_REMOVED lines=59> */
[----:B------:R-:W-:-:S07]  /*6f20*/  UMOV UR4, 0x400 ;  /* 0x0000040000047882 */ /* 0x000fce0000000000 */
[----:B------:R-:W2:Y:S01]  /*6f30*/  LDC.64 R4, c[0x0][0x380] ;  /* 0x0000e000ff047b82 */ /* 0x000ea20000000a00 */
[----:B-1----:R-:W-:Y:S01]  /*6f40*/  ULEA UR4, UR5, UR4, 0x18 ;  /* 0x0000000405047291 */ /* 0x002fe2000f8ec0ff */
[----:B--2---:R-:W-:-:S08]  /*6f50*/  IMAD.WIDE.U32 R4, R0, 0x8, R4 ;  /* 0x0000000800047825 */ /* 0x004fd000078e0004 */
[----:B0-----:R-:W0:Y:S04]  /*6f60*/  LDS.64 R2, [UR4] ;  /* 0x00000004ff027984 */ /* 0x001e280008000a00 */
[----:B0-----:R-:W-:Y:S01]  /*6f70*/  STG.E.64 desc[UR6][R4.64], R2 ;  /* 0x0000000204007986 */ /* 0x001fe2000c101b06 */
[----:B------:R-:W-:Y:S05]  /*6f80*/  EXIT ;  /* 0x000000000000794d */ /* 0x000fea0003800000 */
        .weak           $__internal_16_$__cuda_sm20_div_s64
        .type           $__internal_16_$__cuda_sm20_div_s64,@function
        .size           $__internal_16_$__cuda_sm20_div_s64,($__internal_17_$__cuda_sm20_rem_s64 - $__internal_16_$__cuda_sm20_div_s64)
$__internal_16_$__cuda_sm20_div_s64:
[-C--:B------:R-:W-:Y:S02]  /*6f90*/  IADD3 R24, P1, PT, RZ, -R13.reuse, RZ ;  /* 0x8000000dff187210 */ /* 0x080fe40007f3e0ff */
[----:B------:R-:W-:Y:S02]  /*6fa0*/  ISETP.GE.AND P0, PT, R12, RZ, PT ;  /* 0x000000ff0c00720c */ /* 0x000fe40003f06270 */
[-C--:B------:R-:W-:Y:S02]  /*6fb0*/  IADD3.X R25, PT, PT, RZ, ~R12.reuse, RZ, P1, !PT ;  /* 0x8000000cff197210 */ /* 0x080fe40000ffe4ff */
[----:B------:R-:W-:Y:S02]  /*6fc0*/  SEL R24, R24, R13, !P0 ;  /* 0x0000000d18187207 */ /* 0x000fe40004000000 */
[----:B------:R-:W-:Y:S02]  /*6fd0*/  SEL R25, R25, R12, !P0 ;  /* 0x0000000c19197207 */ /* 0x000fe40004000000 */
[----:B------:R-:W-:-:S02]  /*6fe0*/  ISETP.GE.AND P3, PT, R26, RZ, PT ;  /* 0x000000ff1a00720c */ /* 0x000fc40003f66270 */
        /* <DEDUP_REMOVED lines=20> */
[----:B------:R-:W-:-:S03]  /*7130*/  IADD3 R30, P0, PT, RZ, -R30, RZ ;  /* 0x8000001eff1e7210 */ /* 0x000fc60007f1e0ff */
[----:B------:R-:W-:Y:S02]  /*7140*/  IMAD R31, R33, R24, R31 ;  /* 0x00000018211f7224 */ /* 0x000fe400078e021f */
[----:B------:R-:W-:-:S04]  /*7150*/  IMAD.HI.U32 R42, R43, R30, RZ ;  /* 0x0000001e2b2a7227 */ /* 0x000fc800078e00ff */
[----:B------:R-:W-:-:S04]  /*7160*/  IMAD.X R31, RZ, RZ, ~R31, P0 ;  /* 0x000000ffff1f7224 */ /* 0x000fc800000e0e1f */
[----:B------:R-:W-:-:S04]  /*7170*/  IMAD.WIDE.U32 R42, P1, R43, R31, R42 ;  /* 0x0000001f2b2a7225 */ /* 0x000fc8000782002a */
[----:B------:R-:W-:-:S04]  /*7180*/  IMAD.HI.U32 R32, R33, R31, RZ ;  /* 0x0000001f21207227 */ /* 0x000fc800078e00ff */
[----:B------:R-:W-:-:S04]  /*7190*/  IMAD.HI.U32 R30, P0, R33, R30, R42 ;  /* 0x0000001e211e7227 */ /* 0x000fc8000780002a */
[----:B------:R-:W-:Y:S01]  /*71a0*/  IMAD R31, R33, R31, RZ ;  /* 0x0000001f211f7224 */ /* 0x000fe200078e02ff */
[----:B------:R-:W-:Y:S01]  /*71b0*/  IADD3.X R33, PT, PT, R32, R33, RZ, P1, !PT ;  /* 0x0000002120217210 */ /* 0x000fe20000ffe4ff */
[----:B------:R-:W-:-:S03]  /*71c0*/  IMAD.MOV.U32 R43, RZ, RZ, RZ ;  /* 0x000000ffff2b7224 */ /* 0x000fc600078e00ff */
[----:B------:R-:W-:Y:S02]  /*71d0*/  IADD3 R31, P1, PT, R31, R30, RZ ;  /* 0x0000001e1f1f7210 */ /* 0x000fe40007f3e0ff */
[-C--:B------:R-:W-:Y:S02]  /*71e0*/  IADD3 R30, P4, PT, RZ, -R29.reuse, RZ ;  /* 0x8000001dff1e7210 */ /* 0x080fe40007f9e0ff */
[----:B------:R-:W-:Y:S02]  /*71f0*/  IADD3.X R33, PT, PT, RZ, RZ, R33, P1, P0 ;  /* 0x000000ffff217210 */ /* 0x000fe40000fe0421 */
[----:B------:R-:W-:Y:S02]  /*7200*/  SEL R29, R30, R29, !P3 ;  /* 0x0000001d1e1d7207 */ /* 0x000fe40005800000 */
[----:B------:R-:W-:-:S03]  /*7210*/  IADD3.X R30, PT, PT, RZ, ~R26, RZ, P4, !PT ;  /* 0x8000001aff1e7210 */ /* 0x000fc600027fe4ff */
[----:B------:R-:W-:Y:S01]  /*7220*/  IMAD.HI.U32 R42, R31, R29, RZ ;  /* 0x0000001d1f2a7227 */ /* 0x000fe200078e00ff */
[-C--:B------:R-:W-:Y:S02]  /*7230*/  SEL R30, R30, R26.reuse, !P3 ;  /* 0x0000001a1e1e7207 */ /* 0x080fe40005800000 */
[----:B------:R-:W-:-:S03]  /*7240*/  LOP3.LUT R26, R12, R26, RZ, 0x3c, !PT ;  /* 0x0000001a0c1a7212 */ /* 0x000fc600078e3cff */
[----:B------:R-:W-:-:S04]  /*7250*/  IMAD.WIDE.U32 R42, R31, R30, R42 ;  /* 0x0000001e1f2a7225 */ /* 0x000fc800078e002a */
[C---:B------:R-:W-:Y:S02]  /*7260*/  IMAD R32, R33.reuse, R30, RZ ;  /* 0x0000001e21207224 */ /* 0x040fe400078e02ff */
[----:B------:R-:W-:-:S04]  /*7270*/  IMAD.HI.U32 R31, P0, R33, R29, R42 ;  /* 0x0000001d211f7227 */ /* 0x000fc8000780002a */
[----:B------:R-:W-:Y:S01]  /*7280*/  IMAD.HI.U32 R33, R33, R30, RZ ;  /* 0x0000001e21217227 */ /* 0x000fe200078e00ff */
[----:B------:R-:W-:-:S04]  /*7290*/  IADD3 R32, P1, PT, R32, R31, RZ ;  /* 0x0000001f20207210 */ /* 0x000fc80007f3e0ff */
[----:B------:R-:W-:Y:S01]  /*72a0*/  IADD3.X R33, PT, PT, R33, RZ, RZ, P0, !PT ;  /* 0x000000ff21217210 */ /* 0x000fe200007fe4ff */
[----:B------:R-:W-:-:S03]  /*72b0*/  IMAD.WIDE.U32 R42, R32, R24, RZ ;  /* 0x00000018202a7225 */ /* 0x000fc600078e00ff */
[----:B------:R-:W-:Y:S01]  /*72c0*/  IADD3.X R33, PT, PT, RZ, R33, RZ, P1, !PT ;  /* 0x00000021ff217210 */ /* 0x000fe20000ffe4ff */
[----:B------:R-:W-:Y:S01]  /*72d0*/  IMAD R31, R32, R25, R43 ;  /* 0x00000019201f7224 */ /* 0x000fe200078e022b */
[----:B------:R-:W-:-:S03]  /*72e0*/  IADD3 R29, P3, PT, -R42, R29, RZ ;  /* 0x0000001d2a1d7210 */ /* 0x000fc60007f7e1ff */
[-C--:B------:R-:W-:Y:S01]  /*72f0*/  IMAD R31, R33, R24.reuse, R31 ;  /* 0x00000018211f7224 */ /* 0x080fe200078e021f */
[----:B------:R-:W-:-:S03]  /*7300*/  ISETP.GE.U32.AND P0, PT, R29, R24, PT ;  /* 0x000000181d00720c */ /* 0x000fc60003f06070 */
[----:B------:R-:W-:Y:S01]  /*7310*/  IMAD.X R30, R30, 0x1, ~R31, P3 ;  /* 0x000000011e1e7824 */ /* 0x000fe200018e0e1f */
[----:B------:R-:W-:-:S04]  /*7320*/  IADD3 R31, P3, PT, R29, -R24, RZ ;  /* 0x800000181d1f7210 */ /* 0x000fc80007f7e0ff */
[----:B------:R-:W-:-:S04]  /*7330*/  ISETP.GE.U32.AND.EX P0, PT, R30, R25, PT, P0 ;  /* 0x000000191e00720c */ /* 0x000fc80003f06100 */
[----:B------:R-:W-:-:S04]  /*7340*/  SEL R31, R31, R29, P0 ;  /* 0x0000001d1f1f7207 */ /* 0x000fc80000000000 */
[----:B------:R-:W-:Y:S02]  /*7350*/  ISETP.GE.U32.AND P1, PT, R31, R24, PT ;  /* 0x000000181f00720c */ /* 0x000fe40003f26070 */
[----:B------:R-:W-:Y:S02]  /*7360*/  IADD3.X R24, PT, PT, R30, ~R25, RZ, P3, !PT ;  /* 0x800000191e187210 */ /* 0x000fe40001ffe4ff */
[----:B------:R-:W-:Y:S02]  /*7370*/  IADD3 R29, P3, PT, R32, 0x1, RZ ;  /* 0x00000001201d7810 */ /* 0x000fe40007f7e0ff */
[----:B------:R-:W-:Y:S02]  /*7380*/  SEL R24, R24, R30, P0 ;  /* 0x0000001e18187207 */ /* 0x000fe40000000000 */
[----:B------:R-:W-:Y:S02]  /*7390*/  SEL R32, R29, R32, P0 ;  /* 0x000000201d207207 */ /* 0x000fe40000000000 */
[----:B------:R-:W-:-:S04]  /*73a0*/  IADD3.X R29, PT, PT, RZ, R33, RZ, P3, !PT ;  /* 0x00000021ff1d7210 */ /* 0x000fc80001ffe4ff */
[----:B------:R-:W-:Y:S02]  /*73b0*/  SEL R29, R29, R33, P0 ;  /* 0x000000211d1d7207 */ /* 0x000fe40000000000 */
[----:B------:R-:W-:Y:S02]  /*73c0*/  ISETP.GE.U32.AND.EX P0, PT, R24, R25, PT, P1 ;  /* 0x000000191800720c */ /* 0x000fe40003f06110 */
[----:B------:R-:W-:-:S04]  /*73d0*/  IADD3 R25, P1, PT, R32, 0x1, RZ ;  /* 0x0000000120197810 */ /* 0x000fc80007f3e0ff */
[----:B------:R-:W-:Y:S01]  /*73e0*/  SEL R25, R25, R32, P0 ;  /* 0x0000002019197207 */ /* 0x000fe20000000000 */
[----:B------:R-:W-:Y:S01]  /*73f0*/  IMAD.X R24, RZ, RZ, R29, P1 ;  /* 0x000000ffff187224 */ /* 0x000fe200008e061d */
[----:B------:R-:W-:-:S04]  /*7400*/  ISETP.GE.AND P1, PT, R26, RZ, PT ;  /* 0x000000ff1a00720c */ /* 0x000fc80003f26270 */
[----:B------:R-:W-:Y:S02]  /*7410*/  SEL R29, R24, R29, P0 ;  /* 0x0000001d181d7207 */ /* 0x000fe40000000000 */
[----:B------:R-:W-:Y:S02]  /*7420*/  IADD3 R24, P3, PT, RZ, -R25, RZ ;  /* 0x80000019ff187210 */ /* 0x000fe40007f7e0ff */
[----:B------:R-:W-:Y:S02]  /*7430*/  ISETP.NE.U32.AND P0, PT, R13, RZ, PT ;  /* 0x000000ff0d00720c */ /* 0x000fe40003f05070 */
[-C--:B------:R-:W-:Y:S02]  /*7440*/  IADD3.X R13, PT, PT, RZ, ~R29.reuse, RZ, P3, !PT ;  /* 0x8000001dff0d7210 */ /* 0x080fe40001ffe4ff */
[----:B------:R-:W-:Y:S02]  /*7450*/  ISETP.NE.AND.EX P0, PT, R12, RZ, PT, P0 ;  /* 0x000000ff0c00720c */ /* 0x000fe40003f05300 */
[----:B------:R-:W-:-:S02]  /*7460*/  SEL R13, R13, R29, !P1 ;  /* 0x0000001d0d0d7207 */ /* 0x000fc40004800000 */
[----:B------:R-:W-:Y:S02]  /*7470*/  SEL R24, R24, R25, !P1 ;  /* 0x0000001918187207 */ /* 0x000fe40004800000 */
[----:B------:R-:W-:Y:S01]  /*7480*/  SEL R25, R13, 0xffffffff, P0 ;  /* 0xffffffff0d197807 */ /* 0x000fe20000000000 */
[----:B------:R-:W-:Y:S01]  /*7490*/  IMAD.MOV.U32 R13, RZ, RZ, 0x0 ;  /* 0x00000000ff0d7424 */ /* 0x000fe200078e00ff */
[----:B------:R-:W-:Y:S02]  /*74a0*/  MOV R12, R11 ;  /* 0x0000000b000c7202 */ /* 0x000fe40000000f00 */
[----:B------:R-:W-:Y:S02]  /*74b0*/  SEL R24, R24, 0xffffffff, P0 ;  /* 0xffffffff18187807 */ /* 0x000fe40000000000 */
[----:B------:R-:W-:Y:S05]  /*74c0*/  RET.REL.NODEC R12 `(uncontiguous_reduce_f64) ;  /* 0xffffff880ccc7950 */ /* 0x000fea0003c3ffff */
        .weak           $__internal_17_$__cuda_sm20_rem_s64
        .type           $__internal_17_$__cuda_sm20_rem_s64,@function
        .size           $__internal_17_$__cuda_sm20_rem_s64,(.L_x_3459 - $__internal_17_$__cuda_sm20_rem_s64)
$__internal_17_$__cuda_sm20_rem_s64:
[-C--:B------:R-:W-:Y:S02]  /*74d0*/  IADD3 R10, P1, PT, RZ, -R21.reuse, RZ ;  /* 0x80000015ff0a7210 */ /* 0x080fe40007f3e0ff */
[----:B------:R-:W-:Y:S02]  /*74e0*/  ISETP.GE.AND P0, PT, R22, RZ, PT ;  /* 0x000000ff1600720c */ /* 0x000fe40003f06270 */
[-C--:B------:R-:W-:Y:S02]  /*74f0*/  IADD3.X R11, PT, PT, RZ, ~R22.reuse, RZ, P1, !PT ;  /* 0x80000016ff0b7210 */ /* 0x080fe40000ffe4ff */
[----:B------:R-:W-:Y:S02]  /*7500*/  SEL R10, R10, R21, !P0 ;  /* 0x000000150a0a7207 */ /* 0x000fe40004000000 */
[----:B------:R-:W-:-:S04]  /*7510*/  SEL R11, R11, R22, !P0 ;  /* 0x000000160b0b7207 */ /* 0x000fc80004000000 */
[----:B------:R-:W0:Y:S08]  /*7520*/  I2F.U64.RP R25, R10 ;  /* 0x0000000a00197312 */ /* 0x000e300000309000 */
[----:B0-----:R-:W0:Y:S02]  /*7530*/  MUFU.RCP R25, R25 ;  /* 0x0000001900197308 */ /* 0x001e240000001000 */
[----:B0-----:R-:W-:-:S06]  /*7540*/  IADD3 R12, PT, PT, R25, 0x1ffffffe, RZ ;  /* 0x1ffffffe190c7810 */ /* 0x001fcc0007ffe0ff */
[----:B------:R-:W0:Y:S02]  /*7550*/  F2I.U64.TRUNC R12, R12 ;  /* 0x0000000c000c7311 */ /* 0x000e24000020d800 */
[----:B0-----:R-:W-:-:S04]  /*7560*/  IMAD.WIDE.U32 R14, R12, R10, RZ ;  /* 0x0000000a0c0e7225 */ /* 0x001fc800078e00ff */
[----:B------:R-:W-:Y:S01]  /*7570*/  IMAD R15, R12, R11, R15 ;  /* 0x0000000b0c0f7224 */ /* 0x000fe200078e020f */
[----:B------:R-:W-:-:S03]  /*7580*/  IADD3 R29, P0, PT, RZ, -R14, RZ ;  /* 0x8000000eff1d7210 */ /* 0x000fc60007f1e0ff */
[----:B------:R-:W-:Y:S02]  /*7590*/  IMAD R15, R13, R10, R15 ;  /* 0x0000000a0d0f7224 */ /* 0x000fe400078e020f */
[----:B------:R-:W-:-:S04]  /*75a0*/  IMAD.HI.U32 R14, R12, R29, RZ ;  /* 0x0000001d0c0e7227 */ /* 0x000fc800078e00ff */
[----:B------:R-:W-:Y:S01]  /*75b0*/  IMAD.X R31, RZ, RZ, ~R15, P0 ;  /* 0x000000ffff1f7224 */ /* 0x000fe200000e0e0f */
[----:B------:R-:W-:-:S03]  /*75c0*/  MOV R15, R12 ;  /* 0x0000000c000f7202 */ /* 0x000fc60000000f00 */
[-C--:B------:R-:W-:Y:S02]  /*75d0*/  IMAD R33, R13, R31.reuse, RZ ;  /* 0x0000001f0d217224 */ /* 0x080fe400078e02ff */
[----:B------:R-:W-:-:S04]  /*75e0*/  IMAD.WIDE.U32 R14, P0, R12, R31, R14 ;  /* 0x0000001f0c0e7225 */ /* 0x000fc8000780000e */
[----:B------:R-:W-:-:S04]  /*75f0*/  IMAD.HI.U32 R25, R13, R31, RZ ;  /* 0x0000001f0d197227 */ /* 0x000fc800078e00ff */
[----:B------:R-:W-:Y:S01]  /*7600*/  IMAD.HI.U32 R14, P1, R13, R29, R14 ;  /* 0x0000001d0d0e7227 */ /* 0x000fe2000782000e */
[----:B------:R-:W-:-:S04]  /*7610*/  IADD3.X R25, PT, PT, R25, R13, RZ, P0, !PT ;  /* 0x0000000d19197210 */ /* 0x000fc800007fe4ff */
[----:B------:R-:W-:-:S04]  /*7620*/  IADD3 R15, P2, PT, R33, R14, RZ ;  /* 0x0000000e210f7210 */ /* 0x000fc80007f5e0ff */
[----:B------:R-:W-:Y:S01]  /*7630*/  IADD3.X R25, PT, PT, RZ, RZ, R25, P2, P1 ;  /* 0x000000ffff197210 */ /* 0x000fe200017e2419 */
[----:B------:R-:W-:Y:S01]  /*7640*/  IMAD.WIDE.U32 R12, R15, R10, RZ ;  /* 0x0000000a0f0c7225 */ /* 0x000fe200078e00ff */
[----:B------:R-:W-:-:S03]  /*7650*/  ISETP.GE.AND P1, PT, R24, RZ, PT ;  /* 0x000000ff1800720c */ /* 0x000fc60003f26270 */
[----:B------:R-:W-:Y:S01]  /*7660*/  IMAD R13, R15, R11, R13 ;  /* 0x0000000b0f0d7224 */ /* 0x000fe200078e020d */
[----:B------:R-:W-:-:S03]  /*7670*/  IADD3 R29, P0, PT, RZ, -R12, RZ ;  /* 0x8000000cff1d7210 */ /* 0x000fc60007f1e0ff */
[----:B------:R-:W-:Y:S02]  /*7680*/  IMAD R13, R25, R10, R13 ;  /* 0x0000000a190d7224 */ /* 0x000fe400078e020d */
[----:B------:R-:W-:-:S04]  /*7690*/  IMAD.HI.U32 R14, R15, R29, RZ ;  /* 0x0000001d0f0e7227 */ /* 0x000fc800078e00ff */
[----:B------:R-:W-:Y:S01]  /*76a0*/  IMAD.X R12, RZ, RZ, ~R13, P0 ;  /* 0x000000ffff0c7224 */ /* 0x000fe200000e0e0d */
[----:B------:R-:W-:-:S03]  /*76b0*/  IADD3 R13, P4, PT, RZ, -R20, RZ ;  /* 0x80000014ff0d7210 */ /* 0x000fc60007f9e0ff */
[----:B------:R-:W-:-:S04]  /*76c0*/  IMAD.WIDE.U32 R14, P0, R15, R12, R14 ;  /* 0x0000000c0f0e7225 */ /* 0x000fc8000780000e */
[----:B------:R-:W-:Y:S01]  /*76d0*/  IMAD.HI.U32 R14, P2, R25, R29, R14 ;  /* 0x0000001d190e7227 */ /* 0x000fe2000784000e */
[----:B------:R-:W-:-:S03]  /*76e0*/  SEL R15, R13, R20, !P1 ;  /* 0x000000140d0f7207 */ /* 0x000fc60004800000 */
[CC--:B------:R-:W-:Y:S02]  /*76f0*/  IMAD R29, R25.reuse, R12.reuse, RZ ;  /* 0x0000000c191d7224 */ /* 0x0c0fe400078e02ff */
[----:B------:R-:W-:-:S03]  /*7700*/  IMAD.HI.U32 R12, R25, R12, RZ ;  /* 0x0000000c190c7227 */ /* 0x000fc600078e00ff */
[----:B------:R-:W-:Y:S02]  /*7710*/  IADD3 R14, P3, PT, R29, R14, RZ ;  /* 0x0000000e1d0e7210 */ /* 0x000fe40007f7e0ff */
[-C--:B------:R-:W-:Y:S02]  /*7720*/  IADD3.X R29, PT, PT, RZ, ~R24.reuse, RZ, P4, !PT ;  /* 0x80000018ff1d7210 */ /* 0x080fe400027fe4ff */
[----:B------:R-:W-:Y:S01]  /*7730*/  IADD3.X R13, PT, PT, R12, R25, RZ, P0, !PT ;  /* 0x000000190c0d7210 */ /* 0x000fe200007fe4ff */
[C---:B------:R-:W-:Y:S01]  /*7740*/  IMAD.HI.U32 R12, R14.reuse, R15, RZ ;  /* 0x0000000f0e0c7227 */ /* 0x040fe200078e00ff */
[----:B------:R-:W-:Y:S02]  /*7750*/  SEL R25, R29, R24, !P1 ;  /* 0x000000181d197207 */ /* 0x000fe40004800000 */
[----:B------:R-:W-:Y:S01]  /*7760*/  IADD3.X R20, PT, PT, RZ, RZ, R13, P3, P2 ;  /* 0x000000ffff147210 */ /* 0x000fe20001fe440d */
[----:B------:R-:W-:Y:S02]  /*7770*/  IMAD.MOV.U32 R13, RZ, RZ, RZ ;  /* 0x000000ffff0d7224 */ /* 0x000fe400078e00ff */
        /* <DEDUP_REMOVED lines=14> */
[CC--:B------:R-:W-:Y:S02]  /*7860*/  ISETP.GE.U32.AND.EX P0, PT, R29.reuse, R11.reuse, PT, P0 ;  /* 0x0000000b1d00720c */ /* 0x0c0fe40003f06100 */
[----:B------:R-:W-:Y:S02]  /*7870*/  IADD3.X R25, PT, PT, R29, ~R11, RZ, P2, !PT ;  /* 0x8000000b1d197210 */ /* 0x000fe400017fe4ff */
[----:B------:R-:W-:Y:S02]  /*7880*/  SEL R15, R15, R13, P0 ;  /* 0x0000000d0f0f7207 */ /* 0x000fe40000000000 */
[----:B------:R-:W-:Y:S02]  /*7890*/  SEL R25, R25, R29, P0 ;  /* 0x0000001d19197207 */ /* 0x000fe40000000000 */
[CC--:B------:R-:W-:Y:S02]  /*78a0*/  ISETP.GE.U32.AND P0, PT, R15.reuse, R10.reuse, PT ;  /* 0x0000000a0f00720c */ /* 0x0c0fe40003f06070 */
[----:B------:R-:W-:-:S02]  /*78b0*/  IADD3 R12, P2, PT, R15, -R10, RZ ;  /* 0x8000000a0f0c7210 */ /* 0x000fc40007f5e0ff */
[CC--:B------:R-:W-:Y:S02]  /*78c0*/  ISETP.GE.U32.AND.EX P0, PT, R25.reuse, R11.reuse, PT, P0 ;  /* 0x0000000b1900720c */ /* 0x0c0fe40003f06100 */
[----:B------:R-:W-:Y:S02]  /*78d0*/  IADD3.X R13, PT, PT, R25, ~R11, RZ, P2, !PT ;  /* 0x8000000b190d7210 */ /* 0x000fe400017fe4ff */
[----:B------:R-:W-:Y:S02]  /*78e0*/  SEL R12, R12, R15, P0 ;  /* 0x0000000f0c0c7207 */ /* 0x000fe40000000000 */
[----:B------:R-:W-:Y:S02]  /*78f0*/  SEL R13, R13, R25, P0 ;  /* 0x000000190d0d7207 */ /* 0x000fe40000000000 */
[----:B------:R-:W-:Y:S02]  /*7900*/  IADD3 R11, P2, PT, RZ, -R12, RZ ;  /* 0x8000000cff0b7210 */ /* 0x000fe40007f5e0ff */
[----:B------:R-:W-:-:S02]  /*7910*/  ISETP.NE.U32.AND P0, PT, R21, RZ, PT ;  /* 0x000000ff1500720c */ /* 0x000fc40003f05070 */
[----:B------:R-:W-:Y:S01]  /*7920*/  SEL R12, R11, R12, !P1 ;  /* 0x0000000c0b0c7207 */ /* 0x000fe20004800000 */
[----:B------:R-:W-:Y:S02]  /*7930*/  IMAD.X R10, RZ, RZ, ~R13, P2 ;  /* 0x000000ffff0a7224 */ /* 0x000fe400010e0e0d */
[----:B------:R-:W-:Y:S01]  /*7940*/  HFMA2 R11, -RZ, RZ, 0, 0 ;  /* 0x00000000ff0b7431 */ /* 0x000fe200000001ff */
[----:B------:R-:W-:Y:S02]  /*7950*/  ISETP.NE.AND.EX P0, PT, R22, RZ, PT, P0 ;  /* 0x000000ff1600720c */ /* 0x000fe40003f05300 */
[----:B------:R-:W-:Y:S02]  /*7960*/  SEL R13, R10, R13, !P1 ;  /* 0x0000000d0a0d7207 */ /* 0x000fe40004800000 */
[----:B------:R-:W-:Y:S02]  /*7970*/  MOV R10, R23 ;  /* 0x00000017000a7202 */ /* 0x000fe40000000f00 */
[----:B------:R-:W-:-:S02]  /*7980*/  SEL R12, R12, 0xffffffff, P0 ;  /* 0xffffffff0c0c7807 */ /* 0x000fc40000000000 */
[----:B------:R-:W-:Y:S01]  /*7990*/  SEL R13, R13, 0xffffffff, P0 ;  /* 0xffffffff0d0d7807 */ /* 0x000fe20000000000 */
[----:B------:R-:W-:Y:S06]  /*79a0*/  RET.REL.NODEC R10 `(uncontiguous_reduce_f64) ;  /* 0xffffff840a947950 */ /* 0x000fec0003c3ffff */
.L_x_787:
        /* <DEDUP_REMOVED lines=13> */
.L_x_3459:


//--------------------- .text.contiguous_reduce_f64 --------------------------
	.section	.text.contiguous_reduce_f64,"ax",@progbits
	.align	128
        .global         contiguous_reduce_f64
        .type           contiguous_reduce_f64,@function
        .size           contiguous_reduce_f64,(.L_x_3537 - contiguous_reduce_f64)
        .other          contiguous_reduce_f64,@"STO_CUDA_ENTRY STV_DEFAULT"
contiguous_reduce_f64:
.text.contiguous_reduce_f64:
        /* <DEDUP_REMOVED lines=15> */
[----:B-1----:R-:W-:-:S04]  /*00f0*/  @!P0 IMAD.WIDE.U32 R6, R4, 0x8, R6 ;  /* 0x0000000804068825 */ /* 0x002fc800078e0006 */
[----:B---3--:R-:W2:Y:S04]  /*0100*/  @!P0 LDG.E.64 R8, desc[UR6][R10.64] ;  /* 0x000000060a088981 */ /* 0x008ea8000c1e1b00 */
[----:B------:R-:W3:Y:S01]  /*0110*/  @!P0 LDG.E.64 R6, desc[UR6][R6.64] ;  /* 0x0000000606068981 */ /* 0x000ee2000c1e1b00 */
[----:B------:R-:W0:Y:S01]  /*0120*/  S2UR UR5, SR_CgaCtaId ;  /* 0x00000000000579c3 */ /* 0x000e220000008800 */
[----:B------:R-:W-:Y:S01]  /*0130*/  UMOV UR4, 0x400 ;  /* 0x0000040000047882 */ /* 0x000fe20000000000 */
[----:B------:R-:W-:Y:S02]  /*0140*/  IMAD.MOV.U32 R12, RZ, RZ, 0x0 ;  /* 0x00000000ff0c7424 */ /* 0x000fe400078e00ff */
[----:B------:R-:W-:Y:S01]  /*0150*/  IMAD.MOV.U32 R13, RZ, RZ, 0x7ff00000 ;  /* 0x7ff00000ff0d7424 */ /* 0x000fe200078e00ff */
[----:B0-----:R-:W-:Y:S01]  /*0160*/  ULEA UR4, UR5, UR4, 0x18 ;  /* 0x0000000405047291 */ /* 0x001fe2000f8ec0ff */
[----:B------:R-:W-:Y:S01]  /*0170*/  BSSY.RECONVERGENT B0, `(.L_x_788) ;  /* 0x0000018000007945 */ /* 0x000fe20003800200 */
[----:B--2---:R-:W-:Y:S01]  /*0180*/  @!P0 IMAD.MOV.U32 R5, RZ, RZ, R8 ;  /* 0x000000ffff058224 */ /* 0x004fe200078e0008 */
[----:B---3--:R-:W-:Y:S01]  /*0190*/  @!P0 DSETP.MIN.AND P1, P3, R6, R8, PT ;  /* 0x000000080600822a */ /* 0x008fe20003b20000 */
[----:B------:R-:W-:-:S02]  /*01a0*/  @!P0 IMAD.MOV.U32 R3, RZ, RZ, R7 ;  /* 0x000000ffff038224 */ /* 0x000fc400078e0007 */
[----:B------:R-:W-:-:S03]  /*01b0*/  @!P0 IMAD.MOV.U32 R8, RZ, RZ, R6 ;  /* 0x000000ffff088224 */ /* 0x000fc600078e0006 */
[----:B------:R-:W-:Y:S02]  /*01c0*/  @!P0 FSEL R6, R3, R9, P1 ;  /* 0x0000000903068208 */ /* 0x000fe40000800000 */
[----:B------:R-:W-:Y:S02]  /*01d0*/  @!P0 LOP3.LUT R9, R9, 0x80000, RZ, 0xfc, !PT ;  /* 0x0008000009098812 */ /* 0x000fe400078efcff */
[----:B------:R-:W-:Y:S02]  /*01e0*/  LEA R3, R2, UR4, 0x3 ;  /* 0x0000000402037c11 */ /* 0x000fe4000f8e18ff */
[----:B------:R-:W-:Y:S02]  /*01f0*/  @!P0 SEL R8, R8, R5, P1 ;  /* 0x0000000508088207 */ /* 0x000fe40000800000 */
[----:B------:R-:W-:Y:S01]  /*0200*/  @!P0 SEL R9, R9, R6, P3 ;  /* 0x0000000609098207 */ /* 0x000fe20001800000 */
[----:B------:R0:W-:Y:S04]  /*0210*/  STS.64 [R3], R12 ;  /* 0x0000000c03007388 */ /* 0x0001e80000000a00 */
[----:B------:R0:W-:Y:S01]  /*0220*/  @!P0 STS.64 [R3], R8 ;  /* 0x0000000803008388 */ /* 0x0001e20000000a00 */
[----:B------:R-:W-:Y:S01]  /*0230*/  IMAD.U32 R5, RZ, RZ, UR8 ;  /* 0x00000008ff057e24 */ /* 0x000fe2000f8e00ff */
[----:B------:R-:W-:-:S04]  /*0240*/  ISETP.GT.U32.AND P1, PT, R2, 0x1f, PT ;  /* 0x0000001f0200780c */ /* 0x000fc80003f24070 */
[----:B------:R-:W-:Y:S01]  /*0250*/  ISETP.GE.U32.AND P2, PT, R5, 0x42, PT ;  /* 0x000000420500780c */ /* 0x000fe20003f46070 */
[----:B------:R-:W-:-:S12]  /*0260*/  @!P0 BRA `(.L_x_789) ;  /* 0x0000000000208947 */ /* 0x000fd80003800000 */
[----:B------:R-:W-:-:S04]  /*0270*/  ISETP.GE.U32.AND P0, PT, R4, UR10, PT ;  /* 0x0000000a04007c0c */ /* 0x000fc8000bf06070 */
[----:B------:R-:W-:-:S13]  /*0280*/  ISETP.GE.U32.AND.EX P0, PT, RZ, UR11, PT, P0 ;  /* 0x0000000bff007c0c */ /* 0x000fda000bf06100 */
[----:B------:R-:W-:Y:S05]  /*0290*/  @P0 BRA `(.L_x_789) ;  /* 0x0000000000140947 */ /* 0x000fea0003800000 */
[----:B------:R-:W1:Y:S02]  /*02a0*/  LDCU.64 UR4, c[0x0][0x388] ;  /* 0x00007100ff0477ac */ /* 0x000e640008000a00 */
[----:B-1----:R-:W-:-:S04]  /*02b0*/  LEA R6, P0, R4, UR4, 0x3 ;  /* 0x0000000404067c11 */ /* 0x002fc8000f8018ff */
[----:B------:R-:W-:-:S06]  /*02c0*/  LEA.HI.X R7, R4, UR5, RZ, 0x3, P0 ;  /* 0x0000000504077c11 */ /* 0x000fcc00080f1cff */
[----:B------:R-:W2:Y:S04]  /*02d0*/  LDG.E.64 R6, desc[UR6][R6.64] ;  /* 0x0000000606067981 */ /* 0x000ea8000c1e1b00 */
[----:B--2---:R1:W-:Y:S02]  /*02e0*/  STS.64 [R3], R6 ;  /* 0x0000000603007388 */ /* 0x0043e40000000a00 */
.L_x_789:
[----:B------:R-:W-:Y:S05]  /*02f0*/  BSYNC.RECONVERGENT B0 ;  /* 0x0000000000007941 */ /* 0x000fea0003800200 */
.L_x_788:
[----:B------:R-:W-:Y:S06]  /*0300*/  BAR.SYNC.DEFER_BLOCKING 0x0 ;  /* 0x0000000000007b1d */ /* 0x000fec0000010000 */
[----:B------:R-:W-:Y:S05]  /*0310*/  @!P2 BRA `(.L_x_790) ;  /* 0x000000000048a947 */ /* 0x000fea0003800000 */
.L_x_791:
[----:B------:R-:W-:-:S04]  /*0320*/  SHF.R.U32.HI R4, RZ, 0x1, R5 ;  /* 0x00000001ff047819 */ /* 0x000fc80000011605 */
[----:B------:R-:W-:-:S13]  /*0330*/  ISETP.GE.U32.AND P0, PT, R2, R4, PT ;  /* 0x000000040200720c */ /* 0x000fda0003f06070 */
[----:B0-----:R-:W-:Y:S01]  /*0340*/  @!P0 IMAD R8, R4, 0x8, R3 ;  /* 0x0000000804088824 */ /* 0x001fe200078e0203 */
[----:B-1----:R-:W0:Y:S05]  /*0350*/  @!P0 LDS.64 R6, [R3] ;  /* 0x0000000003068984 */ /* 0x002e2a0000000a00 */
        /* <DEDUP_REMOVED lines=14> */
.L_x_790:
[----:B------:R-:W-:Y:S05]  /*0440*/  @P1 EXIT ;  /* 0x000000000000194d */ /* 0x000fea0003800000 */
[----:B------:R-:W0:Y:S04]  /*0450*/  LDS.64 R4, [R3] ;  /* 0x0000000003047984 */ /* 0x000e280000000a00 */
[----:B-1----:R-:W1:Y:S01]  /*0460*/  LDS.64 R6, [R3+0x100] ;  /* 0x0001000003067984 */ /* 0x002e620000000a00 */
        /* <DEDUP_REMOVED lines=68> */
.L_x_792:
        /* <DEDUP_REMOVED lines=13> */
.L_x_3537:


//--------------------- .text.contiguous_reduce33_f32 --------------------------
	.section	.text.contiguous_reduce33_f32,"ax",@progbits
	.align	128
        .global         contiguous_reduce33_f32
        .type           contiguous_reduce33_f32,@function
        .size           contiguous_reduce33_f32,(.L_x_3538 - contiguous_reduce33_f32)
        .other          contiguous_reduce33_f32,@"STO_CUDA_ENTRY STV_DEFAULT"
contiguous_reduce33_f32:
.text.contiguous_reduce33_f32:
[----:B------:R-:W-:Y:S01]  /*0000*/  LDC R1, c[0x0][0x37c] ;  /* 0x0000df00ff017b82 */ /* 0x000fe20000000800 */
[----:B------:R-:W0:Y:S01]  /*0010*/  S2R R8, SR_TID.Y ;  /* 0x0000000000087919 */ /* 0x000e220000002200 */
[----:B------:R-:W1:Y:S06]  /*0020*/  LDCU UR8, c[0x0][0x360] ;  /* 0x00006c00ff0877ac */ /* 0x000e6c0008000800 */
[----:B------:R-:W0:Y:S01]  /*0030*/  S2UR UR9, SR_CTAID.Y ;  /* 0x00000000000979c3 */ /* 0x000e220000002600 */
[----:B------:R-:W-:Y:S01]  /*0040*/  IMAD.MOV.U32 R7, RZ, RZ, 0x7f800000 ;  /* 0x7f800000ff077424 */ /* 0x000fe200078e00ff */
[----:B------:R-:W1:Y:S01]  /*0050*/  S2R R13, SR_TID.X ;  /* 0x00000000000d7919 */ /* 0x000e620000002100 */
[----:B------:R-:W2:Y:S01]  /*0060*/  LDCU.64 UR6, c[0x0][0x3a0] ;  /* 0x00007400ff0677ac */ /* 0x000ea20008000a00 */
[----:B------:R-:W3:Y:S01]  /*0070*/  S2R R4, SR_CTAID.X ;  /* 0x0000000000047919 */ /* 0x000ee20000002500 */
[----:B------:R-:W-:-:S03]  /*0080*/  UMOV UR4, 0x400 ;  /* 0x0000040000047882 */ /* 0x000fc60000000000 */
        /* <DEDUP_REMOVED lines=12> */
[----:B------:R0:W-:Y:S01]  /*0150*/  STS [R0], R7 ;  /* 0x0000000700007388 */ /* 0x0001e20000000800 */
[----:B------:R-:W-:Y:S05]  /*0160*/  @P0 EXIT ;  /* 0x000000000000094d */ /* 0x000fea0003800000 */
[----:B0-----:R-:W0:Y:S01]  /*0170*/  LDC.64 R6, c[0x0][0x388] ;  /* 0x0000e200ff067b82 */ /* 0x001e220000000a00 */
[----:B------:R-:W1:Y:S01]  /*0180*/  LDCU.64 UR6, c[0x0][0x358] ;  /* 0x00006b00ff0677ac */ /* 0x000e620008000a00 */
[----:B------:R-:W-:-:S04]  /*0190*/  IMAD R9, R5, R2, R4 ;  /* 0x0000000205097224 */ /* 0x000fc800078e0204 */
[----:B0-----:R-:W-:-:S06]  /*01a0*/  IMAD.WIDE.U32 R6, R9, 0x4, R6 ;  /* 0x0000000409067825 */ /* 0x001fcc00078e0006 */
[----:B-1----:R-:W2:Y:S01]  /*01b0*/  LDG.E R7, desc[UR6][R6.64] ;  /* 0x0000000606077981 */ /* 0x002ea2000c1e1900 */
[----:B------:R-:W-:-:S03]  /*01c0*/  ISETP.NE.AND P0, PT, R8, RZ, PT ;  /* 0x000000ff0800720c */ /* 0x000fc60003f05270 */
[----:B--2---:R0:W-:Y:S01]  /*01d0*/  STS [R0], R7 ;  /* 0x0000000700007388 */ /* 0x0041e20000000800 */
[----:B------:R-:W-:Y:S09]  /*01e0*/  BAR.SYNC.DEFER_BLOCKING 0x0 ;  /* 0x0000000000007b1d */ /* 0x000ff20000010000 */
[----:B------:R-:W-:Y:S05]  /*01f0*/  @P0 EXIT ;  /* 0x000000000000094d */ /* 0x000fea0003800000 */
[----:B------:R-:W-:-:S13]  /*0200*/  ISETP.GT.U32.AND P0, PT, R11, 0x1, PT ;  /* 0x000000010b00780c */ /* 0x000fda0003f04070 */
[----:B0-----:R-:W-:-:S06]  /*0210*/  @!P0 LEA R0, R13, UR4, 0x2 ;  /* 0x000000040d008c11 */ /* 0x001fcc000f8e10ff */
[----:B------:R-:W0:Y:S01]  /*0220*/  @!P0 LDS R0, [R0] ;  /* 0x0000000000008984 */ /* 0x000e220000000800 */
[----:B------:R-:W-:Y:S05]  /*0230*/  @!P0 BRA `(.L_x_793) ;  /* 0x0000000400408947 */ /* 0x000fea0003800000 */
[----:B------:R-:W-:Y:S01]  /*0240*/  LEA R7, R13, UR4, 0x2 ;  /* 0x000000040d077c11 */ /* 0x000fe2000f8e10ff */
[C---:B------:R-:W-:Y:S02]  /*0250*/  VIADD R6, R11.reuse, 0xfffffffe ;  /* 0xfffffffe0b067836 */ /* 0x040fe40000000000 */
[----:B------:R-:W-:Y:S02]  /*0260*/  IMAD.MOV.U32 R9, RZ, RZ, 0x1 ;  /* 0x00000001ff097424 */ /* 0x000fe400078e00ff */
[----:B0-----:R0:W1:Y:S01]  /*0270*/  LDS R0, [R7] ;  /* 0x0000000007007984 */ /* 0x0010620000000800 */
[----:B------:R-:W-:Y:S01]  /*0280*/  ISETP.GE.U32.AND P0, PT, R6, 0x7, PT ;  /* 0x000000070600780c */ /* 0x000fe20003f06070 */
[----:B------:R-:W-:-:S05]  /*0290*/  VIADD R6, R11, 0xffffffff ;  /* 0xffffffff0b067836 */ /* 0x000fca0000000000 */
[----:B------:R-:W-:-:S07]  /*02a0*/  LOP3.LUT R8, R6, 0x7, RZ, 0xc0, !PT ;  /* 0x0000000706087812 */ /* 0x000fce00078ec0ff */
[----:B------:R-:W-:Y:S05]  /*02b0*/  @!P0 BRA `(.L_x_794) ;  /* 0x00000000008c8947 */ /* 0x000fea0003800000 */
[----:B------:R-:W-:Y:S01]  /*02c0*/  USHF.L.U32 UR5, UR8, 0x2, URZ ;  /* 0x0000000208057899 */ /* 0x000fe200080006ff */
[----:B------:R-:W-:Y:S01]  /*02d0*/  LOP3.LUT R11, R6, 0xfffffff8, RZ, 0xc0, !PT ;  /* 0xfffffff8060b7812 */ /* 0x000fe200078ec0ff */
[----:B------:R-:W-:Y:S02]  /*02e0*/  HFMA2 R9, -RZ, RZ, 0, 0 ;  /* 0x00000000ff097431 */ /* 0x000fe400000001ff */
[----:B------:R-:W-:Y:S02]  /*02f0*/  IMAD.MOV.U32 R10, RZ, RZ, 0x1 ;  /* 0x00000001ff0a7424 */ /* 0x000fe400078e00ff */
[----:B------:R-:W-:Y:S01]  /*0300*/  LEA R12, R13, UR5, 0x2 ;  /* 0x000000050d0c7c11 */ /* 0x000fe2000f8e10ff */
[----:B------:R-:W-:-:S04]  /*0310*/  IMAD.MOV R11, RZ, RZ, -R11 ;  /* 0x000000ffff0b7224 */ /* 0x000fc800078e0a0b */
[----:B------:R-:W-:-:S07]  /*0320*/  VIADD R12, R12, UR4 ;  /* 0x000000040c0c7c36 */ /* 0x000fce0008000000 */
.L_x_795:
[----:B------:R-:W-:Y:S01]  /*0330*/  IMAD R14, R10, UR8, RZ ;  /* 0x000000080a0e7c24 */ /* 0x000fe2000f8e02ff */
[----:B------:R2:W-:Y:S01]  /*0340*/  LDS R13, [R12] ;  /* 0x000000000c0d7984 */ /* 0x0005e20000000800 */
[----:B------:R-:W2:Y:S01]  /*0350*/  LDC R23, c[0x0][0x360] ;  /* 0x0000d800ff177b82 */ /* 0x000ea20000000800 */
[----:B------:R-:W-:Y:S01]  /*0360*/  IADD3 R11, PT, PT, R11, 0x8, RZ ;  /* 0x000000080b0b7810 */ /* 0x000fe20007ffe0ff */
[----:B------:R-:W-:Y:S02]  /*0370*/  IMAD R14, R14, 0x4, R7 ;  /* 0x000000040e0e7824 */ /* 0x000fe400078e0207 */
[----:B------:R-:W-:Y:S01]  /*0380*/  VIADD R9, R9, 0x8 ;  /* 0x0000000809097836 */ /* 0x000fe20000000000 */
[----:B------:R-:W-:Y:S01]  /*0390*/  ISETP.NE.AND P0, PT, R11, RZ, PT ;  /* 0x000000ff0b00720c */ /* 0x000fe20003f05270 */
[----:B------:R-:W-:Y:S02]  /*03a0*/  VIADD R15, R14, UR5 ;  /* 0x000000050e0f7c36 */ /* 0x000fe40008000000 */
[----:B------:R-:W1:Y:S01]  /*03b0*/  LDS R14, [R14+UR5] ;  /* 0x000000050e0e7984 */ /* 0x000e620008000800 */
[----:B------:R-:W-:-:S02]  /*03c0*/  VIADD R10, R10, 0x8 ;  /* 0x000000080a0a7836 */ /* 0x000fc40000000000 */
[----:B------:R-:W-:Y:S01]  /*03d0*/  IADD3 R16, PT, PT, R15, UR5, RZ ;  /* 0x000000050f107c10 */ /* 0x000fe2000fffe0ff */
[----:B------:R-:W-:Y:S04]  /*03e0*/  LDS R18, [R15+UR5] ;  /* 0x000000050f127984 */ /* 0x000fe80008000800 */
[----:B------:R-:W-:Y:S02]  /*03f0*/  VIADD R17, R16, UR5 ;  /* 0x0000000510117c36 */ /* 0x000fe40008000000 */
[----:B------:R-:W3:Y:S02]  /*0400*/  LDS R16, [R16+UR5] ;  /* 0x0000000510107984 */ /* 0x000ee40008000800 */
[----:B------:R-:W-:Y:S02]  /*0410*/  VIADD R19, R17, UR5 ;  /* 0x0000000511137c36 */ /* 0x000fe40008000000 */
[----:B------:R-:W-:Y:S02]  /*0420*/  LDS R20, [R17+UR5] ;  /* 0x0000000511147984 */ /* 0x000fe40008000800 */
[----:B------:R-:W-:-:S02]  /*0430*/  VIADD R21, R19, UR5 ;  /* 0x0000000513157c36 */ /* 0x000fc40008000000 */
[----:B------:R-:W4:Y:S01]  /*0440*/  LDS R19, [R19+UR5] ;  /* 0x0000000513137984 */ /* 0x000f220008000800 */
[----:B--2---:R-:W-:Y:S02]  /*0450*/  IMAD R12, R23, 0x20, R12 ;  /* 0x00000020170c7824 */ /* 0x004fe400078e020c */
[----:B------:R-:W-:Y:S01]  /*0460*/  VIADD R22, R21, UR5 ;  /* 0x0000000515167c36 */ /* 0x000fe20008000000 */
[----:B------:R-:W-:Y:S05]  /*0470*/  LDS R24, [R21+UR5] ;  /* 0x0000000515187984 */ /* 0x000fea0008000800 */
[----:B------:R-:W2:Y:S01]  /*0480*/  LDS R22, [R22+UR5] ;  /* 0x0000000516167984 */ /* 0x000ea20008000800 */
[----:B-1----:R-:W-:-:S04]  /*0490*/  FMNMX3 R13, R0, R13, R14, PT ;  /* 0x0000000d000d7276 */ /* 0x002fc8000380000e */
[----:B---3--:R-:W-:-:S04]  /*04a0*/  FMNMX3 R13, R13, R18, R16, PT ;  /* 0x000000120d0d7276 */ /* 0x008fc80003800010 */
[----:B----4-:R-:W-:-:S04]  /*04b0*/  FMNMX3 R13, R13, R20, R19, PT ;  /* 0x000000140d0d7276 */ /* 0x010fc80003800013 */
[----:B--2---:R-:W-:Y:S01]  /*04c0*/  FMNMX3 R0, R13, R24, R22, PT ;  /* 0x000000180d007276 */ /* 0x004fe20003800016 */
[----:B------:R-:W-:Y:S06]  /*04d0*/  @P0 BRA `(.L_x_795) ;  /* 0xfffffffc00940947 */ /* 0x000fec000383ffff */
[----:B------:R-:W-:-:S07]  /*04e0*/  IADD3 R9, PT, PT, R9, 0x1, RZ ;  /* 0x0000000109097810 */ /* 0x000fce0007ffe0ff */
.L_x_794:
[----:B------:R-:W-:-:S13]  /*04f0*/  ISETP.NE.AND P0, PT, R8, RZ, PT ;  /* 0x000000ff0800720c */ /* 0x000fda0003f05270 */
[----:B------:R-:W-:Y:S05]  /*0500*/  @!P0 BRA `(.L_x_796) ;  /* 0x0000000000888947 */ /* 0x000fea0003800000 */
[----:B------:R-:W-:Y:S02]  /*0510*/  ISETP.GE.U32.AND P0, PT, R8, 0x4, PT ;  /* 0x000000040800780c */ /* 0x000fe40003f06070 */
[----:B------:R-:W-:-:S04]  /*0520*/  LOP3.LUT R15, R6, 0x3, RZ, 0xc0, !PT ;  /* 0x00000003060f7812 */ /* 0x000fc800078ec0ff */
[----:B------:R-:W-:-:S07]  /*0530*/  ISETP.NE.AND P1, PT, R15, RZ, PT ;  /* 0x000000ff0f00720c */ /* 0x000fce0003f25270 */
[----:B------:R-:W-:Y:S06]  /*0540*/  @!P0 BRA `(.L_x_797) ;  /* 0x0000000000348947 */ /* 0x000fec0003800000 */
[----:B------:R-:W2:Y:S01]  /*0550*/  LDC R13, c[0x0][0x360] ;  /* 0x0000d800ff0d7b82 */ /* 0x000ea20000000800 */
[C---:B------:R-:W-:Y:S02]  /*0560*/  IMAD R8, R9.reuse, UR8, RZ ;  /* 0x0000000809087c24 */ /* 0x040fe4000f8e02ff */
[----:B------:R-:W-:Y:S02]  /*0570*/  VIADD R9, R9, 0x4 ;  /* 0x0000000409097836 */ /* 0x000fe40000000000 */
[----:B------:R-:W-:-:S05]  /*0580*/  IMAD R8, R8, 0x4, R7 ;  /* 0x0000000408087824 */ /* 0x000fca00078e0207 */
[----:B------:R-:W-:Y:S01]  /*0590*/  LDS R11, [R8] ;  /* 0x00000000080b7984 */ /* 0x000fe20000000800 */
[----:B--2---:R-:W-:-:S04]  /*05a0*/  IMAD R10, R13, 0x4, R8 ;  /* 0x000000040d0a7824 */ /* 0x004fc800078e0208 */
[C---:B------:R-:W-:Y:S02]  /*05b0*/  IMAD R12, R13.reuse, 0x4, R10 ;  /* 0x000000040d0c7824 */ /* 0x040fe400078e020a */
[----:B------:R-:W1:Y:S03]  /*05c0*/  LDS R10, [R10] ;  /* 0x000000000a0a7984 */ /* 0x000e660000000800 */
[----:B------:R-:W-:Y:S02]  /*05d0*/  LEA R14, R13, R12, 0x2 ;  /* 0x0000000c0d0e7211 */ /* 0x000fe400078e10ff */
[----:B------:R-:W-:Y:S04]  /*05e0*/  LDS R13, [R12] ;  /* 0x000000000c0d7984 */ /* 0x000fe80000000800 */
[----:B------:R-:W2:Y:S01]  /*05f0*/  LDS R14, [R14] ;  /* 0x000000000e0e7984 */ /* 0x000ea20000000800 */
[----:B-1----:R-:W-:-:S04]  /*0600*/  FMNMX3 R0, R0, R11, R10, PT ;  /* 0x0000000b00007276 */ /* 0x002fc8000380000a */
[----:B--2---:R-:W-:-:S07]  /*0610*/  FMNMX3 R0, R0, R13, R14, PT ;  /* 0x0000000d00007276 */ /* 0x004fce000380000e */
.L_x_797:
[----:B------:R-:W-:Y:S05]  /*0620*/  @!P1 BRA `(.L_x_796) ;  /* 0x0000000000409947 */ /* 0x000fea0003800000 */
[----:B------:R-:W-:Y:S02]  /*0630*/  ISETP.NE.AND P0, PT, R15, 0x1, PT ;  /* 0x000000010f00780c */ /* 0x000fe40003f05270 */
[----:B------:R-:W-:-:S04]  /*0640*/  LOP3.LUT R6, R6, 0x1, RZ, 0xc0, !PT ;  /* 0x0000000106067812 */ /* 0x000fc800078ec0ff */
[----:B------:R-:W-:-:S07]  /*0650*/  ISETP.NE.U32.AND P1, PT, R6, 0x1, PT ;  /* 0x000000010600780c */ /* 0x000fce0003f25070 */
[----:B------:R-:W-:Y:S06]  /*0660*/  @!P0 BRA `(.L_x_798) ;  /* 0x0000000000208947 */ /* 0x000fec0003800000 */
[----:B------:R-:W2:Y:S01]  /*0670*/  LDC R11, c[0x0][0x360] ;  /* 0x0000d800ff0b7b82 */ /* 0x000ea20000000800 */
[C---:B------:R-:W-:Y:S01]  /*0680*/  IMAD R6, R9.reuse, UR8, RZ ;  /* 0x0000000809067c24 */ /* 0x040fe2000f8e02ff */
[----:B------:R-:W-:-:S03]  /*0690*/  IADD3 R9, PT, PT, R9, 0x2, RZ ;  /* 0x0000000209097810 */ /* 0x000fc60007ffe0ff */
[----:B------:R-:W-:-:S04]  /*06a0*/  IMAD R6, R6, 0x4, R7 ;  /* 0x0000000406067824 */ /* 0x000fc800078e0207 */
[----:B--2---:R-:W-:Y:S02]  /*06b0*/  IMAD R8, R11, 0x4, R6 ;  /* 0x000000040b087824 */ /* 0x004fe400078e0206 */
[----:B------:R-:W-:Y:S04]  /*06c0*/  LDS R11, [R6] ;  /* 0x00000000060b7984 */ /* 0x000fe80000000800 */
[----:B------:R-:W1:Y:S02]  /*06d0*/  LDS R8, [R8] ;  /* 0x0000000008087984 */ /* 0x000e640000000800 */
[----:B-1----:R-:W-:-:S07]  /*06e0*/  FMNMX3 R0, R0, R11, R8, PT ;  /* 0x0000000b00007276 */ /* 0x002fce0003800008 */
.L_x_798:
[----:B------:R-:W-:-:S04]  /*06f0*/  @!P1 IMAD R6, R9, UR8, RZ ;  /* 0x0000000809069c24 */ /* 0x000fc8000f8e02ff */
[----:B------:R-:W-:-:S05]  /*0700*/  @!P1 IMAD R6, R6, 0x4, R7 ;  /* 0x0000000406069824 */ /* 0x000fca00078e0207 */
[----:B------:R-:W1:Y:S02]  /*0710*/  @!P1 LDS R9, [R6] ;  /* 0x0000000006099984 */ /* 0x000e640000000800 */
[----:B-1----:R-:W-:-:S07]  /*0720*/  @!P1 FMNMX R0, R0, R9, PT ;  /* 0x0000000900009209 */ /* 0x002fce0003800000 */
.L_x_796:
[----:B-1----:R1:W-:Y:S02]  /*0730*/  STS [R7], R0 ;  /* 0x0000000007007388 */ /* 0x0023e40000000800 */
.L_x_793:
[----:B------:R-:W2:Y:S01]  /*0740*/  LDCU.64 UR10, c[0x0][0x380] ;  /* 0x00007000ff0a77ac */ /* 0x000ea20008000a00 */
[----:B------:R-:W-:Y:S02]  /*0750*/  IMAD.MOV.U32 R5, RZ, RZ, RZ ;  /* 0x000000ffff057224 */ /* 0x000fe400078e00ff */
[----:B------:R-:W-:-:S04]  /*0760*/  IMAD.WIDE.U32 R4, R2, UR9, R4 ;  /* 0x0000000902047c25 */ /* 0x000fc8000f8e0004 */
[----:B------:R-:W-:Y:S01]  /*0770*/  IMAD R3, R3, UR9, R5 ;  /* 0x0000000903037c24 */ /* 0x000fe2000f8e0205 */
[----:B--2---:R-:W-:-:S04]  /*0780*/  LEA R2, P0, R4, UR10, 0x2 ;  /* 0x0000000a04027c11 */ /* 0x004fc8000f8010ff */
[----:B------:R-:W-:-:S05]  /*0790*/  LEA.HI.X R3, R4, UR11, R3, 0x2, P0 ;  /* 0x0000000b04037c11 */ /* 0x000fca00080f1403 */
[----:B0-----:R-:W-:Y:S01]  /*07a0*/  STG.E desc[UR6][R2.64], R0 ;  /* 0x0000000002007986 */ /* 0x001fe2000c101906 */
[----:B------:R-:W-:Y:S05]  /*07b0*/  EXIT ;  /* 0x000000000000794d */ /* 0x000fea0003800000 */
.L_x_799:
        /* <DEDUP_REMOVED lines=12> */
.L_x_3538:


//--------------------- .text.contiguous_reduce3_f32 --------------------------
	.section	.text.contiguous_reduce3_f32,"ax",@progbits
	.align	128
        .global         contiguous_reduce3_f32
        .type           contiguous_reduce3_f32,@function
        .size           contiguous_reduce3_f32,(.L_x_3461 - contiguous_reduce3_f32)
        .other          contiguous_reduce3_f32,@"STO_CUDA_ENTRY STV_DEFAULT"
contiguous_reduce3_f32:
.text.contiguous_reduce3_f32:
[----:B------:R-:W-:Y:S01]  /*0000*/  LDC R1, c[0x0][0x37c] ;  /* 0x0000df00ff017b82 */ /* 0x000fe20000000800 */
[----:B------:R-:W0:Y:S01]  /*0010*/  S2R R7, SR_TID.Y ;  /* 0x0000000000077919 */ /* 0x000e220000002200 */
[----:B------:R-:W1:Y:S06]  /*0020*/  LDCU UR7, c[0x0][0x360] ;  /* 0x00006c00ff0777ac */ /* 0x000e6c0008000800 */
[----:B------:R-:W0:Y:S01]  /*0030*/  S2UR UR8, SR_CTAID.Y ;  /* 0x00000000000879c3 */ /* 0x000e220000002600 */
[----:B------:R-:W-:Y:S01]  /*0040*/  MOV R9, 0x7f800000 ;  /* 0x7f80000000097802 */ /* 0x000fe20000000f00 */
[----:B------:R-:W1:Y:S01]  /*0050*/  S2R R6, SR_TID.X ;  /* 0x0000000000067919 */ /* 0x000e620000002100 */
[----:B------:R-:W2:Y:S01]  /*0060*/  LDCU.64 UR10, c[0x0][0x3b0] ;  /* 0x00007600ff0a77ac */ /* 0x000ea20008000a00 */
[----:B------:R-:W3:Y:S01]  /*0070*/  S2R R15, SR_CTAID.X ;  /* 0x00000000000f7919 */ /* 0x000ee20000002500 */
[----:B------:R-:W4:Y:S03]  /*0080*/  LDCU.64 UR12, c[0x0][0x3a8] ;  /* 0x00007500ff0c77ac */ /* 0x000f260008000a00 */
        /* <DEDUP_REMOVED lines=12> */
[----:B------:R0:W-:Y:S10]  /*0150*/  STS [R4], R9 ;  /* 0x0000000904007388 */ /* 0x0001f40000000800 */
[----:B0-----:R-:W-:Y:S05]  /*0160*/  @P0 EXIT ;  /* 0x000000000000094d */ /* 0x001fea0003800000 */
[----:B------:R-:W0:Y:S01]  /*0170*/  LDCU UR5, c[0x0][0x3a0] ;  /* 0x00007400ff0577ac */ /* 0x000e220008000800 */
[----:B------:R-:W-:Y:S01]  /*0180*/  IMAD R32, R3, UR12, R14 ;  /* 0x0000000c03207c24 */ /* 0x000fe2000f8e020e */
[----:B------:R-:W-:Y:S01]  /*0190*/  CS2R R28, SRZ ;  /* 0x00000000001c7805 */ /* 0x000fe2000001ff00 */
[----:B------:R-:W1:Y:S01]  /*01a0*/  LDCU.64 UR10, c[0x0][0x358] ;  /* 0x00006b00ff0a77ac */ /* 0x000e620008000a00 */
[----:B0-----:R-:W-:-:S04]  /*01b0*/  UIADD3 UR4, UPT, UPT, UR5, -0x1, URZ ;  /* 0xffffffff05047890 */ /* 0x001fc8000fffe0ff */
[----:B------:R-:W-:-:S09]  /*01c0*/  UISETP.GE.AND UP0, UPT, UR4, URZ, UPT ;  /* 0x000000ff0400728c */ /* 0x000fd2000bf06270 */
[----:B-1----:R-:W-:Y:S05]  /*01d0*/  BRA.U !UP0, `(.L_x_800) ;  /* 0x0000002d08b87547 */ /* 0x002fea000b800000 */
[----:B------:R-:W-:Y:S01]  /*01e0*/  IMAD.U32 R2, RZ, RZ, UR4 ;  /* 0x00000004ff027e24 */ /* 0x000fe2000f8e00ff */
[----:B------:R-:W-:Y:S01]  /*01f0*/  UMOV UR4, URZ ;  /* 0x000000ff00047c82 */ /* 0x000fe20008000000 */
[----:B------:R-:W-:-:S03]  /*0200*/  CS2R R28, SRZ ;  /* 0x00000000001c7805 */ /* 0x000fc6000001ff00 */
        /* <DEDUP_REMOVED lines=8> */
[----:B------:R-:W-:-:S07]  /*0290*/  MOV R2, UR5 ;  /* 0x0000000500027c02 */ /* 0x000fce0008000f00 */
[----:B------:R-:W2:Y:S08]  /*02a0*/  LDC.64 R20, c[0x0][0x390] ;  /* 0x0000e400ff147b82 */ /* 0x000eb00000000a00 */
[----:B------:R-:W3:Y:S02]  /*02b0*/  LDC.64 R22, c[0x0][0x398] ;  /* 0x0000e600ff167b82 */ /* 0x000ee40000000a00 */
.L_x_818:
[----:B------:R-:W-:-:S04]  /*02c0*/  VIADD R27, R2, 0x3 ;  /* 0x00000003021b7836 */ /* 0x000fc80000000000 */
[----:B--2---:R-:W-:-:S06]  /*02d0*/  IMAD.WIDE.U32 R36, R27, 0x8, R20 ;  /* 0x000000081b247825 */ /* 0x004fcc00078e0014 */
[----:B------:R-:W2:Y:S02]  /*02e0*/  LDG.E.64 R36, desc[UR10][R36.64] ;  /* 0x0000000a24247981 */ /* 0x000ea4000c1e1b00 */
[----:B--2---:R-:W-:-:S13]  /*02f0*/  ISETP.NE.U32.AND P0, PT, R37, RZ, PT ;  /* 0x000000ff2500720c */ /* 0x004fda0003f05070 */
[----:B------:R-:W-:Y:S05]  /*0300*/  @P0 BRA `(.L_x_802) ;  /* 0x0000000000580947 */ /* 0x000fea0003800000 */
[----:B------:R-:W2:Y:S01]  /*0310*/  I2F.U32.RP R0, R36 ;  /* 0x0000002400007306 */ /* 0x000ea20000209000 */
[----:B------:R-:W-:Y:S01]  /*0320*/  IMAD.MOV R3, RZ, RZ, -R36 ;  /* 0x000000ffff037224 */ /* 0x000fe200078e0a24 */
[----:B------:R-:W-:-:S06]  /*0330*/  ISETP.NE.U32.AND P2, PT, R36, RZ, PT ;  /* 0x000000ff2400720c */ /* 0x000fcc0003f45070 */
[----:B--2---:R-:W2:Y:S02]  /*0340*/  MUFU.RCP R0, R0 ;  /* 0x0000000000007308 */ /* 0x004ea40000001000 */
[----:B--2---:R-:W-:-:S06]  /*0350*/  IADD3 R8, PT, PT, R0, 0xffffffe, RZ ;  /* 0x0ffffffe00087810 */ /* 0x004fcc0007ffe0ff */
[----:B------:R2:W4:Y:S02]  /*0360*/  F2I.FTZ.U32.TRUNC.NTZ R9, R8 ;  /* 0x0000000800097305 */ /* 0x000524000021f000 */
[----:B--2---:R-:W-:Y:S02]  /*0370*/  HFMA2 R8, -RZ, RZ, 0, 0 ;  /* 0x00000000ff087431 */ /* 0x004fe400000001ff */
        /* <DEDUP_REMOVED lines=15> */
.L_x_802:
[----:B------:R-:W-:Y:S01]  /*0470*/  IMAD.MOV.U32 R30, RZ, RZ, R32 ;  /* 0x000000ffff1e7224 */ /* 0x000fe200078e0020 */
[----:B------:R-:W-:Y:S01]  /*0480*/  MOV R0, R36 ;  /* 0x0000002400007202 */ /* 0x000fe20000000f00 */
[----:B------:R-:W-:Y:S01]  /*0490*/  IMAD.MOV.U32 R3, RZ, RZ, R37 ;  /* 0x000000ffff037224 */ /* 0x000fe200078e0025 */
[----:B------:R-:W-:-:S07]  /*04a0*/  MOV R8, 0x4c0 ;  /* 0x000004c000087802 */ /* 0x000fce0000000f00 */
[----:B01-3--:R-:W-:Y:S05]  /*04b0*/  CALL.REL.NOINC `($__internal_18_$__cuda_sm20_div_s64) ;  /* 0x0000003000ac7944 */ /* 0x00bfea0003c00000 */
[-C--:B------:R-:W-:Y:S01]  /*04c0*/  IADD3 R11, P0, PT, RZ, -R10.reuse, RZ ;  /* 0x8000000aff0b7210 */ /* 0x080fe20007f1e0ff */
[----:B------:R-:W-:Y:S01]  /*04d0*/  IMAD.MOV.U32 R33, RZ, RZ, RZ ;  /* 0x000000ffff217224 */ /* 0x000fe200078e00ff */
[----:B------:R-:W-:Y:S02]  /*04e0*/  MOV R30, R10 ;  /* 0x0000000a001e7202 */ /* 0x000fe40000000f00 */
[----:B------:R-:W-:Y:S01]  /*04f0*/  IADD3.X R3, PT, PT, RZ, ~R0, RZ, P0, !PT ;  /* 0x80000000ff037210 */ /* 0x000fe200007fe4ff */
[----:B------:R-:W-:-:S04]  /*0500*/  IMAD.WIDE.U32 R8, R36, R11, R32 ;  /* 0x0000000b24087225 */ /* 0x000fc800078e0020 */
[----:B------:R-:W-:Y:S02]  /*0510*/  IMAD R3, R3, R36, RZ ;  /* 0x0000002403037224 */ /* 0x000fe400078e02ff */
[----:B------:R-:W-:Y:S02]  /*0520*/  IMAD.MOV.U32 R39, RZ, RZ, R8 ;  /* 0x000000ffff277224 */ /* 0x000fe400078e0008 */
[----:B------:R-:W-:-:S05]  /*0530*/  IMAD R3, R37, R11, R3 ;  /* 0x0000000b25037224 */ /* 0x000fca00078e0203 */
[----:B------:R-:W-:-:S07]  /*0540*/  IADD3 R3, PT, PT, R9, R3, RZ ;  /* 0x0000000309037210 */ /* 0x000fce0007ffe0ff */
.L_x_803:
[----:B------:R-:W-:Y:S02]  /*0550*/  VIADD R31, R2, 0x2 ;  /* 0x00000002021f7836 */ /* 0x000fe40000000000 */
[----:B-1----:R-:W-:-:S04]  /*0560*/  IMAD.WIDE.U32 R8, R27, 0x8, R18 ;  /* 0x000000081b087825 */ /* 0x002fc800078e0012 */
[----:B0-----:R-:W-:Y:S02]  /*0570*/  IMAD.WIDE.U32 R36, R31, 0x8, R16 ;  /* 0x000000081f247825 */ /* 0x001fe400078e0010 */
[----:B------:R-:W2:Y:S04]  /*0580*/  LDG.E.64 R8, desc[UR10][R8.64] ;  /* 0x0000000a08087981 */ /* 0x000ea8000c1e1b00 */
[----:B------:R-:W4:Y:S01]  /*0590*/  LDG.E.64 R36, desc[UR10][R36.64] ;  /* 0x0000000a24247981 */ /* 0x000f22000c1e1b00 */
        /* <DEDUP_REMOVED lines=28> */
.L_x_804:
[----:B------:R-:W-:Y:S01]  /*0760*/  MOV R0, R36 ;  /* 0x0000002400007202 */ /* 0x000fe20000000f00 */
[----:B------:R-:W-:Y:S01]  /*0770*/  IMAD.MOV.U32 R3, RZ, RZ, R37 ;  /* 0x000000ffff037224 */ /* 0x000fe200078e0025 */
[----:B------:R-:W-:-:S07]  /*0780*/  MOV R8, 0x7a0 ;  /* 0x000007a000087802 */ /* 0x000fce0000000f00 */
[----:B---3--:R-:W-:Y:S05]  /*0790*/  CALL.REL.NOINC `($__internal_18_$__cuda_sm20_div_s64) ;  /* 0x0000002c00f47944 */ /* 0x008fea0003c00000 */
        /* <DEDUP_REMOVED lines=10> */
.L_x_805:
[----:B------:R-:W-:Y:S01]  /*0840*/  IADD3 R29, PT, PT, R2, 0x1, RZ ;  /* 0x00000001021d7810 */ /* 0x000fe20007ffe0ff */
        /* <DEDUP_REMOVED lines=33> */
.L_x_806:
[----:B------:R-:W-:Y:S01]  /*0a60*/  MOV R30, R28 ;  /* 0x0000001c001e7202 */ /* 0x000fe20000000f00 */
[----:B------:R-:W-:Y:S01]  /*0a70*/  IMAD.MOV.U32 R0, RZ, RZ, R36 ;  /* 0x000000ffff007224 */ /* 0x000fe200078e0024 */
[----:B------:R-:W-:Y:S02]  /*0a80*/  MOV R3, R37 ;  /* 0x0000002500037202 */ /* 0x000fe40000000f00 */
[----:B------:R-:W-:-:S07]  /*0a90*/  MOV R8, 0xab0 ;  /* 0x00000ab000087802 */ /* 0x000fce0000000f00 */
[----:B---3--:R-:W-:Y:S05]  /*0aa0*/  CALL.REL.NOINC `($__internal_18_$__cuda_sm20_div_s64) ;  /* 0x0000002c00307944 */ /* 0x008fea0003c00000 */
        /* <DEDUP_REMOVED lines=10> */
.L_x_807:
[----:B------:R-:W-:-:S04]  /*0b50*/  IMAD.WIDE.U32 R36, R2, 0x8, R16 ;  /* 0x0000000802247825 */ /* 0x000fc800078e0010 */
[----:B------:R-:W-:Y:S02]  /*0b60*/  IMAD.WIDE.U32 R8, R29, 0x8, R18 ;  /* 0x000000081d087825 */ /* 0x000fe400078e0012 */
[----:B------:R-:W2:Y:S04]  /*0b70*/  LDG.E.64 R36, desc[UR10][R36.64] ;  /* 0x0000000a24247981 */ /* 0x000ea8000c1e1b00 */
[----:B------:R-:W4:Y:S01]  /*0b80*/  LDG.E.64 R8, desc[UR10][R8.64] ;  /* 0x0000000a08087981 */ /* 0x000f22000c1e1b00 */
[----:B------:R-:W-:Y:S01]  /*0b90*/  IMAD.MOV.U32 R26, RZ, RZ, R38 ;  /* 0x000000ffff1a7224 */ /* 0x000fe200078e0026 */
[----:B--2---:R-:W-:Y:S01]  /*0ba0*/  ISETP.NE.U32.AND P0, PT, R37, RZ, PT ;  /* 0x000000ff2500720c */ /* 0x004fe20003f05070 */
[-C--:B----4-:R-:W-:Y:S02]  /*0bb0*/  IMAD R0, R9, R11.reuse, RZ ;  /* 0x0000000b09007224 */ /* 0x090fe400078e02ff */
        /* <DEDUP_REMOVED lines=26> */
.L_x_808:
[----:B------:R-:W-:Y:S01]  /*0d60*/  MOV R0, R36 ;  /* 0x0000002400007202 */ /* 0x000fe20000000f00 */
[----:B------:R-:W-:Y:S01]  /*0d70*/  IMAD.MOV.U32 R3, RZ, RZ, R37 ;  /* 0x000000ffff037224 */ /* 0x000fe200078e0025 */
[----:B------:R-:W-:-:S07]  /*0d80*/  MOV R8, 0xda0 ;  /* 0x00000da000087802 */ /* 0x000fce0000000f00 */
[----:B---3--:R-:W-:Y:S05]  /*0d90*/  CALL.REL.NOINC `($__internal_18_$__cuda_sm20_div_s64) ;  /* 0x0000002800747944 */ /* 0x008fea0003c00000 */
        /* <DEDUP_REMOVED lines=9> */
.L_x_809:
[C---:B------:R-:W-:Y:S02]  /*0e30*/  VIADD R27, R2.reuse, 0xffffffff ;  /* 0xffffffff021b7836 */ /* 0x040fe40000000000 */
[----:B------:R-:W-:-:S04]  /*0e40*/  IMAD.WIDE.U32 R8, R2, 0x8, R18 ;  /* 0x0000000802087825 */ /* 0x000fc800078e0012 */
[----:B------:R-:W-:Y:S02]  /*0e50*/  IMAD.WIDE.U32 R36, R27, 0x8, R16 ;  /* 0x000000081b247825 */ /* 0x000fe400078e0010 */
[----:B------:R-:W2:Y:S04]  /*0e60*/  LDG.E.64 R8, desc[UR10][R8.64] ;  /* 0x0000000a08087981 */ /* 0x000ea8000c1e1b00 */
[----:B------:R-:W4:Y:S01]  /*0e70*/  LDG.E.64 R36, desc[UR10][R36.64] ;  /* 0x0000000a24247981 */ /* 0x000f22000c1e1b00 */
[----:B------:R-:W-:Y:S01]  /*0e80*/  MOV R39, R29 ;  /* 0x0000001d00277202 */ /* 0x000fe20000000f00 */
        /* <DEDUP_REMOVED lines=28> */
.L_x_810:
[----:B------:R-:W-:Y:S01]  /*1050*/  IMAD.MOV.U32 R30, RZ, RZ, R28 ;  /* 0x000000ffff1e7224 */ /* 0x000fe200078e001c */
        /* <DEDUP_REMOVED lines=13> */
.L_x_811:
[----:B------:R-:W-:Y:S02]  /*1130*/  VIADD R29, R2, 0xfffffffe ;  /* 0xfffffffe021d7836 */ /* 0x000fe40000000000 */
        /* <DEDUP_REMOVED lines=33> */
.L_x_812:
        /* <DEDUP_REMOVED lines=14> */
.L_x_813:
        /* <DEDUP_REMOVED lines=34> */
.L_x_814:
[----:B------:R-:W-:Y:S01]  /*1650*/  IMAD.MOV.U32 R30, RZ, RZ, R28 ;  /* 0x000000ffff1e7224 */ /* 0x000fe200078e001c */
        /* <DEDUP_REMOVED lines=14> */
.L_x_815:
        /* <DEDUP_REMOVED lines=34> */
.L_x_816:
[----:B------:R-:W-:Y:S01]  /*1960*/  MOV R0, R36 ;  /* 0x0000002400007202 */ /* 0x000fe20000000f00 */
[----:B------:R-:W-:Y:S01]  /*1970*/  IMAD.MOV.U32 R3, RZ, RZ, R37 ;  /* 0x000000ffff037224 */ /* 0x000fe200078e0025 */
[----:B------:R-:W-:-:S07]  /*1980*/  MOV R8, 0x19a0 ;  /* 0x000019a000087802 */ /* 0x000fce0000000f00 */
[----:B---3--:R-:W-:Y:S05]  /*1990*/  CALL.REL.NOINC `($__internal_18_$__cuda_sm20_div_s64) ;  /* 0x0000001c00747944 */ /* 0x008fea0003c00000 */
        /* <DEDUP_REMOVED lines=9> */
.L_x_817:
[----:B---3--:R-:W-:-:S06]  /*1a30*/  IMAD.WIDE.U32 R8, R31, 0x8, R22 ;  /* 0x000000081f087825 */ /* 0x008fcc00078e0016 */
[----:B------:R-:W2:Y:S01]  /*1a40*/  LDG.E.64 R8, desc[UR10][R8.64] ;  /* 0x0000000a08087981 */ /* 0x000ea2000c1e1b00 */
[----:B------:R-:W-:Y:S01]  /*1a50*/  UIADD3 UR6, UPT, UPT, UR6, 0x8, URZ ;  /* 0x0000000806067890 */ /* 0x000fe2000fffe0ff */
[----:B------:R-:W-:Y:S01]  /*1a60*/  IMAD.MOV.U32 R26, RZ, RZ, R28 ;  /* 0x000000ffff1a7224 */ /* 0x000fe200078e001c */
[----:B------:R-:W-:Y:S01]  /*1a70*/  MOV R32, R10 ;  /* 0x0000000a00207202 */ /* 0x000fe20000000f00 */
[----:B------:R-:W-:Y:S01]  /*1a80*/  VIADD R2, R2, 0xfffffff8 ;  /* 0xfffffff802027836 */ /* 0x000fe20000000000 */
[----:B------:R-:W-:Y:S01]  /*1a90*/  UISETP.NE.AND UP0, UPT, UR6, URZ, UPT ;  /* 0x000000ff0600728c */ /* 0x000fe2000bf05270 */
[-C--:B--2---:R-:W-:Y:S02]  /*1aa0*/  IMAD R0, R9, R37.reuse, RZ ;  /* 0x0000002509007224 */ /* 0x084fe400078e02ff */
[----:B------:R-:W-:-:S04]  /*1ab0*/  IMAD.WIDE.U32 R28, R8, R37, R26 ;  /* 0x00000025081c7225 */ /* 0x000fc800078e001a */
[----:B------:R-:W-:-:S05]  /*1ac0*/  IMAD R3, R8, R3, R0 ;  /* 0x0000000308037224 */ /* 0x000fca00078e0200 */
[----:B------:R-:W-:Y:S01]  /*1ad0*/  IADD3 R29, PT, PT, R29, R3, RZ ;  /* 0x000000031d1d7210 */ /* 0x000fe20007ffe0ff */
[----:B------:R-:W-:Y:S06]  /*1ae0*/  BRA.U UP0, `(.L_x_818) ;  /* 0xffffffe500f47547 */ /* 0x000fec000b83ffff */
[----:B------:R-:W-:-:S07]  /*1af0*/  VIADD R2, R2, 0x3 ;  /* 0x0000000302027836 */ /* 0x000fce0000000000 */
.L_x_801:
        /* <DEDUP_REMOVED lines=33> */
.L_x_820:
[----:B------:R-:W-:Y:S01]  /*1d10*/  IMAD.MOV.U32 R30, RZ, RZ, R32 ;  /* 0x000000ffff1e7224 */ /* 0x000fe200078e0020 */
[----:B------:R-:W-:Y:S01]  /*1d20*/  MOV R0, R16 ;  /* 0x0000001000007202 */ /* 0x000fe20000000f00 */
[----:B------:R-:W-:Y:S01]  /*1d30*/  IMAD.MOV.U32 R3, RZ, RZ, R17 ;  /* 0x000000ffff037224 */ /* 0x000fe200078e0011 */
[----:B------:R-:W-:-:S07]  /*1d40*/  MOV R8, 0x1d60 ;  /* 0x00001d6000087802 */ /* 0x000fce0000000f00 */
[----:B------:R-:W-:Y:S05]  /*1d50*/  CALL.REL.NOINC `($__internal_18_$__cuda_sm20_div_s64) ;  /* 0x0000001800847944 */ /* 0x000fea0003c00000 */
        /* <DEDUP_REMOVED lines=9> */
.L_x_821:
        /* <DEDUP_REMOVED lines=35> */
.L_x_822:
        /* <DEDUP_REMOVED lines=13> */
.L_x_823:
        /* <DEDUP_REMOVED lines=36> */
.L_x_824:
[----:B------:R-:W-:Y:S01]  /*2330*/  IMAD.MOV.U32 R30, RZ, RZ, R20 ;  /* 0x000000ffff1e7224 */ /* 0x000fe200078e0014 */
[----:B------:R-:W-:Y:S01]  /*2340*/  MOV R0, R18 ;  /* 0x0000001200007202 */ /* 0x000fe20000000f00 */
[----:B------:R-:W-:Y:S01]  /*2350*/  IMAD.MOV.U32 R3, RZ, RZ, R19 ;  /* 0x000000ffff037224 */ /* 0x000fe200078e0013 */
[----:B------:R-:W-:-:S07]  /*2360*/  MOV R8, 0x2380 ;  /* 0x0000238000087802 */ /* 0x000fce0000000f00 */
[----:B------:R-:W-:Y:S05]  /*2370*/  CALL.REL.NOINC `($__internal_18_$__cuda_sm20_div_s64) ;  /* 0x0000001000fc7944 */ /* 0x000fea0003c00000 */
        /* <DEDUP_REMOVED lines=10> */
.L_x_825:
        /* <DEDUP_REMOVED lines=37> */
.L_x_826:
[----:B------:R-:W-:Y:S01]  /*2670*/  IMAD.MOV.U32 R0, RZ, RZ, R18 ;  /* 0x000000ffff007224 */ /* 0x000fe200078e0012 */
[----:B------:R-:W-:Y:S02]  /*2680*/  MOV R3, R19 ;  /* 0x0000001300037202 */ /* 0x000fe40000000f00 */
[----:B------:R-:W-:-:S07]  /*2690*/  MOV R8, 0x26b0 ;  /* 0x000026b000087802 */ /* 0x000fce0000000f00 */
[----:B------:R-:W-:Y:S05]  /*26a0*/  CALL.REL.NOINC `($__internal_18_$__cuda_sm20_div_s64) ;  /* 0x0000001000307944 */ /* 0x000fea0003c00000 */
[----:B------:R-:W-:Y:S01]  /*26b0*/  IADD3 R11, P0, PT, RZ, -R10, RZ ;  /* 0x8000000aff0b7210 */ /* 0x000fe20007f1e0ff */
[----:B------:R-:W-:-:S04]  /*26c0*/  HFMA2 R31, -RZ, RZ, 0, 0 ;  /* 0x00000000ff1f7431 */ /* 0x000fc800000001ff */
[----:B------:R-:W-:-:S04]  /*26d0*/  IMAD.X R3, RZ, RZ, ~R0, P0 ;  /* 0x000000ffff037224 */ /* 0x000fc800000e0e00 */
[----:B------:R-:W-:Y:S02]  /*26e0*/  IMAD R3, R3, R18, RZ ;  /* 0x0000001203037224 */ /* 0x000fe400078e02ff */
[----:B------:R-:W-:-:S04]  /*26f0*/  IMAD.WIDE.U32 R8, R18, R11, R30 ;  /* 0x0000000b12087225 */ /* 0x000fc800078e001e */
[----:B------:R-:W-:Y:S01]  /*2700*/  IMAD R3, R19, R11, R3 ;  /* 0x0000000b13037224 */ /* 0x000fe200078e0203 */
[----:B------:R-:W-:-:S03]  /*2710*/  MOV R19, R8 ;  /* 0x0000000800137202 */ /* 0x000fc60000000f00 */
[----:B------:R-:W-:-:S07]  /*2720*/  IMAD.IADD R3, R9, 0x1, R3 ;  /* 0x0000000109037824 */ /* 0x000fce00078e0203 */
.L_x_827:
        /* <DEDUP_REMOVED lines=10> */
.L_x_819:
        /* <DEDUP_REMOVED lines=30> */
[----:B------:R-:W-:Y:S06]  /*29b0*/  BRA `(.L_x_830) ;  /* 0x0000000000387947 */ /* 0x000fec0003800000 */
.L_x_829:
[----:B------:R-:W-:Y:S01]  /*29c0*/  MOV R30, R32 ;  /* 0x00000020001e7202 */ /* 0x000fe20000000f00 */
[----:B------:R-:W-:Y:S01]  /*29d0*/  IMAD.MOV.U32 R0, RZ, RZ, R16 ;  /* 0x000000ffff007224 */ /* 0x000fe200078e0010 */
[----:B------:R-:W-:Y:S02]  /*29e0*/  MOV R3, R17 ;  /* 0x0000001100037202 */ /* 0x000fe40000000f00 */
        /* <DEDUP_REMOVED lines=8> */
[----:B------:R-:W-:Y:S01]  /*2a70*/  IMAD R3, R17, R11, R3 ;  /* 0x0000000b11037224 */ /* 0x000fe200078e0203 */
[----:B------:R-:W-:-:S03]  /*2a80*/  MOV R17, R8 ;  /* 0x0000000800117202 */ /* 0x000fc60000000f00 */
[----:B------:R-:W-:-:S07]  /*2a90*/  IMAD.IADD R3, R9, 0x1, R3 ;  /* 0x0000000109037824 */ /* 0x000fce00078e0203 */
.L_x_830:
        /* <DEDUP_REMOVED lines=32> */
[----:B------:R-:W-:Y:S01]  /*2ca0*/  IADD3 R19, PT, PT, -R9, RZ, RZ ;  /* 0x000000ff09137210 */ /* 0x000fe20007ffe1ff */
[----:B------:R-:W-:-:S04]  /*2cb0*/  IMAD.MOV.U32 R10, RZ, RZ, R9 ;  /* 0x000000ffff0a7224 */ /* 0x000fc800078e0009 */
[----:B------:R-:W-:Y:S01]  /*2cc0*/  IMAD R19, R18, R19, R30 ;  /* 0x0000001312137224 */ /* 0x000fe200078e021e */
[----:B------:R-:W-:Y:S06]  /*2cd0*/  BRA `(.L_x_832) ;  /* 0x0000000000307947 */ /* 0x000fec0003800000 */
.L_x_831:
[----:B------:R-:W-:Y:S02]  /*2ce0*/  MOV R0, R18 ;  /* 0x0000001200007202 */ /* 0x000fe40000000f00 */
        /* <DEDUP_REMOVED lines=11> */
.L_x_832:
        /* <DEDUP_REMOVED lines=10> */
.L_x_828:
        /* <DEDUP_REMOVED lines=29> */
.L_x_833:
[----:B------:R-:W-:-:S07]  /*3010*/  MOV R0, 0x3030 ;  /* 0x0000303000007802 */ /* 0x000fce0000000f00 */
[----:B------:R-:W-:Y:S05]  /*3020*/  CALL.REL.NOINC `($__internal_19_$__cuda_sm20_rem_s64) ;  /* 0x0000000c001c7944 */ /* 0x000fea0003c00000 */
[----:B------:R-:W-:Y:S02]  /*3030*/  MOV R8, R3 ;  /* 0x0000000300087202 */ /* 0x000fe40000000f00 */
[----:B------:R-:W-:-:S07]  /*3040*/  MOV R9, R10 ;  /* 0x0000000a00097202 */ /* 0x000fce0000000f00 */
.L_x_834:
[----:B------:R-:W0:Y:S02]  /*3050*/  LDC.64 R10, c[0x0][0x398] ;  /* 0x0000e600ff0a7b82 */ /* 0x000e240000000a00 */
[----:B0-----:R-:W-:-:S06]  /*3060*/  IMAD.WIDE.U32 R2, R2, 0x8, R10 ;  /* 0x0000000802027825 */ /* 0x001fcc00078e000a */
[----:B------:R-:W2:Y:S02]  /*3070*/  LDG.E.64 R2, desc[UR10][R2.64] ;  /* 0x0000000a02027981 */ /* 0x000ea4000c1e1b00 */
[-C--:B--2---:R-:W-:Y:S02]  /*3080*/  IMAD R11, R3, R8.reuse, RZ ;  /* 0x00000008030b7224 */ /* 0x084fe400078e02ff */
[----:B------:R-:W-:-:S04]  /*3090*/  IMAD.WIDE.U32 R28, R2, R8, R28 ;  /* 0x00000008021c7225 */ /* 0x000fc800078e001c */
[----:B------:R-:W-:-:S04]  /*30a0*/  IMAD R11, R2, R9, R11 ;  /* 0x00000009020b7224 */ /* 0x000fc800078e020b */
[----:B------:R-:W-:-:S07]  /*30b0*/  IMAD.IADD R29, R29, 0x1, R11 ;  /* 0x000000011d1d7824 */ /* 0x000fce00078e020b */
.L_x_800:
[----:B------:R-:W0:Y:S02]  /*30c0*/  LDCU.64 UR12, c[0x0][0x388] ;  /* 0x00007100ff0c77ac */ /* 0x000e240008000a00 */
[----:B0-----:R-:W-:-:S04]  /*30d0*/  LEA R2, P0, R28, UR12, 0x2 ;  /* 0x0000000c1c027c11 */ /* 0x001fc8000f8010ff */
[----:B------:R-:W-:-:S06]  /*30e0*/  LEA.HI.X R3, R28, UR13, R29, 0x2, P0 ;  /* 0x0000000d1c037c11 */ /* 0x000fcc00080f141d */
[----:B------:R-:W2:Y:S01]  /*30f0*/  LDG.E R3, desc[UR10][R2.64] ;  /* 0x0000000a02037981 */ /* 0x000ea2000c1e1900 */
[----:B------:R-:W-:-:S03]  /*3100*/  ISETP.NE.AND P0, PT, R7, RZ, PT ;  /* 0x000000ff0700720c */ /* 0x000fc60003f05270 */
[----:B--2---:R0:W-:Y:S01]  /*3110*/  STS [R4], R3 ;  /* 0x0000000304007388 */ /* 0x0041e20000000800 */
[----:B------:R-:W-:Y:S09]  /*3120*/  BAR.SYNC.DEFER_BLOCKING 0x0 ;  /* 0x0000000000007b1d */ /* 0x000ff20000010000 */
[----:B------:R-:W-:Y:S05]  /*3130*/  @P0 EXIT ;  /* 0x000000000000094d */ /* 0x000fea0003800000 */
[----:B------:R-:W-:-:S13]  /*3140*/  ISETP.GT.U32.AND P0, PT, R5, 0x1, PT ;  /* 0x000000010500780c */ /* 0x000fda0003f04070 */
[----:B0-----:R-:W0:Y:S01]  /*3150*/  @!P0 S2R R3, SR_CgaCtaId ;  /* 0x0000000000038919 */ /* 0x001e220000008800 */
[----:B------:R-:W-:-:S04]  /*3160*/  @!P0 MOV R0, 0x400 ;  /* 0x0000040000008802 */ /* 0x000fc80000000f00 */
[----:B0-----:R-:W-:-:S04]  /*3170*/  @!P0 LEA R3, R3, R0, 0x18 ;  /* 0x0000000003038211 */ /* 0x001fc800078ec0ff */
[----:B------:R-:W-:-:S06]  /*3180*/  @!P0 LEA R0, R6, R3, 0x2 ;  /* 0x0000000306008211 */ /* 0x000fcc00078e10ff */
[----:B------:R-:W0:Y:S01]  /*3190*/  @!P0 LDS R0, [R0] ;  /* 0x0000000000008984 */ /* 0x000e220000000800 */
[----:B------:R-:W-:Y:S05]  /*31a0*/  @!P0 BRA `(.L_x_835) ;  /* 0x00000004004c8947 */ /* 0x000fea0003800000 */
[----:B------:R-:W1:Y:S01]  /*31b0*/  S2UR UR5, SR_CgaCtaId ;  /* 0x00000000000579c3 */ /* 0x000e620000008800 */
[----:B------:R-:W-:Y:S01]  /*31c0*/  UMOV UR4, 0x400 ;  /* 0x0000040000047882 */ /* 0x000fe20000000000 */
[C---:B------:R-:W-:Y:S01]  /*31d0*/  IADD3 R2, PT, PT, R5.reuse, -0x2, RZ ;  /* 0xfffffffe05027810 */ /* 0x040fe20007ffe0ff */
[----:B------:R-:W-:Y:S02]  /*31e0*/  VIADD R5, R5, 0xffffffff ;  /* 0xffffffff05057836 */ /* 0x000fe40000000000 */
[----:B------:R-:W-:Y:S01]  /*31f0*/  HFMA2 R4, -RZ, RZ, 0, 5.9604644775390625e-08 ;  /* 0x00000001ff047431 */ /* 0x000fe200000001ff */
[----:B------:R-:W-:Y:S02]  /*3200*/  ISETP.GE.U32.AND P0, PT, R2, 0x7, PT ;  /* 0x000000070200780c */ /* 0x000fe40003f06070 */
[----:B------:R-:W-:Y:S01]  /*3210*/  LOP3.LUT R2, R5, 0x7, RZ, 0xc0, !PT ;  /* 0x0000000705027812 */ /* 0x000fe200078ec0ff */
[----:B-1----:R-:W-:-:S06]  /*3220*/  ULEA UR4, UR5, UR4, 0x18 ;  /* 0x0000000405047291 */ /* 0x002fcc000f8ec0ff */
[----:B------:R-:W-:-:S05]  /*3230*/  LEA R3, R6, UR4, 0x2 ;  /* 0x0000000406037c11 */ /* 0x000fca000f8e10ff */
[----:B0-----:R0:W1:Y:S01]  /*3240*/  LDS R0, [R3] ;  /* 0x0000000003007984 */ /* 0x0010620000000800 */
[----:B------:R-:W-:Y:S05]  /*3250*/  @!P0 BRA `(.L_x_836) ;  /* 0x00000000008c8947 */ /* 0x000fea0003800000 */
[----:B------:R-:W-:Y:S01]  /*3260*/  USHF.L.U32 UR5, UR7, 0x2, URZ ;  /* 0x0000000207057899 */ /* 0x000fe200080006ff */
[----:B------:R-:W-:Y:S01]  /*3270*/  LOP3.LUT R4, R5, 0xfffffff8, RZ, 0xc0, !PT ;  /* 0xfffffff805047812 */ /* 0x000fe200078ec0ff */
[----:B------:R-:W-:Y:S01]  /*3280*/  IMAD.MOV.U32 R8, RZ, RZ, RZ ;  /* 0x000000ffff087224 */ /* 0x000fe200078e00ff */
[----:B------:R-:W-:Y:S02]  /*3290*/  MOV R7, 0x1 ;  /* 0x0000000100077802 */ /* 0x000fe40000000f00 */
[----:B------:R-:W-:Y:S02]  /*32a0*/  IADD3 R4, PT, PT, -R4, RZ, RZ ;  /* 0x000000ff04047210 */ /* 0x000fe40007ffe1ff */
[----:B------:R-:W-:-:S04]  /*32b0*/  LEA R6, R6, UR5, 0x2 ;  /* 0x0000000506067c11 */ /* 0x000fc8000f8e10ff */
[----:B------:R-:W-:-:S07]  /*32c0*/  IADD3 R6, PT, PT, R6, UR4, RZ ;  /* 0x0000000406067c10 */ /* 0x000fce000fffe0ff */
.L_x_837:
[C---:B------:R-:W-:Y:S01]  /*32d0*/  IMAD R10, R7.reuse, UR7, RZ ;  /* 0x00000007070a7c24 */ /* 0x040fe2000f8e02ff */
[----:B------:R2:W-:Y:S01]  /*32e0*/  LDS R9, [R6] ;  /* 0x0000000006097984 */ /* 0x0005e20000000800 */
[----:B------:R-:W2:Y:S01]  /*32f0*/  LDC R21, c[0x0][0x360] ;  /* 0x0000d800ff157b82 */ /* 0x000ea20000000800 */
[----:B------:R-:W-:Y:S01]  /*3300*/  IADD3 R4, PT, PT, R4, 0x8, RZ ;  /* 0x0000000804047810 */ /* 0x000fe20007ffe0ff */
[----:B------:R-:W-:Y:S01]  /*3310*/  IMAD R10, R10, 0x4, R3 ;  /* 0x000000040a0a7824 */ /* 0x000fe200078e0203 */
[----:B------:R-:W-:Y:S01]  /*3320*/  IADD3 R7, PT, PT, R7, 0x8, RZ ;  /* 0x0000000807077810 */ /* 0x000fe20007ffe0ff */
[----:B------:R-:W-:Y:S01]  /*3330*/  VIADD R8, R8, 0x8 ;  /* 0x0000000808087836 */ /* 0x000fe20000000000 */
[----:B------:R-:W-:Y:S02]  /*3340*/  ISETP.NE.AND P0, PT, R4, RZ, PT ;  /* 0x000000ff0400720c */ /* 0x000fe40003f05270 */
[----:B------:R-:W-:Y:S02]  /*3350*/  IADD3 R11, PT, PT, R10, UR5, RZ ;  /* 0x000000050a0b7c10 */ /* 0x000fe4000fffe0ff */
[----:B------:R-:W1:Y:S02]  /*3360*/  LDS R10, [R10+UR5] ;  /* 0x000000050a0a7984 */ /* 0x000e640008000800 */
[----:B------:R-:W-:-:S02]  /*3370*/  IADD3 R12, PT, PT, R11, UR5, RZ ;  /* 0x000000050b0c7c10 */ /* 0x000fc4000fffe0ff */
[----:B------:R-:W-:Y:S03]  /*3380*/  LDS R16, [R11+UR5] ;  /* 0x000000050b107984 */ /* 0x000fe60008000800 */
[----:B------:R-:W-:Y:S02]  /*3390*/  VIADD R13, R12, UR5 ;  /* 0x000000050c0d7c36 */ /* 0x000fe40008000000 */
[----:B------:R-:W3:Y:S03]  /*33a0*/  LDS R12, [R12+UR5] ;  /* 0x000000050c0c7984 */ /* 0x000ee60008000800 */
[----:B------:R-:W-:Y:S01]  /*33b0*/  IADD3 R17, PT, PT, R13, UR5, RZ ;  /* 0x000000050d117c10 */ /* 0x000fe2000fffe0ff */
[----:B------:R-:W-:Y:S01]  /*33c0*/  LDS R18, [R13+UR5] ;  /* 0x000000050d127984 */ /* 0x000fe20008000800 */
[----:B--2---:R-:W-:-:S02]  /*33d0*/  LEA R6, R21, R6, 0x5 ;  /* 0x0000000615067211 */ /* 0x004fc400078e28ff */
[----:B------:R-:W-:Y:S02]  /*33e0*/  IADD3 R19, PT, PT, R17, UR5, RZ ;  /* 0x0000000511137c10 */ /* 0x000fe4000fffe0ff */
[----:B------:R-:W2:Y:S03]  /*33f0*/  LDS R17, [R17+UR5] ;  /* 0x0000000511117984 */ /* 0x000ea60008000800 */
[----:B------:R-:W-:Y:S01]  /*3400*/  VIADD R20, R19, UR5 ;  /* 0x0000000513147c36 */ /* 0x000fe20008000000 */
[----:B------:R-:W-:Y:S05]  /*3410*/  LDS R22, [R19+UR5] ;  /* 0x0000000513167984 */ /* 0x000fea0008000800 */
[----:B------:R-:W4:Y:S01]  /*3420*/  LDS R20, [R20+UR5] ;  /* 0x0000000514147984 */ /* 0x000f220008000800 */
[----:B-1----:R-:W-:-:S04]  /*3430*/  FMNMX3 R9, R0, R9, R10, PT ;  /* 0x0000000900097276 */ /* 0x002fc8000380000a */
[----:B---3--:R-:W-:-:S04]  /*3440*/  FMNMX3 R9, R9, R16, R12, PT ;  /* 0x0000001009097276 */ /* 0x008fc8000380000c */
[----:B--2---:R-:W-:-:S04]  /*3450*/  FMNMX3 R9, R9, R18, R17, PT ;  /* 0x0000001209097276 */ /* 0x004fc80003800011 */
[----:B----4-:R-:W-:Y:S01]  /*3460*/  FMNMX3 R0, R9, R22, R20, PT ;  /* 0x0000001609007276 */ /* 0x010fe20003800014 */
[----:B------:R-:W-:Y:S06]  /*3470*/  @P0 BRA `(.L_x_837) ;  /* 0xfffffffc00940947 */ /* 0x000fec000383ffff */
[----:B------:R-:W-:-:S07]  /*3480*/  IADD3 R4, PT, PT, R8, 0x1, RZ ;  /* 0x0000000108047810 */ /* 0x000fce0007ffe0ff */
.L_x_836:
[----:B------:R-:W-:-:S13]  /*3490*/  ISETP.NE.AND P0, PT, R2, RZ, PT ;  /* 0x000000ff0200720c */ /* 0x000fda0003f05270 */
[----:B------:R-:W-:Y:S05]  /*34a0*/  @!P0 BRA `(.L_x_838) ;  /* 0x0000000000888947 */ /* 0x000fea0003800000 */
[----:B------:R-:W-:Y:S02]  /*34b0*/  ISETP.GE.U32.AND P0, PT, R2, 0x4, PT ;  /* 0x000000040200780c */ /* 0x000fe40003f06070 */
[----:B------:R-:W-:-:S04]  /*34c0*/  LOP3.LUT R11, R5, 0x3, RZ, 0xc0, !PT ;  /* 0x00000003050b7812 */ /* 0x000fc800078ec0ff */
[----:B------:R-:W-:-:S07]  /*34d0*/  ISETP.NE.AND P1, PT, R11, RZ, PT ;  /* 0x000000ff0b00720c */ /* 0x000fce0003f25270 */
[----:B------:R-:W-:Y:S06]  /*34e0*/  @!P0 BRA `(.L_x_839) ;  /* 0x0000000000348947 */ /* 0x000fec0003800000 */
[----:B------:R-:W2:Y:S01]  /*34f0*/  LDC R9, c[0x0][0x360] ;  /* 0x0000d800ff097b82 */ /* 0x000ea20000000800 */
[C---:B------:R-:W-:Y:S01]  /*3500*/  IMAD R2, R4.reuse, UR7, RZ ;  /* 0x0000000704027c24 */ /* 0x040fe2000f8e02ff */
[----:B------:R-:W-:-:S03]  /*3510*/  IADD3 R4, PT, PT, R4, 0x4, RZ ;  /* 0x0000000404047810 */ /* 0x000fc60007ffe0ff */
[----:B------:R-:W-:-:S05]  /*3520*/  IMAD R2, R2, 0x4, R3 ;  /* 0x0000000402027824 */ /* 0x000fca00078e0203 */
[----:B------:R-:W-:Y:S01]  /*3530*/  LDS R7, [R2] ;  /* 0x0000000002077984 */ /* 0x000fe20000000800 */
[----:B--2---:R-:W-:-:S04]  /*3540*/  LEA R6, R9, R2, 0x2 ;  /* 0x0000000209067211 */ /* 0x004fc800078e10ff */
[C---:B------:R-:W-:Y:S02]  /*3550*/  LEA R8, R9.reuse, R6, 0x2 ;  /* 0x0000000609087211 */ /* 0x040fe400078e10ff */
[----:B------:R-:W1:Y:S03]  /*3560*/  LDS R6, [R6] ;  /* 0x0000000006067984 */ /* 0x000e660000000800 */
[----:B------:R-:W-:Y:S02]  /*3570*/  IMAD R10, R9, 0x4, R8 ;  /* 0x00000004090a7824 */ /* 0x000fe400078e0208 */
[----:B------:R-:W-:Y:S04]  /*3580*/  LDS R9, [R8] ;  /* 0x0000000008097984 */ /* 0x000fe80000000800 */
[----:B------:R-:W2:Y:S01]  /*3590*/  LDS R10, [R10] ;  /* 0x000000000a0a7984 */ /* 0x000ea20000000800 */
[----:B-1----:R-:W-:-:S04]  /*35a0*/  FMNMX3 R0, R0, R7, R6, PT ;  /* 0x0000000700007276 */ /* 0x002fc80003800006 */
[----:B--2---:R-:W-:-:S07]  /*35b0*/  FMNMX3 R0, R0, R9, R10, PT ;  /* 0x0000000900007276 */ /* 0x004fce000380000a */
.L_x_839:
[----:B------:R-:W-:Y:S05]  /*35c0*/  @!P1 BRA `(.L_x_838) ;  /* 0x0000000000409947 */ /* 0x000fea0003800000 */
[----:B------:R-:W-:Y:S02]  /*35d0*/  ISETP.NE.AND P0, PT, R11, 0x1, PT ;  /* 0x000000010b00780c */ /* 0x000fe40003f05270 */
[----:B------:R-:W-:-:S04]  /*35e0*/  LOP3.LUT R5, R5, 0x1, RZ, 0xc0, !PT ;  /* 0x0000000105057812 */ /* 0x000fc800078ec0ff */
[----:B------:R-:W-:-:S07]  /*35f0*/  ISETP.NE.U32.AND P1, PT, R5, 0x1, PT ;  /* 0x000000010500780c */ /* 0x000fce0003f25070 */
[----:B------:R-:W-:Y:S06]  /*3600*/  @!P0 BRA `(.L_x_840) ;  /* 0x0000000000208947 */ /* 0x000fec0003800000 */
[----:B------:R-:W2:Y:S01]  /*3610*/  LDC R5, c[0x0][0x360] ;  /* 0x0000d800ff057b82 */ /* 0x000ea20000000800 */
[C---:B------:R-:W-:Y:S01]  /*3620*/  IMAD R2, R4.reuse, UR7, RZ ;  /* 0x0000000704027c24 */ /* 0x040fe2000f8e02ff */
[----:B------:R-:W-:-:S04]  /*3630*/  IADD3 R4, PT, PT, R4, 0x2, RZ ;  /* 0x0000000204047810 */ /* 0x000fc80007ffe0ff */
[----:B------:R-:W-:-:S05]  /*3640*/  LEA R2, R2, R3, 0x2 ;  /* 0x0000000302027211 */ /* 0x000fca00078e10ff */
[----:B--2---:R-:W-:Y:S02]  /*3650*/  IMAD R6, R5, 0x4, R2 ;  /* 0x0000000405067824 */ /* 0x004fe400078e0202 */
[----:B------:R-:W-:Y:S04]  /*3660*/  LDS R5, [R2] ;  /* 0x0000000002057984 */ /* 0x000fe80000000800 */
[----:B------:R-:W1:Y:S02]  /*3670*/  LDS R6, [R6] ;  /* 0x0000000006067984 */ /* 0x000e640000000800 */
[----:B-1----:R-:W-:-:S07]  /*3680*/  FMNMX3 R0, R0, R5, R6, PT ;  /* 0x0000000500007276 */ /* 0x002fce0003800006 */
.L_x_840:
[----:B------:R-:W-:-:S05]  /*3690*/  @!P1 IMAD R4, R4, UR7, RZ ;  /* 0x0000000704049c24 */ /* 0x000fca000f8e02ff */
[----:B------:R-:W-:-:S05]  /*36a0*/  @!P1 LEA R4, R4, R3, 0x2 ;  /* 0x0000000304049211 */ /* 0x000fca00078e10ff */
[----:B------:R-:W1:Y:S02]  /*36b0*/  @!P1 LDS R5, [R4] ;  /* 0x0000000004059984 */ /* 0x000e640000000800 */
[----:B-1----:R-:W-:-:S07]  /*36c0*/  @!P1 FMNMX R0, R0, R5, PT ;  /* 0x0000000500009209 */ /* 0x002fce0003800000 */
.L_x_838:
[----:B-1----:R1:W-:Y:S02]  /*36d0*/  STS [R3], R0 ;  /* 0x0000000003007388 */ /* 0x0023e40000000800 */
.L_x_835:
[----:B01----:R-:W0:Y:S01]  /*36e0*/  LDC.64 R2, c[0x0][0x3a8] ;  /* 0x0000ea00ff027b82 */ /* 0x003e220000000a00 */
[----:B------:R-:W1:Y:S01]  /*36f0*/  LDCU.64 UR4, c[0x0][0x380] ;  /* 0x00007000ff0477ac */ /* 0x000e620008000a00 */
[----:B------:R-:W-:Y:S02]  /*3700*/  IMAD.MOV.U32 R15, RZ, RZ, RZ ;  /* 0x000000ffff0f7224 */ /* 0x000fe400078e00ff */
[----:B0-----:R-:W-:-:S04]  /*3710*/  IMAD.WIDE.U32 R14, R2, UR8, R14 ;  /* 0x00000008020e7c25 */ /* 0x001fc8000f8e000e */
[----:B------:R-:W-:Y:S01]  /*3720*/  IMAD R3, R3, UR8, R15 ;  /* 0x0000000803037c24 */ /* 0x000fe2000f8e020f */
[----:B-1----:R-:W-:-:S04]  /*3730*/  LEA R2, P0, R14, UR4, 0x2 ;  /* 0x000000040e027c11 */ /* 0x002fc8000f8010ff */
[----:B------:R-:W-:-:S05]  /*3740*/  LEA.HI.X R3, R14, UR5, R3, 0x2, P0 ;  /* 0x000000050e037c11 */ /* 0x000fca00080f1403 */
[----:B------:R-:W-:Y:S01]  /*3750*/  STG.E desc[UR10][R2.64], R0 ;  /* 0x0000000002007986 */ /* 0x000fe2000c10190a */
[----:B------:R-:W-:Y:S05]  /*3760*/  EXIT ;  /* 0x000000000000794d */ /* 0x000fea0003800000 */
        .weak           $__internal_18_$__cuda_sm20_div_s64
        .type           $__internal_18_$__cuda_sm20_div_s64,@function
        .size           $__internal_18_$__cuda_sm20_div_s64,($__internal_19_$__cuda_sm20_rem_s64 - $__internal_18_$__cuda_sm20_div_s64)
$__internal_18_$__cuda_sm20_div_s64:
[-C--:B------:R-:W-:Y:S02]  /*3770*/  IADD3 R25, P1, PT, RZ, -R0.reuse, RZ ;  /* 0x80000000ff197210 */ /* 0x080fe40007f3e0ff */
[----:B------:R-:W-:Y:S02]  /*3780*/  ISETP.GE.AND P0, PT, R3, RZ, PT ;  /* 0x000000ff0300720c */ /* 0x000fe40003f06270 */
[-C--:B------:R-:W-:Y:S02]  /*3790*/  IADD3.X R10, PT, PT, RZ, ~R3.reuse, RZ, P1, !PT ;  /* 0x80000003ff0a7210 */ /* 0x080fe40000ffe4ff */
[----:B------:R-:W-:Y:S02]  /*37a0*/  SEL R24, R25, R0, !P0 ;  /* 0x0000000019187207 */ /* 0x000fe40004000000 */
[----:B------:R-:W-:Y:S02]  /*37b0*/  SEL R25, R10, R3, !P0 ;  /* 0x000000030a197207 */ /* 0x000fe40004000000 */
[----:B------:R-:W-:-:S02]  /*37c0*/  ISETP.LE.AND P3, PT, RZ, UR4, PT ;  /* 0x00000004ff007c0c */ /* 0x000fc4000bf63270 */
        /* <DEDUP_REMOVED lines=19> */
[C---:B------:R-:W-:Y:S01]  /*3900*/  IMAD R9, R13.reuse, R25, R35 ;  /* 0x000000190d097224 */ /* 0x040fe200078e0223 */
[----:B------:R-:W-:Y:S01]  /*3910*/  IADD3 R11, P0, PT, RZ, -R34, RZ ;  /* 0x80000022ff0b7210 */ /* 0x000fe20007f1e0ff */
[----:B------:R-:W-:Y:S02]  /*3920*/  IMAD.MOV.U32 R35, RZ, RZ, RZ ;  /* 0x000000ffff237224 */ /* 0x000fe400078e00ff */
[----:B------:R-:W-:Y:S02]  /*3930*/  IMAD R9, R10, R24, R9 ;  /* 0x000000180a097224 */ /* 0x000fe400078e0209 */
[----:B------:R-:W-:-:S04]  /*3940*/  IMAD.HI.U32 R12, R13, R11, RZ ;  /* 0x0000000b0d0c7227 */ /* 0x000fc800078e00ff */
[----:B------:R-:W-:-:S04]  /*3950*/  IMAD.X R9, RZ, RZ, ~R9, P0 ;  /* 0x000000ffff097224 */ /* 0x000fc800000e0e09 */
[----:B------:R-:W-:-:S04]  /*3960*/  IMAD.WIDE.U32 R12, P0, R13, R9, R12 ;  /* 0x000000090d0c7225 */ /* 0x000fc8000780000c */
[----:B------:R-:W-:Y:S01]  /*3970*/  IMAD.HI.U32 R11, P1, R10, R11, R12 ;  /* 0x0000000b0a0b7227 */ /* 0x000fe2000782000c */
[----:B------:R-:W-:-:S03]  /*3980*/  IADD3 R13, P4, PT, RZ, -R30, RZ ;  /* 0x8000001eff0d7210 */ /* 0x000fc60007f9e0ff */
[CC--:B------:R-:W-:Y:S01]  /*3990*/  IMAD R12, R10.reuse, R9.reuse, RZ ;  /* 0x000000090a0c7224 */ /* 0x0c0fe200078e02ff */
[----:B------:R-:W-:Y:S01]  /*39a0*/  SEL R13, R13, R30, !P3 ;  /* 0x0000001e0d0d7207 */ /* 0x000fe20005800000 */
[----:B------:R-:W-:-:S03]  /*39b0*/  IMAD.HI.U32 R9, R10, R9, RZ ;  /* 0x000000090a097227 */ /* 0x000fc600078e00ff */
[----:B------:R-:W-:Y:S02]  /*39c0*/  IADD3 R12, P2, PT, R12, R11, RZ ;  /* 0x0000000b0c0c7210 */ /* 0x000fe40007f5e0ff */
[----:B------:R-:W-:Y:S02]  /*39d0*/  IADD3.X R11, PT, PT, RZ, ~UR4, RZ, P4, !PT ;  /* 0x80000004ff0b7c10 */ /* 0x000fe4000a7fe4ff */
[----:B------:R-:W-:Y:S01]  /*39e0*/  IADD3.X R10, PT, PT, R9, R10, RZ, P0, !PT ;  /* 0x0000000a090a7210 */ /* 0x000fe200007fe4ff */
        /* <DEDUP_REMOVED lines=19> */
[----:B------:R-:W-:Y:S02]  /*3b20*/  IADD3 R12, P1, PT, R9, 0x1, RZ ;  /* 0x00000001090c7810 */ /* 0x000fe40007f3e0ff */
[----:B------:R-:W-:Y:S02]  /*3b30*/  SEL R13, R34, R13, P0 ;  /* 0x0000000d220d7207 */ /* 0x000fe40000000000 */
[----:B------:R-:W-:Y:S02]  /*3b40*/  IADD3.X R33, PT, PT, RZ, R10, RZ, P1, !PT ;  /* 0x0000000aff217210 */ /* 0x000fe40000ffe4ff */
[----:B------:R-:W-:-:S02]  /*3b50*/  SEL R12, R12, R9, P0 ;  /* 0x000000090c0c7207 */ /* 0x000fc40000000000 */
[----:B------:R-:W-:Y:S02]  /*3b60*/  SEL R11, R26, R11, P0 ;  /* 0x0000000b1a0b7207 */ /* 0x000fe40000000000 */
[----:B------:R-:W-:Y:S02]  /*3b70*/  ISETP.GE.U32.AND P1, PT, R13, R24, PT ;  /* 0x000000180d00720c */ /* 0x000fe40003f26070 */
[----:B------:R-:W-:Y:S02]  /*3b80*/  SEL R33, R33, R10, P0 ;  /* 0x0000000a21217207 */ /* 0x000fe40000000000 */
[----:B------:R-:W-:Y:S02]  /*3b90*/  IADD3 R9, P2, PT, R12, 0x1, RZ ;  /* 0x000000010c097810 */ /* 0x000fe40007f5e0ff */
[----:B------:R-:W-:Y:S02]  /*3ba0*/  ISETP.GE.U32.AND.EX P0, PT, R11, R25, PT, P1 ;  /* 0x000000190b00720c */ /* 0x000fe40003f06110 */
[----:B------:R-:W-:Y:S01]  /*3bb0*/  LOP3.LUT R11, R3, UR4, RZ, 0x3c, !PT ;  /* 0x00000004030b7c12 */ /* 0x000fe2000f8e3cff */
[----:B------:R-:W-:Y:S01]  /*3bc0*/  IMAD.X R10, RZ, RZ, R33, P2 ;  /* 0x000000ffff0a7224 */ /* 0x000fe200010e0621 */
[----:B------:R-:W-:-:S02]  /*3bd0*/  SEL R9, R9, R12, P0 ;  /* 0x0000000c09097207 */ /* 0x000fc40000000000 */
[----:B------:R-:W-:Y:S02]  /*3be0*/  ISETP.GE.AND P1, PT, R11, RZ, PT ;  /* 0x000000ff0b00720c */ /* 0x000fe40003f26270 */
[----:B------:R-:W-:Y:S02]  /*3bf0*/  SEL R33, R10, R33, P0 ;  /* 0x000000210a217207 */ /* 0x000fe40000000000 */
[-C--:B------:R-:W-:Y:S02]  /*3c00*/  IADD3 R10, P2, PT, RZ, -R9.reuse, RZ ;  /* 0x80000009ff0a7210 */ /* 0x080fe40007f5e0ff */
[----:B------:R-:W-:Y:S02]  /*3c10*/  ISETP.NE.U32.AND P0, PT, R0, RZ, PT ;  /* 0x000000ff0000720c */ /* 0x000fe40003f05070 */
[----:B------:R-:W-:Y:S01]  /*3c20*/  SEL R10, R10, R9, !P1 ;  /* 0x000000090a0a7207 */ /* 0x000fe20004800000 */
[----:B------:R-:W-:Y:S01]  /*3c30*/  HFMA2 R9, -RZ, RZ, 0, 0 ;  /* 0x00000000ff097431 */ /* 0x000fe200000001ff */
[----:B------:R-:W-:-:S02]  /*3c40*/  IADD3.X R0, PT, PT, RZ, ~R33, RZ, P2, !PT ;  /* 0x80000021ff007210 */ /* 0x000fc400017fe4ff */
[----:B------:R-:W-:Y:S02]  /*3c50*/  ISETP.NE.AND.EX P0, PT, R3, RZ, PT, P0 ;  /* 0x000000ff0300720c */ /* 0x000fe40003f05300 */
[----:B------:R-:W-:Y:S02]  /*3c60*/  SEL R0, R0, R33, !P1 ;  /* 0x0000002100007207 */ /* 0x000fe40004800000 */
[----:B------:R-:W-:Y:S02]  /*3c70*/  SEL R10, R10, 0xffffffff, P0 ;  /* 0xffffffff0a0a7807 */ /* 0x000fe40000000000 */
[----:B------:R-:W-:Y:S01]  /*3c80*/  SEL R0, R0, 0xffffffff, P0 ;  /* 0xffffffff00007807 */ /* 0x000fe20000000000 */
[----:B------:R-:W-:Y:S06]  /*3c90*/  RET.REL.NODEC R8 `(contiguous_reduce3_f32) ;  /* 0xffffffc008d87950 */ /* 0x000fec0003c3ffff */
        .weak           $__internal_19_$__cuda_sm20_rem_s64
        .type           $__internal_19_$__cuda_sm20_rem_s64,@function
        .size           $__internal_19_$__cuda_sm20_rem_s64,(.L_x_3461 - $__internal_19_$__cuda_sm20_rem_s64)
$__internal_19_$__cuda_sm20_rem_s64:
        /* <DEDUP_REMOVED lines=28> */
[----:B------:R-:W-:Y:S02]  /*3e60*/  IADD3.X R12, PT, PT, RZ, ~R13, RZ, P0, !PT ;  /* 0x8000000dff0c7210 */ /* 0x000fe400007fe4ff */
[----:B------:R-:W-:-:S03]  /*3e70*/  MOV R13, RZ ;  /* 0x000000ff000d7202 */ /* 0x000fc60000000f00 */
[----:B------:R-:W-:-:S04]  /*3e80*/  IMAD.WIDE.U32 R16, P0, R17, R12, R16 ;  /* 0x0000000c11107225 */ /* 0x000fc80007800010 */
[C---:B------:R-:W-:Y:S02]  /*3e90*/  IMAD R18, R3.reuse, R12, RZ ;  /* 0x0000000c03127224 */ /* 0x040fe400078e02ff */
[----:B------:R-:W-:-:S04]  /*3ea0*/  IMAD.HI.U32 R17, P1, R3, R19, R16 ;  /* 0x0000001303117227 */ /* 0x000fc80007820010 */
        /* <DEDUP_REMOVED lines=33> */
[----:B------:R-:W-:Y:S06]  /*40c0*/  RET.REL.NODEC R8 `(contiguous_reduce3_f32) ;  /* 0xffffffbc08cc7950 */ /* 0x000fec0003c3ffff */
.L_x_841:
        /* <DEDUP_REMOVED lines=11> */
.L_x_3461:


//--------------------- .text.contiguous_reduce22_f32 --------------------------
	.section	.text.contiguous_reduce22_f32,"ax",@progbits
	.align	128
        .global         contiguous_reduce22_f32
        .type           contiguous_reduce22_f32,@function
        .size           contiguous_reduce22_f32,(.L_x_3540 - contiguous_reduce22_f32)
        .other          contiguous_reduce22_f32,@"STO_CUDA_ENTRY STV_DEFAULT"
contiguous_reduce22_f32:
.text.contiguous_reduce22_f32:
        /* <DEDUP_REMOVED lines=15> */
[C---:B0-----:R-:W-:Y:S02]  /*00f0*/  @!P0 IMAD R13, R9.reuse, UR9, RZ ;  /* 0x00000009090d8c24 */ /* 0x041fe4000f8e02ff */
[----:B------:R-:W-:-:S04]  /*0100*/  @!P0 IMAD.WIDE.U32 R10, R9, UR8, R10 ;  /* 0x00000008090a8c25 */ /* 0x000fc8000f8e000a */
[----:B------:R-:W-:Y:S01]  /*0110*/  @!P0 IMAD.WIDE.U32 R6, R9, UR8, R4 ;  /* 0x0000000809068c25 */ /* 0x000fe2000f8e0004 */
[----:B-1----:R-:W-:-:S03]  /*0120*/  @!P0 LEA R12, P2, R10, R14, 0x2 ;  /* 0x0000000e0a0c8211 */ /* 0x002fc600078410ff */
[----:B------:R-:W-:Y:S01]  /*0130*/  @!P0 IMAD.IADD R2, R13, 0x1, R11 ;  /* 0x000000010d028824 */ /* 0x000fe200078e020b */
[----:B------:R-:W-:Y:S01]  /*0140*/  @!P0 LEA R8, P1, R6, R14, 0x2 ;  /* 0x0000000e06088211 */ /* 0x000fe200078210ff */
[----:B------:R-:W-:-:S03]  /*0150*/  @!P0 IMAD.IADD R7, R7, 0x1, R13 ;  /* 0x0000000107078824 */ /* 0x000fc600078e020d */
[-C--:B------:R-:W-:Y:S02]  /*0160*/  @!P0 LEA.HI.X R13, R10, R15.reuse, R2, 0x2, P2 ;  /* 0x0000000f0a0d8211 */ /* 0x080fe400010f1402 */
[----:B------:R-:W-:-:S04]  /*0170*/  @!P0 LEA.HI.X R9, R6, R15, R7, 0x2, P1 ;  /* 0x0000000f06098211 */ /* 0x000fc800008f1407 */
[----:B---3--:R-:W2:Y:S04]  /*0180*/  @!P0 LDG.E R13, desc[UR12][R12.64] ;  /* 0x0000000c0c0d8981 */ /* 0x008ea8000c1e1900 */
[----:B------:R-:W2:Y:S01]  /*0190*/  @!P0 LDG.E R8, desc[UR12][R8.64] ;  /* 0x0000000c08088981 */ /* 0x000ea2000c1e1900 */
[----:B------:R-:W0:Y:S01]  /*01a0*/  S2UR UR5, SR_CgaCtaId ;  /* 0x00000000000579c3 */ /* 0x000e220000008800 */
[----:B------:R-:W-:Y:S01]  /*01b0*/  UMOV UR4, 0x400 ;  /* 0x0000040000047882 */ /* 0x000fe20000000000 */
[----:B------:R-:W-:Y:S01]  /*01c0*/  IMAD.MOV.U32 R11, RZ, RZ, 0x7f800000 ;  /* 0x7f800000ff0b7424 */ /* 0x000fe200078e00ff */
[----:B0-----:R-:W-:-:S06]  /*01d0*/  ULEA UR4, UR5, UR4, 0x18 ;  /* 0x0000000405047291 */ /* 0x001fcc000f8ec0ff */
[----:B------:R-:W-:-:S05]  /*01e0*/  LEA R2, R0, UR4, 0x2 ;  /* 0x0000000400027c11 */ /* 0x000fca000f8e10ff */
[----:B------:R0:W-:Y:S01]  /*01f0*/  STS [R2], R11 ;  /* 0x0000000b02007388 */ /* 0x0001e20000000800 */
[----:B------:R-:W-:Y:S01]  /*0200*/  BSSY.RECONVERGENT B0, `(.L_x_842) ;  /* 0x0000012000007945 */ /* 0x000fe20003800200 */
[----:B------:R-:W-:Y:S02]  /*0210*/  ISETP.GE.U32.AND P1, PT, R3, 0x42, PT ;  /* 0x000000420300780c */ /* 0x000fe40003f26070 */
[----:B------:R-:W-:Y:S02]  /*0220*/  ISETP.GT.U32.AND P2, PT, R0, 0x1f, PT ;  /* 0x0000001f0000780c */ /* 0x000fe40003f44070 */
[----:B--2---:R-:W-:-:S05]  /*0230*/  @!P0 FMNMX R7, R8, R13, PT ;  /* 0x0000000d08078209 */ /* 0x004fca0003800000 */
[----:B------:R0:W-:Y:S01]  /*0240*/  @!P0 STS [R2], R7 ;  /* 0x0000000702008388 */ /* 0x0001e20000000800 */
[----:B------:R-:W-:Y:S05]  /*0250*/  @!P0 BRA `(.L_x_843) ;  /* 0x0000000000308947 */ /* 0x000fea0003800000 */
        /* <DEDUP_REMOVED lines=10> */
[----:B------:R-:W2:Y:S04]  /*0300*/  LDG.E R7, desc[UR12][R6.64] ;  /* 0x0000000c06077981 */ /* 0x000ea8000c1e1900 */
[----:B--2---:R1:W-:Y:S02]  /*0310*/  STS [R2], R7 ;  /* 0x0000000702007388 */ /* 0x0043e40000000800 */
.L_x_843:
[----:B------:R-:W-:Y:S05]  /*0320*/  BSYNC.RECONVERGENT B0 ;  /* 0x0000000000007941 */ /* 0x000fea0003800200 */
.L_x_842:
[----:B------:R-:W-:Y:S06]  /*0330*/  BAR.SYNC.DEFER_BLOCKING 0x0 ;  /* 0x0000000000007b1d */ /* 0x000fec0000010000 */
[----:B------:R-:W-:Y:S05]  /*0340*/  @!P1 BRA `(.L_x_844) ;  /* 0x00000000002c9947 */ /* 0x000fea0003800000 */
.L_x_845:
[----:B------:R-:W-:-:S04]  /*0350*/  SHF.R.U32.HI R9, RZ, 0x1, R3 ;  /* 0x00000001ff097819 */ /* 0x000fc80000011603 */
[----:B------:R-:W-:-:S13]  /*0360*/  ISETP.GE.U32.AND P0, PT, R0, R9, PT ;  /* 0x000000090000720c */ /* 0x000fda0003f06070 */
[----:B------:R-:W-:Y:S01]  /*0370*/  @!P0 IMAD R5, R9, 0x4, R2 ;  /* 0x0000000409058824 */ /* 0x000fe200078e0202 */
[----:B------:R-:W-:Y:S05]  /*0380*/  @!P0 LDS R4, [R2] ;  /* 0x0000000002048984 */ /* 0x000fea0000000800 */
[----:B------:R-:W0:Y:S02]  /*0390*/  @!P0 LDS R5, [R5] ;  /* 0x0000000005058984 */ /* 0x000e240000000800 */
[----:B01----:R-:W-:-:S05]  /*03a0*/  @!P0 FMNMX R7, R4, R5, PT ;  /* 0x0000000504078209 */ /* 0x003fca0003800000 */
[----:B------:R2:W-:Y:S01]  /*03b0*/  @!P0 STS [R2], R7 ;  /* 0x0000000702008388 */ /* 0x0005e20000000800 */
[----:B------:R-:W-:Y:S01]  /*03c0*/  BAR.SYNC.DEFER_BLOCKING 0x0 ;  /* 0x0000000000007b1d */ /* 0x000fe20000010000 */
[----:B------:R-:W-:Y:S01]  /*03d0*/  ISETP.GT.U32.AND P0, PT, R3, 0x83, PT ;  /* 0x000000830300780c */ /* 0x000fe20003f04070 */
[----:B------:R-:W-:-:S12]  /*03e0*/  IMAD.MOV.U32 R3, RZ, RZ, R9 ;  /* 0x000000ffff037224 */ /* 0x000fd800078e0009 */
[----:B--2---:R-:W-:Y:S05]  /*03f0*/  @P0 BRA `(.L_x_845) ;  /* 0xfffffffc00d40947 */ /* 0x004fea000383ffff */
.L_x_844:
[----:B------:R-:W-:Y:S05]  /*0400*/  @P2 EXIT ;  /* 0x000000000000294d */ /* 0x000fea0003800000 */
[----:B------:R-:W-:Y:S01]  /*0410*/  LDS R3, [R2] ;  /* 0x0000000002037984 */ /* 0x000fe20000000800 */
[----:B------:R-:W-:-:S03]  /*0420*/  ISETP.NE.AND P0, PT, R0, RZ, PT ;  /* 0x000000ff0000720c */ /* 0x000fc60003f05270 */
[----:B------:R-:W2:Y:S02]  /*0430*/  LDS R4, [R2+0x80] ;  /* 0x0000800002047984 */ /* 0x000ea40000000800 */
[----:B--2---:R-:W-:-:S05]  /*0440*/  FMNMX R3, R3, R4, PT ;  /* 0x0000000403037209 */ /* 0x004fca0003800000 */
[----:B------:R-:W-:Y:S04]  /*0450*/  STS [R2], R3 ;  /* 0x0000000302007388 */ /* 0x000fe80000000800 */
[----:B------:R-:W-:Y:S04]  /*0460*/  LDS R4, [R2] ;  /* 0x0000000002047984 */ /* 0x000fe80000000800 */
[----:B------:R-:W2:Y:S02]  /*0470*/  LDS R5, [R2+0x40] ;  /* 0x0000400002057984 */ /* 0x000ea40000000800 */
[----:B--2---:R-:W-:-:S05]  /*0480*/  FMNMX R5, R4, R5, PT ;  /* 0x0000000504057209 */ /* 0x004fca0003800000 */
[----:B------:R-:W-:Y:S04]  /*0490*/  STS [R2], R5 ;  /* 0x0000000502007388 */ /* 0x000fe80000000800 */
[----:B------:R-:W-:Y:S04]  /*04a0*/  LDS R4, [R2] ;  /* 0x0000000002047984 */ /* 0x000fe80000000800 */
[----:B01----:R-:W0:Y:S02]  /*04b0*/  LDS R7, [R2+0x20] ;  /* 0x0000200002077984 */ /* 0x003e240000000800 */
[----:B0-----:R-:W-:-:S05]  /*04c0*/  FMNMX R7, R4, R7, PT ;  /* 0x0000000704077209 */ /* 0x001fca0003800000 */
[----:B------:R-:W-:Y:S04]  /*04d0*/  STS [R2], R7 ;  /* 0x0000000702007388 */ /* 0x000fe80000000800 */
[----:B------:R-:W-:Y:S04]  /*04e0*/  LDS R4, [R2] ;  /* 0x0000000002047984 */ /* 0x000fe80000000800 */
[----:B------:R-:W0:Y:S02]  /*04f0*/  LDS R9, [R2+0x10] ;  /* 0x0000100002097984 */ /* 0x000e240000000800 */
        /* <DEDUP_REMOVED lines=9> */
[----:B------:R0:W-:Y:S01]  /*0590*/  STS [R2], R5 ;  /* 0x0000000502007388 */ /* 0x0001e20000000800 */
        /* <DEDUP_REMOVED lines=8> */
[----:B0-----:R-:W0:Y:S01]  /*0620*/  LDS R5, [UR4] ;  /* 0x00000004ff057984 */ /* 0x001e220008000800 */
[----:B------:R-:W-:Y:S02]  /*0630*/  UMOV UR4, UR6 ;  /* 0x0000000600047c82 */ /* 0x000fe40008000000 */
[----:B--2---:R-:W-:-:S04]  /*0640*/  UIMAD.WIDE.U32 UR4, UR7, UR8, UR4 ;  /* 0x00000008070472a5 */ /* 0x004fc8000f8e0004 */
[----:B------:R-:W-:Y:S02]  /*0650*/  UIMAD UR7, UR7, UR9, UR5 ;  /* 0x00000009070772a4 */ /* 0x000fe4000f8e0205 */
[----:B---3--:R-:W-:-:S04]  /*0660*/  ULEA UR5, UP0, UR4, UR10, 0x2 ;  /* 0x0000000a04057291 */ /* 0x008fc8000f8010ff */
[----:B------:R-:W-:Y:S02]  /*0670*/  ULEA.HI.X UR4, UR4, UR11, UR7, 0x2, UP0 ;  /* 0x0000000b04047291 */ /* 0x000fe400080f1407 */
[----:B------:R-:W-:-:S04]  /*0680*/  IMAD.U32 R2, RZ, RZ, UR5 ;  /* 0x00000005ff027e24 */ /* 0x000fc8000f8e00ff */
[----:B------:R-:W-:-:S05]  /*0690*/  IMAD.U32 R3, RZ, RZ, UR4 ;  /* 0x00000004ff037e24 */ /* 0x000fca000f8e00ff */
[----:B0-----:R-:W-:Y:S01]  /*06a0*/  STG.E desc[UR12][R2.64], R5 ;  /* 0x0000000502007986 */ /* 0x001fe2000c10190c */
[----:B------:R-:W-:Y:S05]  /*06b0*/  EXIT ;  /* 0x000000000000794d */ /* 0x000fea0003800000 */
.L_x_846:
        /* <DEDUP_REMOVED lines=12> */
.L_x_3540:


//--------------------- .text.contiguous_reduce2_f32 --------------------------
	.section	.text.contiguous_reduce2_f32,"ax",@progbits
	.align	128
        .global         contiguous_reduce2_f32
        .type           contiguous_reduce2_f32,@function
        .size           contiguous_reduce2_f32,(.L_x_3463 - contiguous_reduce2_f32)
        .other          contiguous_reduce2_f32,@"STO_CUDA_ENTRY STV_DEFAULT"
contiguous_reduce2_f32:
.text.contiguous_reduce2_f32:
[----:B------:R-:W-:Y:S01]  /*0000*/  LDC R1, c[0x0][0x37c] ;  /* 0x0000df00ff017b82 */ /* 0x000fe20000000800 */
[----:B------:R-:W0:Y:S07]  /*0010*/  S2R R0, SR_TID.X ;  /* 0x0000000000007919 */ /* 0x000e2e0000002100 */
[----:B------:R-:W1:Y:S01]  /*0020*/  S2UR UR5, SR_CgaCtaId ;  /* 0x00000000000579c3 */ /* 0x000e620000008800 */
[----:B------:R-:W2:Y:S01]  /*0030*/  LDCU.64 UR8, c[0x0][0x3a8] ;  /* 0x00007500ff0877ac */ /* 0x000ea20008000a00 */
[----:B------:R-:W-:Y:S01]  /*0040*/  MOV R4, 0x7f800000 ;  /* 0x7f80000000047802 */ /* 0x000fe20000000f00 */
[----:B------:R-:W-:Y:S01]  /*0050*/  BSSY.RECONVERGENT B0, `(.L_x_847) ;  /* 0x000066a000007945 */ /* 0x000fe20003800200 */
[----:B------:R-:W-:Y:S01]  /*0060*/  UMOV UR4, 0x400 ;  /* 0x0000040000047882 */ /* 0x000fe20000000000 */
[----:B------:R-:W3:Y:S03]  /*0070*/  LDCU.64 UR12, c[0x0][0x358] ;  /* 0x00006b00ff0c77ac */ /* 0x000ee60008000a00 */
[----:B------:R-:W4:Y:S08]  /*0080*/  S2UR UR6, SR_CTAID.X ;  /* 0x00000000000679c3 */ /* 0x000f300000002500 */
[----:B------:R-:W4:Y:S01]  /*0090*/  LDC R2, c[0x0][0x360] ;  /* 0x0000d800ff027b82 */ /* 0x000f220000000800 */
[----:B-1----:R-:W-:-:S07]  /*00a0*/  ULEA UR4, UR5, UR4, 0x18 ;  /* 0x0000000405047291 */ /* 0x002fce000f8ec0ff */
[----:B------:R-:W1:Y:S01]  /*00b0*/  LDC R11, c[0x0][0x3a0] ;  /* 0x0000e800ff0b7b82 */ /* 0x000e620000000800 */
[----:B0-----:R-:W-:-:S03]  /*00c0*/  LEA R3, R0, UR4, 0x2 ;  /* 0x0000000400037c11 */ /* 0x001fc6000f8e10ff */
[----:B------:R-:W0:Y:S02]  /*00d0*/  LDCU.64 UR4, c[0x0][0x388] ;  /* 0x00007100ff0477ac */ /* 0x000e240008000a00 */
[----:B------:R0:W-:Y:S01]  /*00e0*/  STS [R3], R4 ;  /* 0x0000000403007388 */ /* 0x0001e20000000800 */
[----:B----4-:R-:W-:-:S04]  /*00f0*/  IMAD R7, R2, UR6, RZ ;  /* 0x0000000602077c24 */ /* 0x010fc8000f8e02ff */
[----:B------:R-:W-:-:S05]  /*0100*/  IMAD R6, R7, 0x2, R0 ;  /* 0x0000000207067824 */ /* 0x000fca00078e0200 */
[----:B------:R-:W-:Y:S01]  /*0110*/  IADD3 R20, PT, PT, R6, R2, RZ ;  /* 0x0000000206147210 */ /* 0x000fe20007ffe0ff */
[----:B-1----:R-:W-:-:S03]  /*0120*/  VIADD R10, R11, 0xffffffff ;  /* 0xffffffff0b0a7836 */ /* 0x002fc60000000000 */
[----:B--2---:R-:W-:Y:S01]  /*0130*/  ISETP.GE.U32.AND P0, PT, R20, UR8, PT ;  /* 0x0000000814007c0c */ /* 0x004fe2000bf06070 */
[----:B0-----:R-:W-:Y:S01]  /*0140*/  IMAD.U32 R8, RZ, RZ, UR4 ;  /* 0x00000004ff087e24 */ /* 0x001fe2000f8e00ff */
[----:B------:R-:W-:Y:S02]  /*0150*/  MOV R9, UR5 ;  /* 0x0000000500097c02 */ /* 0x000fe40008000f00 */
[----:B------:R-:W-:-:S13]  /*0160*/  ISETP.GE.U32.AND.EX P0, PT, RZ, UR9, PT, P0 ;  /* 0x00000009ff007c0c */ /* 0x000fda000bf06100 */
[----:B---3--:R-:W-:Y:S05]  /*0170*/  @P0 BRA `(.L_x_848) ;  /* 0x0000002c00a40947 */ /* 0x008fea0003800000 */
        /* <DEDUP_REMOVED lines=10> */
[----:B------:R-:W-:Y:S01]  /*0220*/  MOV R8, R10 ;  /* 0x0000000a00087202 */ /* 0x000fe20000000f00 */
[----:B------:R-:W-:Y:S01]  /*0230*/  IMAD.IADD R7, R7, 0x1, R9 ;  /* 0x0000000107077824 */ /* 0x000fe200078e0209 */
[----:B------:R-:W-:Y:S02]  /*0240*/  IADD3 R9, PT, PT, R9, R21, RZ ;  /* 0x0000001509097210 */ /* 0x000fe40007ffe0ff */
[----:B------:R-:W-:Y:S02]  /*0250*/  CS2R R22, SRZ ;  /* 0x0000000000167805 */ /* 0x000fe4000001ff00 */
[----:B------:R-:W-:Y:S02]  /*0260*/  ISETP.GE.U32.AND P0, PT, R8, 0x3, PT ;  /* 0x000000030800780c */ /* 0x000fe40003f06070 */
[----:B------:R-:W-:-:S11]  /*0270*/  CS2R R4, SRZ ;  /* 0x0000000000047805 */ /* 0x000fd6000001ff00 */
[----:B------:R-:W-:Y:S05]  /*0280*/  @!P0 BRA `(.L_x_850) ;  /* 0x0000001800a48947 */ /* 0x000fea0003800000 */
[----:B------:R-:W0:Y:S01]  /*0290*/  LDC.64 R18, c[0x0][0x390] ;  /* 0x0000e400ff127b82 */ /* 0x000e220000000a00 */
[C---:B------:R-:W-:Y:S01]  /*02a0*/  LOP3.LUT R10, R11.reuse, 0xfffffffc, RZ, 0xc0, !PT ;  /* 0xfffffffc0b0a7812 */ /* 0x040fe200078ec0ff */
[----:B------:R-:W-:Y:S01]  /*02b0*/  VIADD R8, R11, 0xfffffffe ;  /* 0xfffffffe0b087836 */ /* 0x000fe20000000000 */
[----:B------:R-:W-:Y:S02]  /*02c0*/  CS2R R22, SRZ ;  /* 0x0000000000167805 */ /* 0x000fe4000001ff00 */
[----:B------:R-:W-:-:S03]  /*02d0*/  IADD3 R10, PT, PT, -R10, RZ, RZ ;  /* 0x000000ff0a0a7210 */ /* 0x000fc60007ffe1ff */
[----:B------:R-:W1:Y:S04]  /*02e0*/  LDC.64 R16, c[0x0][0x398] ;  /* 0x0000e600ff107b82 */ /* 0x000e680000000a00 */
.L_x_875:
        /* <DEDUP_REMOVED lines=11> */
[----:B------:R-:W-:Y:S02]  /*03a0*/  ISETP.NE.U32.AND P3, PT, R34, RZ, PT ;  /* 0x000000ff2200720c */ /* 0x000fe40003f65070 */
[----:B------:R-:W-:-:S03]  /*03b0*/  MOV R37, RZ ;  /* 0x000000ff00257202 */ /* 0x000fc60000000f00 */
[----:B0-----:R-:W0:Y:S02]  /*03c0*/  MUFU.RCP R7, R7 ;  /* 0x0000000700077308 */ /* 0x001e240000001000 */
[----:B0-----:R-:W-:-:S06]  /*03d0*/  VIADD R12, R7, 0xffffffe ;  /* 0x0ffffffe070c7836 */ /* 0x001fcc0000000000 */
[----:B------:R0:W2:Y:S02]  /*03e0*/  F2I.FTZ.U32.TRUNC.NTZ R13, R12 ;  /* 0x0000000c000d7305 */ /* 0x0000a4000021f000 */
[----:B0-----:R-:W-:Y:S02]  /*03f0*/  IMAD.MOV.U32 R12, RZ, RZ, RZ ;  /* 0x000000ffff0c7224 */ /* 0x001fe400078e00ff */
[----:B--2---:R-:W-:-:S04]  /*0400*/  IMAD R11, R11, R13, RZ ;  /* 0x0000000d0b0b7224 */ /* 0x004fc800078e02ff */
        /* <DEDUP_REMOVED lines=14> */
.L_x_852:
[----:B------:R-:W-:Y:S01]  /*04f0*/  IMAD.MOV.U32 R26, RZ, RZ, R6 ;  /* 0x000000ffff1a7224 */ /* 0x000fe200078e0006 */
[----:B------:R-:W-:Y:S01]  /*0500*/  MOV R13, R7 ;  /* 0x00000007000d7202 */ /* 0x000fe20000000f00 */
[----:B------:R-:W-:Y:S01]  /*0510*/  IMAD.MOV.U32 R14, RZ, RZ, R34 ;  /* 0x000000ffff0e7224 */ /* 0x000fe200078e0022 */
[----:B------:R-:W-:Y:S02]  /*0520*/  MOV R11, R35 ;  /* 0x00000023000b7202 */ /* 0x000fe40000000f00 */
[----:B------:R-:W-:-:S07]  /*0530*/  MOV R12, 0x550 ;  /* 0x00000550000c7802 */ /* 0x000fce0000000f00 */
[----:B-1----:R-:W-:Y:S05]  /*0540*/  CALL.REL.NOINC `($__internal_20_$__cuda_sm20_div_s64) ;  /* 0x0000006400587944 */ /* 0x002fea0003c00000 */
[-C--:B------:R-:W-:Y:S01]  /*0550*/  IADD3 R13, P0, PT, RZ, -R24.reuse, RZ ;  /* 0x80000018ff0d7210 */ /* 0x080fe20007f1e0ff */
[----:B------:R-:W-:Y:S01]  /*0560*/  IMAD.MOV.U32 R37, RZ, RZ, R25 ;  /* 0x000000ffff257224 */ /* 0x000fe200078e0019 */
[----:B------:R-:W-:-:S03]  /*0570*/  MOV R36, R24 ;  /* 0x0000001800247202 */ /* 0x000fc60000000f00 */
[----:B------:R-:W-:Y:S02]  /*0580*/  IMAD.X R11, RZ, RZ, ~R25, P0 ;  /* 0x000000ffff0b7224 */ /* 0x000fe400000e0e19 */
[----:B------:R-:W-:-:S04]  /*0590*/  IMAD.WIDE.U32 R6, R34, R13, R6 ;  /* 0x0000000d22067225 */ /* 0x000fc800078e0006 */
[----:B------:R-:W-:Y:S01]  /*05a0*/  IMAD R11, R11, R34, RZ ;  /* 0x000000220b0b7224 */ /* 0x000fe200078e02ff */
[----:B------:R-:W-:-:S03]  /*05b0*/  MOV R43, R6 ;  /* 0x00000006002b7202 */ /* 0x000fc60000000f00 */
[----:B------:R-:W-:-:S04]  /*05c0*/  IMAD R11, R35, R13, R11 ;  /* 0x0000000d230b7224 */ /* 0x000fc800078e020b */
[----:B------:R-:W-:-:S07]  /*05d0*/  IMAD.IADD R13, R7, 0x1, R11 ;  /* 0x00000001070d7824 */ /* 0x000fce00078e020b */
.L_x_853:
[----:B------:R-:W-:Y:S05]  /*05e0*/  BSYNC.RECONVERGENT B1 ;  /* 0x0000000000017941 */ /* 0x000fea0003800200 */
.L_x_851:
        /* <DEDUP_REMOVED lines=34> */
.L_x_855:
[----:B------:R-:W-:Y:S01]  /*0810*/  MOV R26, R20 ;  /* 0x00000014001a7202 */ /* 0x000fe20000000f00 */
[----:B------:R-:W-:Y:S01]  /*0820*/  IMAD.MOV.U32 R13, RZ, RZ, R9 ;  /* 0x000000ffff0d7224 */ /* 0x000fe200078e0009 */
[----:B------:R-:W-:Y:S01]  /*0830*/  MOV R14, R34 ;  /* 0x00000022000e7202 */ /* 0x000fe20000000f00 */
[----:B------:R-:W-:Y:S01]  /*0840*/  IMAD.MOV.U32 R11, RZ, RZ, R35 ;  /* 0x000000ffff0b7224 */ /* 0x000fe200078e0023 */
[----:B------:R-:W-:-:S07]  /*0850*/  MOV R12, 0x870 ;  /* 0x00000870000c7802 */ /* 0x000fce0000000f00 */
[----:B------:R-:W-:Y:S05]  /*0860*/  CALL.REL.NOINC `($__internal_20_$__cuda_sm20_div_s64) ;  /* 0x0000006000907944 */ /* 0x000fea0003c00000 */
[----:B------:R-:W-:Y:S01]  /*0870*/  IADD3 R11, P0, PT, RZ, -R24, RZ ;  /* 0x80000018ff0b7210 */ /* 0x000fe20007f1e0ff */
[----:B------:R-:W-:-:S03]  /*0880*/  IMAD.MOV.U32 R21, RZ, RZ, R9 ;  /* 0x000000ffff157224 */ /* 0x000fc600078e0009 */
[----:B------:R-:W-:-:S05]  /*0890*/  IADD3.X R13, PT, PT, RZ, ~R25, RZ, P0, !PT ;  /* 0x80000019ff0d7210 */ /* 0x000fca00007fe4ff */
[----:B------:R-:W-:Y:S02]  /*08a0*/  IMAD R4, R13, R34, RZ ;  /* 0x000000220d047224 */ /* 0x000fe400078e02ff */
[----:B------:R-:W-:-:S04]  /*08b0*/  IMAD.WIDE.U32 R12, R34, R11, R20 ;  /* 0x0000000b220c7225 */ /* 0x000fc800078e0014 */
[----:B------:R-:W-:Y:S01]  /*08c0*/  IMAD R9, R35, R11, R4 ;  /* 0x0000000b23097224 */ /* 0x000fe200078e0204 */
[----:B------:R-:W-:Y:S01]  /*08d0*/  MOV R35, R25 ;  /* 0x0000001900237202 */ /* 0x000fe20000000f00 */
[----:B------:R-:W-:-:S03]  /*08e0*/  IMAD.MOV.U32 R34, RZ, RZ, R24 ;  /* 0x000000ffff227224 */ /* 0x000fc600078e0018 */
[----:B------:R-:W-:-:S07]  /*08f0*/  IADD3 R9, PT, PT, R9, R13, RZ ;  /* 0x0000000d09097210 */ /* 0x000fce0007ffe0ff */
.L_x_856:
[----:B------:R-:W-:Y:S05]  /*0900*/  BSYNC.RECONVERGENT B1 ;  /* 0x0000000000017941 */ /* 0x000fea0003800200 */
.L_x_854:
        /* <DEDUP_REMOVED lines=33> */
.L_x_858:
[----:B------:R-:W-:Y:S01]  /*0b20*/  MOV R26, R36 ;  /* 0x00000024001a7202 */ /* 0x000fe20000000f00 */
[----:B------:R-:W-:Y:S01]  /*0b30*/  IMAD.MOV.U32 R13, RZ, RZ, R37 ;  /* 0x000000ffff0d7224 */ /* 0x000fe200078e0025 */
[----:B------:R-:W-:Y:S01]  /*0b40*/  MOV R14, R20 ;  /* 0x00000014000e7202 */ /* 0x000fe20000000f00 */
[----:B------:R-:W-:Y:S01]  /*0b50*/  IMAD.MOV.U32 R11, RZ, RZ, R21 ;  /* 0x000000ffff0b7224 */ /* 0x000fe200078e0015 */
[----:B------:R-:W-:-:S07]  /*0b60*/  MOV R12, 0xb80 ;  /* 0x00000b80000c7802 */ /* 0x000fce0000000f00 */
[----:B------:R-:W-:Y:S05]  /*0b70*/  CALL.REL.NOINC `($__internal_20_$__cuda_sm20_div_s64) ;  /* 0x0000005c00cc7944 */ /* 0x000fea0003c00000 */
        /* <DEDUP_REMOVED lines=10> */
.L_x_859:
[----:B------:R-:W-:Y:S05]  /*0c20*/  BSYNC.RECONVERGENT B1 ;  /* 0x0000000000017941 */ /* 0x000fea0003800200 */
.L_x_857:
        /* <DEDUP_REMOVED lines=35> */
.L_x_861:
[----:B------:R-:W-:Y:S01]  /*0e60*/  IMAD.MOV.U32 R26, RZ, RZ, R34 ;  /* 0x000000ffff1a7224 */ /* 0x000fe200078e0022 */
[----:B------:R-:W-:Y:S01]  /*0e70*/  MOV R13, R35 ;  /* 0x00000023000d7202 */ /* 0x000fe20000000f00 */
[----:B------:R-:W-:Y:S01]  /*0e80*/  IMAD.MOV.U32 R14, RZ, RZ, R20 ;  /* 0x000000ffff0e7224 */ /* 0x000fe200078e0014 */
[----:B------:R-:W-:Y:S02]  /*0e90*/  MOV R11, R21 ;  /* 0x00000015000b7202 */ /* 0x000fe40000000f00 */
[----:B------:R-:W-:-:S07]  /*0ea0*/  MOV R12, 0xec0 ;  /* 0x00000ec0000c7802 */ /* 0x000fce0000000f00 */
[----:B------:R-:W-:Y:S05]  /*0eb0*/  CALL.REL.NOINC `($__internal_20_$__cuda_sm20_div_s64) ;  /* 0x0000005800fc7944 */ /* 0x000fea0003c00000 */
        /* <DEDUP_REMOVED lines=11> */
.L_x_862:
[----:B------:R-:W-:Y:S05]  /*0f70*/  BSYNC.RECONVERGENT B1 ;  /* 0x0000000000017941 */ /* 0x000fea0003800200 */
.L_x_860:
[----:B------:R-:W-:-:S05]  /*0f80*/  IADD3 R9, PT, PT, R8, -0x1, RZ ;  /* 0xffffffff08097810 */ /* 0x000fca0007ffe0ff */
[----:B------:R-:W-:-:S06]  /*0f90*/  IMAD.WIDE.U32 R20, R9, 0x8, R18 ;  /* 0x0000000809147825 */ /* 0x000fcc00078e0012 */
[----:B------:R-:W2:Y:S01]  /*0fa0*/  LDG.E.64 R20, desc[UR12][R20.64] ;  /* 0x0000000c14147981 */ /* 0x000ea2000c1e1b00 */
[----:B------:R-:W-:Y:S01]  /*0fb0*/  IMAD.MOV.U32 R6, RZ, RZ, R22 ;  /* 0x000000ffff067224 */ /* 0x000fe200078e0016 */
[----:B------:R-:W-:Y:S01]  /*0fc0*/  BSSY.RECONVERGENT B1, `(.L_x_863) ;  /* 0x0000030000017945 */ /* 0x000fe20003800200 */
[----:B------:R-:W-:Y:S02]  /*0fd0*/  IMAD R13, R13, R40, RZ ;  /* 0x000000280d0d7224 */ /* 0x000fe400078e02ff */
        /* <DEDUP_REMOVED lines=30> */
.L_x_864:
        /* <DEDUP_REMOVED lines=16> */
.L_x_865:
[----:B------:R-:W-:Y:S05]  /*12c0*/  BSYNC.RECONVERGENT B1 ;  /* 0x0000000000017941 */ /* 0x000fea0003800200 */
.L_x_863:
        /* <DEDUP_REMOVED lines=35> */
.L_x_867:
        /* <DEDUP_REMOVED lines=17> */
.L_x_868:
[----:B------:R-:W-:Y:S05]  /*1610*/  BSYNC.RECONVERGENT B1 ;  /* 0x0000000000017941 */ /* 0x000fea0003800200 */
.L_x_866:
        /* <DEDUP_REMOVED lines=35> */
.L_x_870:
        /* <DEDUP_REMOVED lines=16> */
.L_x_871:
[----:B------:R-:W-:Y:S05]  /*1950*/  BSYNC.RECONVERGENT B1 ;  /* 0x0000000000017941 */ /* 0x000fea0003800200 */
.L_x_869:
        /* <DEDUP_REMOVED lines=35> */
.L_x_873:
[----:B------:R-:W-:Y:S01]  /*1b90*/  MOV R26, R34 ;  /* 0x00000022001a7202 */ /* 0x000fe20000000f00 */
[----:B------:R-:W-:Y:S01]  /*1ba0*/  IMAD.MOV.U32 R13, RZ, RZ, R35 ;  /* 0x000000ffff0d7224 */ /* 0x000fe200078e0023 */
[----:B------:R-:W-:Y:S01]  /*1bb0*/  MOV R14, R20 ;  /* 0x00000014000e7202 */ /* 0x000fe20000000f00 */
[----:B------:R-:W-:Y:S01]  /*1bc0*/  IMAD.MOV.U32 R11, RZ, RZ, R21 ;  /* 0x000000ffff0b7224 */ /* 0x000fe200078e0015 */
[----:B------:R-:W-:-:S07]  /*1bd0*/  MOV R12, 0x1bf0 ;  /* 0x00001bf0000c7802 */ /* 0x000fce0000000f00 */
[----:B------:R-:W-:Y:S05]  /*1be0*/  CALL.REL.NOINC `($__internal_20_$__cuda_sm20_div_s64) ;  /* 0x0000004c00b07944 */ /* 0x000fea0003c00000 */
        /* <DEDUP_REMOVED lines=10> */
.L_x_874:
[----:B------:R-:W-:Y:S05]  /*1c90*/  BSYNC.RECONVERGENT B1 ;  /* 0x0000000000017941 */ /* 0x000fea0003800200 */
.L_x_872:
        /* <DEDUP_REMOVED lines=8> */
.L_x_850:
        /* <DEDUP_REMOVED lines=16> */
[----:B0-----:R-:W-:Y:S01]  /*1e20*/  IADD3 R10, PT, PT, R7, 0xffffffe, RZ ;  /* 0x0ffffffe070a7810 */ /* 0x001fe20007ffe0ff */
[----:B------:R-:W-:-:S05]  /*1e30*/  HFMA2 R7, -RZ, RZ, 0, 0 ;  /* 0x00000000ff077431 */ /* 0x000fca00000001ff */
        /* <DEDUP_REMOVED lines=18> */
.L_x_878:
[----:B------:R-:W-:Y:S01]  /*1f60*/  IMAD.MOV.U32 R26, RZ, RZ, R6 ;  /* 0x000000ffff1a7224 */ /* 0x000fe200078e0006 */
[----:B------:R-:W-:Y:S01]  /*1f70*/  MOV R13, R7 ;  /* 0x00000007000d7202 */ /* 0x000fe20000000f00 */
[----:B------:R-:W-:Y:S01]  /*1f80*/  IMAD.MOV.U32 R14, RZ, RZ, R16 ;  /* 0x000000ffff0e7224 */ /* 0x000fe200078e0010 */
[----:B------:R-:W-:Y:S02]  /*1f90*/  MOV R11, R17 ;  /* 0x00000011000b7202 */ /* 0x000fe40000000f00 */
[----:B------:R-:W-:-:S07]  /*1fa0*/  MOV R12, 0x1fc0 ;  /* 0x00001fc0000c7802 */ /* 0x000fce0000000f00 */
[----:B------:R-:W-:Y:S05]  /*1fb0*/  CALL.REL.NOINC `($__internal_20_$__cuda_sm20_div_s64) ;  /* 0x0000004800bc7944 */ /* 0x000fea0003c00000 */
[----:B------:R-:W-:-:S05]  /*1fc0*/  IADD3 R13, P0, PT, RZ, -R24, RZ ;  /* 0x80000018ff0d7210 */ /* 0x000fca0007f1e0ff */
[----:B------:R-:W-:Y:S02]  /*1fd0*/  IMAD.X R11, RZ, RZ, ~R25, P0 ;  /* 0x000000ffff0b7224 */ /* 0x000fe400000e0e19 */
[----:B------:R-:W-:-:S04]  /*1fe0*/  IMAD.WIDE.U32 R6, R16, R13, R6 ;  /* 0x0000000d10067225 */ /* 0x000fc800078e0006 */
[----:B------:R-:W-:Y:S01]  /*1ff0*/  IMAD R11, R11, R16, RZ ;  /* 0x000000100b0b7224 */ /* 0x000fe200078e02ff */
[----:B------:R-:W-:Y:S02]  /*2000*/  MOV R35, R6 ;  /* 0x0000000600237202 */ /* 0x000fe40000000f00 */
[----:B------:R-:W-:Y:S01]  /*2010*/  MOV R6, R24 ;  /* 0x0000001800067202 */ /* 0x000fe20000000f00 */
[----:B------:R-:W-:-:S04]  /*2020*/  IMAD R11, R17, R13, R11 ;  /* 0x0000000d110b7224 */ /* 0x000fc800078e020b */
[----:B------:R-:W-:Y:S02]  /*2030*/  IMAD.IADD R13, R7, 0x1, R11 ;  /* 0x00000001070d7824 */ /* 0x000fe400078e020b */
[----:B------:R-:W-:-:S07]  /*2040*/  IMAD.MOV.U32 R7, RZ, RZ, R25 ;  /* 0x000000ffff077224 */ /* 0x000fce00078e0019 */
.L_x_879:
[----:B------:R-:W-:Y:S05]  /*2050*/  BSYNC.RECONVERGENT B1 ;  /* 0x0000000000017941 */ /* 0x000fea0003800200 */
.L_x_877:
        /* <DEDUP_REMOVED lines=34> */
.L_x_881:
[----:B------:R-:W-:Y:S01]  /*2280*/  IMAD.MOV.U32 R26, RZ, RZ, R20 ;  /* 0x000000ffff1a7224 */ /* 0x000fe200078e0014 */
[----:B------:R-:W-:Y:S01]  /*2290*/  MOV R13, R9 ;  /* 0x00000009000d7202 */ /* 0x000fe20000000f00 */
[----:B------:R-:W-:Y:S01]  /*22a0*/  IMAD.MOV.U32 R14, RZ, RZ, R16 ;  /* 0x000000ffff0e7224 */ /* 0x000fe200078e0010 */
[----:B------:R-:W-:Y:S02]  /*22b0*/  MOV R11, R17 ;  /* 0x00000011000b7202 */ /* 0x000fe40000000f00 */
[----:B------:R-:W-:-:S07]  /*22c0*/  MOV R12, 0x22e0 ;  /* 0x000022e0000c7802 */ /* 0x000fce0000000f00 */
[----:B------:R-:W-:Y:S05]  /*22d0*/  CALL.REL.NOINC `($__internal_20_$__cuda_sm20_div_s64) ;  /* 0x0000004400f47944 */ /* 0x000fea0003c00000 */
[----:B------:R-:W-:Y:S01]  /*22e0*/  IADD3 R11, P0, PT, RZ, -R24, RZ ;  /* 0x80000018ff0b7210 */ /* 0x000fe20007f1e0ff */
[--C-:B------:R-:W-:Y:S01]  /*22f0*/  IMAD.MOV.U32 R19, RZ, RZ, R25.reuse ;  /* 0x000000ffff137224 */ /* 0x100fe200078e0019 */
[----:B------:R-:W-:Y:S02]  /*2300*/  MOV R4, R20 ;  /* 0x0000001400047202 */ /* 0x000fe40000000f00 */
[----:B------:R-:W-:Y:S01]  /*2310*/  MOV R18, R24 ;  /* 0x0000001800127202 */ /* 0x000fe20000000f00 */
[----:B------:R-:W-:-:S04]  /*2320*/  IMAD.X R5, RZ, RZ, ~R25, P0 ;  /* 0x000000ffff057224 */ /* 0x000fc800000e0e19 */
[----:B------:R-:W-:Y:S02]  /*2330*/  IMAD R10, R5, R16, RZ ;  /* 0x00000010050a7224 */ /* 0x000fe400078e02ff */
[----:B------:R-:W-:Y:S02]  /*2340*/  IMAD.MOV.U32 R5, RZ, RZ, R9 ;  /* 0x000000ffff057224 */ /* 0x000fe400078e0009 */
[----:B------:R-:W-:-:S04]  /*2350*/  IMAD.WIDE.U32 R4, R16, R11, R4 ;  /* 0x0000000b10047225 */ /* 0x000fc800078e0004 */
[----:B------:R-:W-:Y:S01]  /*2360*/  IMAD R11, R17, R11, R10 ;  /* 0x0000000b110b7224 */ /* 0x000fe200078e020a */
[----:B------:R-:W-:-:S03]  /*2370*/  MOV R9, R4 ;  /* 0x0000000400097202 */ /* 0x000fc60000000f00 */
[----:B------:R-:W-:-:S07]  /*2380*/  IMAD.IADD R11, R11, 0x1, R5 ;  /* 0x000000010b0b7824 */ /* 0x000fce00078e0205 */
.L_x_882:
[----:B------:R-:W-:Y:S05]  /*2390*/  BSYNC.RECONVERGENT B1 ;  /* 0x0000000000017941 */ /* 0x000fea0003800200 */
.L_x_880:
[----:B------:R-:W0:Y:S01]  /*23a0*/  LDC.64 R16, c[0x0][0x390] ;  /* 0x0000e400ff107b82 */ /* 0x000e220000000a00 */
[----:B------:R-:W-:-:S05]  /*23b0*/  IADD3 R4, PT, PT, R8, -0x1, RZ ;  /* 0xffffffff08047810 */ /* 0x000fca0007ffe0ff */
[----:B0-----:R-:W-:-:S06]  /*23c0*/  IMAD.WIDE.U32 R16, R4, 0x8, R16 ;  /* 0x0000000804107825 */ /* 0x001fcc00078e0010 */
        /* <DEDUP_REMOVED lines=33> */
.L_x_884:
        /* <DEDUP_REMOVED lines=16> */
.L_x_885:
[----:B------:R-:W-:Y:S05]  /*26e0*/  BSYNC.RECONVERGENT B1 ;  /* 0x0000000000017941 */ /* 0x000fea0003800200 */
.L_x_883:
        /* <DEDUP_REMOVED lines=35> */
.L_x_887:
[----:B------:R-:W-:Y:S01]  /*2920*/  IMAD.MOV.U32 R26, RZ, RZ, R18 ;  /* 0x000000ffff1a7224 */ /* 0x000fe200078e0012 */
[----:B------:R-:W-:Y:S01]  /*2930*/  MOV R13, R19 ;  /* 0x00000013000d7202 */ /* 0x000fe20000000f00 */
[----:B------:R-:W-:Y:S01]  /*2940*/  IMAD.MOV.U32 R14, RZ, RZ, R16 ;  /* 0x000000ffff0e7224 */ /* 0x000fe200078e0010 */
[----:B------:R-:W-:Y:S02]  /*2950*/  MOV R11, R17 ;  /* 0x00000011000b7202 */ /* 0x000fe40000000f00 */
[----:B------:R-:W-:-:S07]  /*2960*/  MOV R12, 0x2980 ;  /* 0x00002980000c7802 */ /* 0x000fce0000000f00 */
[----:B------:R-:W-:Y:S05]  /*2970*/  CALL.REL.NOINC `($__internal_20_$__cuda_sm20_div_s64) ;  /* 0x00000040004c7944 */ /* 0x000fea0003c00000 */
        /* <DEDUP_REMOVED lines=10> */
.L_x_888:
[----:B------:R-:W-:Y:S05]  /*2a20*/  BSYNC.RECONVERGENT B1 ;  /* 0x0000000000017941 */ /* 0x000fea0003800200 */
.L_x_886:
[----:B------:R-:W-:Y:S01]  /*2a30*/  IMAD R11, R11, R38, RZ ;  /* 0x000000260b0b7224 */ /* 0x000fe200078e02ff */
[----:B------:R-:W-:Y:S01]  /*2a40*/  IADD3 R8, PT, PT, R8, -0x2, RZ ;  /* 0xfffffffe08087810 */ /* 0x000fe20007ffe0ff */
[----:B------:R-:W-:Y:S02]  /*2a50*/  IMAD.MOV.U32 R36, RZ, RZ, R22 ;  /* 0x000000ffff247224 */ /* 0x000fe400078e0016 */
[-C--:B------:R-:W-:Y:S02]  /*2a60*/  IMAD R11, R39, R10.reuse, R11 ;  /* 0x0000000a270b7224 */ /* 0x080fe400078e020b */
[----:B------:R-:W-:-:S04]  /*2a70*/  IMAD.WIDE.U32 R22, R38, R10, R36 ;  /* 0x0000000a26167225 */ /* 0x000fc800078e0024 */
[----:B------:R-:W-:-:S07]  /*2a80*/  IMAD.IADD R23, R23, 0x1, R11 ;  /* 0x0000000117177824 */ /* 0x000fce00078e020b */
.L_x_876:
        /* <DEDUP_REMOVED lines=30> */
.L_x_890:
[----:B------:R-:W-:Y:S01]  /*2c70*/  IMAD.MOV.U32 R18, RZ, RZ, R6 ;  /* 0x000000ffff127224 */ /* 0x000fe200078e0006 */
[----:B------:R-:W-:Y:S01]  /*2c80*/  MOV R19, R7 ;  /* 0x0000000700137202 */ /* 0x000fe20000000f00 */
[----:B------:R-:W-:Y:S01]  /*2c90*/  IMAD.MOV.U32 R24, RZ, RZ, R10 ;  /* 0x000000ffff187224 */ /* 0x000fe200078e000a */
[----:B------:R-:W-:Y:S02]  /*2ca0*/  MOV R21, R11 ;  /* 0x0000000b00157202 */ /* 0x000fe40000000f00 */
[----:B------:R-:W-:-:S07]  /*2cb0*/  MOV R26, 0x2cd0 ;  /* 0x00002cd0001a7802 */ /* 0x000fce0000000f00 */
[----:B------:R-:W-:Y:S05]  /*2cc0*/  CALL.REL.NOINC `($__internal_21_$__cuda_sm20_rem_s64) ;  /* 0x0000004000c47944 */ /* 0x000fea0003c00000 */
.L_x_891:
[----:B------:R-:W-:Y:S05]  /*2cd0*/  BSYNC.RECONVERGENT B1 ;  /* 0x0000000000017941 */ /* 0x000fea0003800200 */
.L_x_889:
        /* <DEDUP_REMOVED lines=19> */
[----:B------:R-:W-:-:S06]  /*2e10*/  IMAD.HI.U32 R11, R7, R11, R6 ;  /* 0x0000000b070b7227 */ /* 0x000fcc00078e0006 */
[----:B------:R-:W-:-:S04]  /*2e20*/  IMAD.HI.U32 R6, R11, R20, RZ ;  /* 0x000000140b067227 */ /* 0x000fc800078e00ff */
[----:B------:R-:W-:-:S04]  /*2e30*/  IMAD.MOV R7, RZ, RZ, -R6 ;  /* 0x000000ffff077224 */ /* 0x000fc800078e0a06 */
[----:B------:R-:W-:Y:S01]  /*2e40*/  IMAD R6, R10, R7, R20 ;  /* 0x000000070a067224 */ /* 0x000fe200078e0214 */
[----:B------:R-:W-:-:S04]  /*2e50*/  MOV R7, RZ ;  /* 0x000000ff00077202 */ /* 0x000fc80000000f00 */
[----:B------:R-:W-:-:S13]  /*2e60*/  ISETP.GE.U32.AND P0, PT, R6, R10, PT ;  /* 0x0000000a0600720c */ /* 0x000fda0003f06070 */
[----:B------:R-:W-:-:S04]  /*2e70*/  @P0 IADD3 R6, PT, PT, -R10, R6, RZ ;  /* 0x000000060a060210 */ /* 0x000fc80007ffe1ff */
[----:B------:R-:W-:-:S13]  /*2e80*/  ISETP.GE.U32.AND P0, PT, R6, R10, PT ;  /* 0x0000000a0600720c */ /* 0x000fda0003f06070 */
[----:B------:R-:W-:Y:S01]  /*2e90*/  @P0 IMAD.IADD R6, R6, 0x1, -R10 ;  /* 0x0000000106060824 */ /* 0x000fe200078e0a0a */
[----:B------:R-:W-:Y:S01]  /*2ea0*/  @!P1 LOP3.LUT R6, RZ, R10, RZ, 0x33, !PT ;  /* 0x0000000aff069212 */ /* 0x000fe200078e33ff */
[----:B------:R-:W-:Y:S06]  /*2eb0*/  BRA `(.L_x_894) ;  /* 0x0000000000187947 */ /* 0x000fec0003800000 */
.L_x_893:
[----:B------:R-:W-:Y:S01]  /*2ec0*/  IMAD.MOV.U32 R24, RZ, RZ, R10 ;  /* 0x000000ffff187224 */ /* 0x000fe200078e000a */
[----:B------:R-:W-:Y:S01]  /*2ed0*/  MOV R21, R11 ;  /* 0x0000000b00157202 */ /* 0x000fe20000000f00 */
[----:B------:R-:W-:Y:S01]  /*2ee0*/  IMAD.MOV.U32 R18, RZ, RZ, R20 ;  /* 0x000000ffff127224 */ /* 0x000fe200078e0014 */
[----:B------:R-:W-:Y:S02]  /*2ef0*/  MOV R19, R9 ;  /* 0x0000000900137202 */ /* 0x000fe40000000f00 */
[----:B------:R-:W-:-:S07]  /*2f00*/  MOV R26, 0x2f20 ;  /* 0x00002f20001a7802 */ /* 0x000fce0000000f00 */
[----:B------:R-:W-:Y:S05]  /*2f10*/  CALL.REL.NOINC `($__internal_21_$__cuda_sm20_rem_s64) ;  /* 0x0000004000307944 */ /* 0x000fea0003c00000 */
.L_x_894:
[----:B------:R-:W-:Y:S05]  /*2f20*/  BSYNC.RECONVERGENT B1 ;  /* 0x0000000000017941 */ /* 0x000fea0003800200 */
.L_x_892:
[----:B------:R-:W-:Y:S02]  /*2f30*/  IMAD R7, R7, R16, RZ ;  /* 0x0000001007077224 */ /* 0x000fe400078e02ff */
[----:B------:R-:W-:-:S04]  /*2f40*/  IMAD.WIDE.U32 R22, R16, R6, R22 ;  /* 0x0000000610167225 */ /* 0x000fc800078e0016 */
[----:B------:R-:W-:-:S04]  /*2f50*/  IMAD R7, R17, R6, R7 ;  /* 0x0000000611077224 */ /* 0x000fc800078e0207 */
[----:B------:R-:W-:-:S07]  /*2f60*/  IMAD.IADD R23, R23, 0x1, R7 ;  /* 0x0000000117177824 */ /* 0x000fce00078e0207 */
.L_x_849:
[----:B------:R-:W0:Y:S02]  /*2f70*/  LDCU.64 UR4, c[0x0][0x388] ;  /* 0x00007100ff0477ac */ /* 0x000e240008000a00 */
[----:B0-----:R-:W-:Y:S02]  /*2f80*/  LEA R8, P1, R22, UR4, 0x2 ;  /* 0x0000000416087c11 */ /* 0x001fe4000f8210ff */
[----:B------:R-:W-:Y:S02]  /*2f90*/  LEA R6, P0, R4, UR4, 0x2 ;  /* 0x0000000404067c11 */ /* 0x000fe4000f8010ff */
[----:B------:R-:W-:Y:S02]  /*2fa0*/  LEA.HI.X R9, R22, UR5, R23, 0x2, P1 ;  /* 0x0000000516097c11 */ /* 0x000fe400088f1417 */
[----:B------:R-:W-:-:S04]  /*2fb0*/  LEA.HI.X R7, R4, UR5, R5, 0x2, P0 ;  /* 0x0000000504077c11 */ /* 0x000fc800080f1405 */
[----:B------:R-:W2:Y:S04]  /*2fc0*/  LDG.E R9, desc[UR12][R8.64] ;  /* 0x0000000c08097981 */ /* 0x000ea8000c1e1900 */
[----:B------:R-:W2:Y:S02]  /*2fd0*/  LDG.E R6, desc[UR12][R6.64] ;  /* 0x0000000c06067981 */ /* 0x000ea4000c1e1900 */
[----:B--2---:R-:W-:-:S05]  /*2fe0*/  FMNMX R4, R6, R9, PT ;  /* 0x0000000906047209 */ /* 0x004fca0003800000 */
[----:B------:R0:W-:Y:S01]  /*2ff0*/  STS [R3], R4 ;  /* 0x0000000403007388 */ /* 0x0001e20000000800 */
[----:B------:R-:W-:Y:S05]  /*3000*/  BRA `(.L_x_895) ;  /* 0x0000003400b87947 */ /* 0x000fea0003800000 */
.L_x_848:
[----:B------:R-:W-:-:S04]  /*3010*/  ISETP.GE.U32.AND P0, PT, R6, UR8, PT ;  /* 0x0000000806007c0c */ /* 0x000fc8000bf06070 */
[----:B------:R-:W-:-:S13]  /*3020*/  ISETP.GE.U32.AND.EX P0, PT, RZ, UR9, PT, P0 ;  /* 0x00000009ff007c0c */ /* 0x000fda000bf06100 */
[----:B------:R-:W-:Y:S05]  /*3030*/  @P0 BRA `(.L_x_895) ;  /* 0x0000003400ac0947 */ /* 0x000fea0003800000 */
[----:B------:R-:W0:Y:S01]  /*3040*/  S2R R5, SR_CTAID.Y ;  /* 0x0000000000057919 */ /* 0x000e220000002600 */
[----:B------:R-:W-:Y:S01]  /*3050*/  ISETP.GE.AND P0, PT, R10, RZ, PT ;  /* 0x000000ff0a00720c */ /* 0x000fe20003f06270 */
[----:B------:R-:W-:-:S03]  /*3060*/  HFMA2 R7, -RZ, RZ, 0, 0 ;  /* 0x00000000ff077431 */ /* 0x000fc600000001ff */
[----:B0-----:R-:W-:-:S04]  /*3070*/  IMAD.WIDE.U32 R18, R5, UR8, R6 ;  /* 0x0000000805127c25 */ /* 0x001fc8000f8e0006 */
[----:B------:R-:W-:-:S05]  /*3080*/  IMAD R5, R5, UR9, R19 ;  /* 0x0000000905057c24 */ /* 0x000fca000f8e0213 */
[----:B------:R-:W-:Y:S05]  /*3090*/  @!P0 BRA `(.L_x_896) ;  /* 0x00000034008c8947 */ /* 0x000fea0003800000 */
[----:B------:R-:W-:Y:S01]  /*30a0*/  ISETP.GE.U32.AND P0, PT, R10, 0x7, PT ;  /* 0x000000070a00780c */ /* 0x000fe20003f06070 */
[----:B------:R-:W-:Y:S01]  /*30b0*/  IMAD.MOV.U32 R19, RZ, RZ, R5 ;  /* 0x000000ffff137224 */ /* 0x000fe200078e0005 */
[----:B------:R-:W-:-:S11]  /*30c0*/  LOP3.LUT R15, R11, 0x7, RZ, 0xc0, !PT ;  /* 0x000000070b0f7812 */ /* 0x000fd600078ec0ff */
[----:B------:R-:W-:Y:S05]  /*30d0*/  @!P0 BRA `(.L_x_897) ;  /* 0x0000001c00388947 */ /* 0x000fea0003800000 */
[----:B------:R-:W0:Y:S01]  /*30e0*/  LDC.64 R34, c[0x0][0x390] ;  /* 0x0000e400ff227b82 */ /* 0x000e220000000a00 */
[C---:B------:R-:W-:Y:S02]  /*30f0*/  LOP3.LUT R6, R11.reuse, 0xfffffff8, RZ, 0xc0, !PT ;  /* 0xfffffff80b067812 */ /* 0x040fe400078ec0ff */
[----:B------:R-:W-:-:S03]  /*3100*/  IADD3 R10, PT, PT, R11, -0x4, RZ ;  /* 0xfffffffc0b0a7810 */ /* 0x000fc60007ffe0ff */
[----:B------:R-:W-:Y:S02]  /*3110*/  IMAD.MOV R6, RZ, RZ, -R6 ;  /* 0x000000ffff067224 */ /* 0x000fe400078e0a06 */
[----:B------:R-:W1:Y:S05]  /*3120*/  LDC.64 R16, c[0x0][0x398] ;  /* 0x0000e600ff107b82 */ /* 0x000e6a0000000a00 */
.L_x_922:
[----:B------:R-:W-:-:S05]  /*3130*/  IADD3 R5, PT, PT, R10, 0x3, RZ ;  /* 0x000000030a057810 */ /* 0x000fca0007ffe0ff */
        /* <DEDUP_REMOVED lines=29> */
.L_x_899:
        /* <DEDUP_REMOVED lines=11> */
[----:B------:R-:W-:-:S04]  /*33c0*/  IMAD R7, R7, R20, RZ ;  /* 0x0000001407077224 */ /* 0x000fc800078e02ff */
[----:B------:R-:W-:Y:S01]  /*33d0*/  IMAD R7, R21, R11, R7 ;  /* 0x0000000b15077224 */ /* 0x000fe200078e0207 */
[----:B------:R-:W-:-:S03]  /*33e0*/  MOV R21, R12 ;  /* 0x0000000c00157202 */ /* 0x000fc60000000f00 */
[----:B------:R-:W-:-:S07]  /*33f0*/  IMAD.IADD R11, R13, 0x1, R7 ;  /* 0x000000010d0b7824 */ /* 0x000fce00078e0207 */
.L_x_900:
[----:B------:R-:W-:Y:S05]  /*3400*/  BSYNC.RECONVERGENT B1 ;  /* 0x0000000000017941 */ /* 0x000fea0003800200 */
.L_x_898:
[----:B------:R-:W0:Y:S01]  /*3410*/  LDC.64 R18, c[0x0][0x390] ;  /* 0x0000e400ff127b82 */ /* 0x000e220000000a00 */
[----:B------:R-:W-:-:S07]  /*3420*/  IADD3 R7, PT, PT, R10, 0x2, RZ ;  /* 0x000000020a077810 */ /* 0x000fce0007ffe0ff */
        /* <DEDUP_REMOVED lines=37> */
.L_x_902:
[----:B------:R-:W-:Y:S01]  /*3680*/  IMAD.MOV.U32 R26, RZ, RZ, R36 ;  /* 0x000000ffff1a7224 */ /* 0x000fe200078e0024 */
[----:B------:R-:W-:Y:S01]  /*3690*/  MOV R13, R37 ;  /* 0x00000025000d7202 */ /* 0x000fe20000000f00 */
[----:B------:R-:W-:Y:S01]  /*36a0*/  IMAD.MOV.U32 R14, RZ, RZ, R38 ;  /* 0x000000ffff0e7224 */ /* 0x000fe200078e0026 */
[----:B------:R-:W-:Y:S02]  /*36b0*/  MOV R11, R39 ;  /* 0x00000027000b7202 */ /* 0x000fe40000000f00 */
[----:B------:R-:W-:-:S07]  /*36c0*/  MOV R12, 0x36e0 ;  /* 0x000036e0000c7802 */ /* 0x000fce0000000f00 */
[----:B-1----:R-:W-:Y:S05]  /*36d0*/  CALL.REL.NOINC `($__internal_20_$__cuda_sm20_div_s64) ;  /* 0x0000003000f47944 */ /* 0x002fea0003c00000 */
        /* <DEDUP_REMOVED lines=11> */
.L_x_903:
[----:B------:R-:W-:Y:S05]  /*3790*/  BSYNC.RECONVERGENT B1 ;  /* 0x0000000000017941 */ /* 0x000fea0003800200 */
.L_x_901:
[----:B------:R-:W-:Y:S01]  /*37a0*/  IADD3 R5, PT, PT, R10, 0x1, RZ ;  /* 0x000000010a057810 */ /* 0x000fe20007ffe0ff */
        /* <DEDUP_REMOVED lines=36> */
.L_x_905:
        /* <DEDUP_REMOVED lines=8> */
[----:B------:R-:W-:Y:S02]  /*3a70*/  MOV R12, R36 ;  /* 0x00000024000c7202 */ /* 0x000fe40000000f00 */
[----:B------:R-:W-:Y:S01]  /*3a80*/  MOV R20, R24 ;  /* 0x0000001800147202 */ /* 0x000fe20000000f00 */
[----:B------:R-:W-:Y:S02]  /*3a90*/  IMAD.X R11, RZ, RZ, ~R25, P0 ;  /* 0x000000ffff0b7224 */ /* 0x000fe400000e0e19 */
[----:B------:R-:W-:-:S04]  /*3aa0*/  IMAD.WIDE.U32 R12, R40, R21, R12 ;  /* 0x00000015280c7225 */ /* 0x000fc800078e000c */
[----:B------:R-:W-:-:S04]  /*3ab0*/  IMAD R11, R11, R40, RZ ;  /* 0x000000280b0b7224 */ /* 0x000fc800078e02ff */
[----:B------:R-:W-:Y:S01]  /*3ac0*/  IMAD R11, R41, R21, R11 ;  /* 0x00000015290b7224 */ /* 0x000fe200078e020b */
[----:B------:R-:W-:Y:S01]  /*3ad0*/  MOV R41, R12 ;  /* 0x0000000c00297202 */ /* 0x000fe20000000f00 */
[----:B------:R-:W-:Y:S02]  /*3ae0*/  IMAD.MOV.U32 R21, RZ, RZ, R25 ;  /* 0x000000ffff157224 */ /* 0x000fe400078e0019 */
[----:B------:R-:W-:-:S07]  /*3af0*/  IMAD.IADD R11, R13, 0x1, R11 ;  /* 0x000000010d0b7824 */ /* 0x000fce00078e020b */
.L_x_906:
[----:B------:R-:W-:Y:S05]  /*3b00*/  BSYNC.RECONVERGENT B1 ;  /* 0x0000000000017941 */ /* 0x000fea0003800200 */
.L_x_904:
        /* <DEDUP_REMOVED lines=38> */
.L_x_908:
[----:B------:R-:W-:Y:S01]  /*3d70*/  MOV R26, R20 ;  /* 0x00000014001a7202 */ /* 0x000fe20000000f00 */
[----:B------:R-:W-:Y:S01]  /*3d80*/  IMAD.MOV.U32 R13, RZ, RZ, R21 ;  /* 0x000000ffff0d7224 */ /* 0x000fe200078e0015 */
[----:B------:R-:W-:Y:S01]  /*3d90*/  MOV R14, R36 ;  /* 0x00000024000e7202 */ /* 0x000fe20000000f00 */
[----:B------:R-:W-:Y:S01]  /*3da0*/  IMAD.MOV.U32 R11, RZ, RZ, R37 ;  /* 0x000000ffff0b7224 */ /* 0x000fe200078e0025 */
[----:B------:R-:W-:-:S07]  /*3db0*/  MOV R12, 0x3dd0 ;  /* 0x00003dd0000c7802 */ /* 0x000fce0000000f00 */
[----:B-1----:R-:W-:Y:S05]  /*3dc0*/  CALL.REL.NOINC `($__internal_20_$__cuda_sm20_div_s64) ;  /* 0x0000002c00387944 */ /* 0x002fea0003c00000 */
        /* <DEDUP_REMOVED lines=11> */
.L_x_909:
[----:B------:R-:W-:Y:S05]  /*3e80*/  BSYNC.RECONVERGENT B1 ;  /* 0x0000000000017941 */ /* 0x000fea0003800200 */
.L_x_907:
[C---:B------:R-:W-:Y:S02]  /*3e90*/  VIADD R4, R10.reuse, 0xffffffff ;  /* 0xffffffff0a047836 */ /* 0x040fe40000000000 */
        /* <DEDUP_REMOVED lines=37> */
.L_x_911:
        /* <DEDUP_REMOVED lines=17> */
.L_x_912:
[----:B------:R-:W-:Y:S05]  /*4200*/  BSYNC.RECONVERGENT B1 ;  /* 0x0000000000017941 */ /* 0x000fea0003800200 */
.L_x_910:
        /* <DEDUP_REMOVED lines=40> */
.L_x_914:
        /* <DEDUP_REMOVED lines=17> */
.L_x_915:
[----:B------:R-:W-:Y:S05]  /*45a0*/  BSYNC.RECONVERGENT B1 ;  /* 0x0000000000017941 */ /* 0x000fea0003800200 */
.L_x_913:
        /* <DEDUP_REMOVED lines=37> */
[----:B------:R-:W-:Y:S02]  /*4800*/  IMAD R37, R22, R37, R20 ;  /* 0x0000002516257224 */ /* 0x000fe400078e0214 */
[----:B------:R-:W-:Y:S01]  /*4810*/  IMAD.MOV.U32 R20, RZ, RZ, R13 ;  /* 0x000000ffff147224 */ /* 0x000fe200078e000d */
[----:B------:R-:W-:Y:S06]  /*4820*/  BRA `(.L_x_918) ;  /* 0x0000000000447947 */ /* 0x000fec0003800000 */
.L_x_917:
        /* <DEDUP_REMOVED lines=17> */
.L_x_918:
[----:B------:R-:W-:Y:S05]  /*4940*/  BSYNC.RECONVERGENT B1 ;  /* 0x0000000000017941 */ /* 0x000fea0003800200 */
.L_x_916:
[----:B------:R-:W0:Y:S08]  /*4950*/  LDC.64 R22, c[0x0][0x390] ;  /* 0x0000e400ff167b82 */ /* 0x000e300000000a00 */
        /* <DEDUP_REMOVED lines=37> */
.L_x_920:
        /* <DEDUP_REMOVED lines=17> */
.L_x_921:
[----:B------:R-:W-:Y:S05]  /*4cc0*/  BSYNC.RECONVERGENT B1 ;  /* 0x0000000000017941 */ /* 0x000fea0003800200 */
.L_x_919:
[----:B-1----:R-:W-:-:S06]  /*4cd0*/  IMAD.WIDE.U32 R4, R5, 0x8, R16 ;  /* 0x0000000805047825 */ /* 0x002fcc00078e0010 */
[----:B------:R-:W2:Y:S01]  /*4ce0*/  LDG.E.64 R4, desc[UR12][R4.64] ;  /* 0x0000000c04047981 */ /* 0x000ea2000c1e1b00 */
[----:B------:R-:W-:Y:S01]  /*4cf0*/  VIADD R6, R6, 0x8 ;  /* 0x0000000806067836 */ /* 0x000fe20000000000 */
[----:B------:R-:W-:Y:S01]  /*4d00*/  MOV R13, R7 ;  /* 0x00000007000d7202 */ /* 0x000fe20000000f00 */
[----:B------:R-:W-:Y:S02]  /*4d10*/  IMAD.MOV.U32 R12, RZ, RZ, R36 ;  /* 0x000000ffff0c7224 */ /* 0x000fe400078e0024 */
[----:B------:R-:W-:Y:S01]  /*4d20*/  VIADD R10, R10, 0xfffffff8 ;  /* 0xfffffff80a0a7836 */ /* 0x000fe20000000000 */
[----:B------:R-:W-:Y:S01]  /*4d30*/  ISETP.NE.AND P0, PT, R6, RZ, PT ;  /* 0x000000ff0600720c */ /* 0x000fe20003f05270 */
[-C--:B--2---:R-:W-:Y:S02]  /*4d40*/  IMAD R7, R5, R21.reuse, RZ ;  /* 0x0000001505077224 */ /* 0x084fe400078e02ff */
[----:B------:R-:W-:-:S04]  /*4d50*/  IMAD.WIDE.U32 R12, R4, R21, R12 ;  /* 0x00000015040c7225 */ /* 0x000fc800078e000c */
[----:B------:R-:W-:Y:S01]  /*4d60*/  IMAD R7, R4, R11, R7 ;  /* 0x0000000b04077224 */ /* 0x000fe200078e0207 */
[----:B------:R-:W-:-:S04]  /*4d70*/  LEA R8, P1, R12, R8, 0x2 ;  /* 0x000000080c087211 */ /* 0x000fc800078210ff */
[----:B------:R-:W-:-:S04]  /*4d80*/  IADD3 R7, PT, PT, R13, R7, RZ ;  /* 0x000000070d077210 */ /* 0x000fc80007ffe0ff */
[----:B------:R-:W-:Y:S01]  /*4d90*/  LEA.HI.X R9, R12, R9, R7, 0x2, P1 ;  /* 0x000000090c097211 */ /* 0x000fe200008f1407 */
[----:B------:R-:W-:Y:S06]  /*4da0*/  @P0 BRA `(.L_x_922) ;  /* 0xffffffe000e00947 */ /* 0x000fec000383ffff */
[----:B------:R-:W-:-:S07]  /*4db0*/  IADD3 R10, PT, PT, R10, 0x3, RZ ;  /* 0x000000030a0a7810 */ /* 0x000fce0007ffe0ff */
.L_x_897:
        /* <DEDUP_REMOVED lines=37> */
.L_x_925:
[----:B------:R-:W-:Y:S01]  /*5010*/  MOV R26, R18 ;  /* 0x00000012001a7202 */ /* 0x000fe20000000f00 */
[----:B------:R-:W-:Y:S01]  /*5020*/  IMAD.MOV.U32 R13, RZ, RZ, R19 ;  /* 0x000000ffff0d7224 */ /* 0x000fe200078e0013 */
[----:B------:R-:W-:Y:S01]  /*5030*/  MOV R14, R6 ;  /* 0x00000006000e7202 */ /* 0x000fe20000000f00 */
[----:B------:R-:W-:Y:S01]  /*5040*/  IMAD.MOV.U32 R11, RZ, RZ, R7 ;  /* 0x000000ffff0b7224 */ /* 0x000fe200078e0007 */
[----:B------:R-:W-:-:S07]  /*5050*/  MOV R12, 0x5070 ;  /* 0x00005070000c7802 */ /* 0x000fce0000000f00 */
[----:B------:R-:W-:Y:S05]  /*5060*/  CALL.REL.NOINC `($__internal_20_$__cuda_sm20_div_s64) ;  /* 0x0000001800907944 */ /* 0x000fea0003c00000 */
        /* <DEDUP_REMOVED lines=9> */
.L_x_926:
[----:B------:R-:W-:Y:S05]  /*5100*/  BSYNC.RECONVERGENT B1 ;  /* 0x0000000000017941 */ /* 0x000fea0003800200 */
.L_x_924:
[----:B------:R-:W0:Y:S01]  /*5110*/  LDC.64 R6, c[0x0][0x390] ;  /* 0x0000e400ff067b82 */ /* 0x000e220000000a00 */
[----:B------:R-:W-:-:S07]  /*5120*/  VIADD R4, R10, 0xffffffff ;  /* 0xffffffff0a047836 */ /* 0x000fce0000000000 */
        /* <DEDUP_REMOVED lines=37> */
.L_x_928:
        /* <DEDUP_REMOVED lines=17> */
.L_x_929:
[----:B------:R-:W-:Y:S05]  /*5490*/  BSYNC.RECONVERGENT B1 ;  /* 0x0000000000017941 */ /* 0x000fea0003800200 */
.L_x_927:
        /* <DEDUP_REMOVED lines=40> */
.L_x_931:
[----:B------:R-:W-:Y:S01]  /*5720*/  MOV R26, R18 ;  /* 0x00000012001a7202 */ /* 0x000fe20000000f00 */
[----:B------:R-:W-:Y:S01]  /*5730*/  IMAD.MOV.U32 R14, RZ, RZ, R20 ;  /* 0x000000ffff0e7224 */ /* 0x000fe200078e0014 */
[----:B------:R-:W-:Y:S02]  /*5740*/  MOV R13, R19 ;  /* 0x00000013000d7202 */ /* 0x000fe40000000f00 */
[----:B------:R-:W-:Y:S02]  /*5750*/  MOV R11, R21 ;  /* 0x00000015000b7202 */ /* 0x000fe40000000f00 */
[----:B------:R-:W-:-:S07]  /*5760*/  MOV R12, 0x5780 ;  /* 0x00005780000c7802 */ /* 0x000fce0000000f00 */
[----:B------:R-:W-:Y:S05]  /*5770*/  CALL.REL.NOINC `($__internal_20_$__cuda_sm20_div_s64) ;  /* 0x0000001000cc7944 */ /* 0x000fea0003c00000 */
        /* <DEDUP_REMOVED lines=11> */
.L_x_932:
[----:B------:R-:W-:Y:S05]  /*5830*/  BSYNC.RECONVERGENT B1 ;  /* 0x0000000000017941 */ /* 0x000fea0003800200 */
.L_x_930:
        /* <DEDUP_REMOVED lines=40> */
.L_x_934:
[----:B------:R-:W-:Y:S01]  /*5ac0*/  MOV R26, R18 ;  /* 0x00000012001a7202 */ /* 0x000fe20000000f00 */
[----:B------:R-:W-:Y:S01]  /*5ad0*/  IMAD.MOV.U32 R13, RZ, RZ, R19 ;  /* 0x000000ffff0d7224 */ /* 0x000fe200078e0013 */
[----:B------:R-:W-:Y:S02]  /*5ae0*/  MOV R14, R20 ;  /* 0x00000014000e7202 */ /* 0x000fe40000000f00 */
[----:B------:R-:W-:Y:S02]  /*5af0*/  MOV R11, R21 ;  /* 0x00000015000b7202 */ /* 0x000fe40000000f00 */
[----:B------:R-:W-:-:S07]  /*5b00*/  MOV R12, 0x5b20 ;  /* 0x00005b20000c7802 */ /* 0x000fce0000000f00 */
[----:B------:R-:W-:Y:S05]  /*5b10*/  CALL.REL.NOINC `($__internal_20_$__cuda_sm20_div_s64) ;  /* 0x0000000c00e47944 */ /* 0x000fea0003c00000 */
        /* <DEDUP_REMOVED lines=11> */
.L_x_935:
[----:B------:R-:W-:Y:S05]  /*5bd0*/  BSYNC.RECONVERGENT B1 ;  /* 0x0000000000017941 */ /* 0x000fea0003800200 */
.L_x_933:
        /* <DEDUP_REMOVED lines=11> */
.L_x_923:
        /* <DEDUP_REMOVED lines=35> */
.L_x_938:
[----:B------:R-:W-:Y:S01]  /*5ec0*/  IMAD.MOV.U32 R26, RZ, RZ, R18 ;  /* 0x000000ffff1a7224 */ /* 0x000fe200078e0012 */
[----:B------:R-:W-:Y:S01]  /*5ed0*/  MOV R13, R19 ;  /* 0x00000013000d7202 */ /* 0x000fe20000000f00 */
[----:B------:R-:W-:Y:S01]  /*5ee0*/  IMAD.MOV.U32 R11, RZ, RZ, R5 ;  /* 0x000000ffff0b7224 */ /* 0x000fe200078e0005 */
[----:B------:R-:W-:Y:S02]  /*5ef0*/  MOV R14, R4 ;  /* 0x00000004000e7202 */ /* 0x000fe40000000f00 */
        /* <DEDUP_REMOVED lines=10> */
.L_x_939:
[----:B------:R-:W-:Y:S05]  /*5fa0*/  BSYNC.RECONVERGENT B1 ;  /* 0x0000000000017941 */ /* 0x000fea0003800200 */
.L_x_937:
        /* <DEDUP_REMOVED lines=39> */
.L_x_941:
        /* <DEDUP_REMOVED lines=17> */
.L_x_942:
[----:B------:R-:W-:Y:S05]  /*6330*/  BSYNC.RECONVERGENT B1 ;  /* 0x0000000000017941 */ /* 0x000fea0003800200 */
.L_x_940:
        /* <DEDUP_REMOVED lines=11> */
.L_x_936:
        /* <DEDUP_REMOVED lines=31> */
.L_x_944:
[----:B------:R-:W-:Y:S02]  /*65e0*/  MOV R24, R20 ;  /* 0x0000001400187202 */ /* 0x000fe40000000f00 */
[----:B------:R-:W-:-:S07]  /*65f0*/  MOV R26, 0x6610 ;  /* 0x00006610001a7802 */ /* 0x000fce0000000f00 */
[----:B------:R-:W-:Y:S05]  /*6600*/  CALL.REL.NOINC `($__internal_21_$__cuda_sm20_rem_s64) ;  /* 0x0000000800747944 */ /* 0x000fea0003c00000 */
[----:B------:R-:W-:Y:S01]  /*6610*/  MOV R4, R6 ;  /* 0x0000000600047202 */ /* 0x000fe20000000f00 */
[----:B------:R-:W-:-:S07]  /*6620*/  IMAD.MOV.U32 R5, RZ, RZ, R7 ;  /* 0x000000ffff057224 */ /* 0x000fce00078e0007 */
.L_x_945:
[----:B------:R-:W-:Y:S05]  /*6630*/  BSYNC.RECONVERGENT B1 ;  /* 0x0000000000017941 */ /* 0x000fea0003800200 */
.L_x_943:
        /* <DEDUP_REMOVED lines=9> */
.L_x_896:
[----:B------:R-:W2:Y:S04]  /*66d0*/  LDG.E R8, desc[UR12][R8.64] ;  /* 0x0000000c08087981 */ /* 0x000ea8000c1e1900 */
[----:B--2---:R1:W-:Y:S02]  /*66e0*/  STS [R3], R8 ;  /* 0x0000000803007388 */ /* 0x0043e40000000800 */
.L_x_895:
[----:B------:R-:W-:Y:S05]  /*66f0*/  BSYNC.RECONVERGENT B0 ;  /* 0x0000000000007941 */ /* 0x000fea0003800200 */
.L_x_847:
[----:B------:R-:W-:Y:S01]  /*6700*/  BAR.SYNC.DEFER_BLOCKING 0x0 ;  /* 0x0000000000007b1d */ /* 0x000fe20000010000 */
[----:B------:R-:W-:Y:S02]  /*6710*/  ISETP.GE.U32.AND P0, PT, R2, 0x42, PT ;  /* 0x000000420200780c */ /* 0x000fe40003f06070 */
[----:B------:R-:W-:-:S11]  /*6720*/  ISETP.GT.U32.AND P1, PT, R0, 0x1f, PT ;  /* 0x0000001f0000780c */ /* 0x000fd60003f24070 */
[----:B------:R-:W-:Y:S05]  /*6730*/  @!P0 BRA `(.L_x_946) ;  /* 0x00000000002c8947 */ /* 0x000fea0003800000 */
.L_x_947:
[----:B------:R-:W-:-:S04]  /*6740*/  SHF.R.U32.HI R6, RZ, 0x1, R2 ;  /* 0x00000001ff067819 */ /* 0x000fc80000011602 */
[----:B------:R-:W-:-:S13]  /*6750*/  ISETP.GE.U32.AND P0, PT, R0, R6, PT ;  /* 0x000000060000720c */ /* 0x000fda0003f06070 */
[----:B------:R-:W-:Y:S01]  /*6760*/  @!P0 LEA R5, R6, R3, 0x2 ;  /* 0x0000000306058211 */ /* 0x000fe200078e10ff */
[----:B0-----:R-:W-:Y:S05]  /*6770*/  @!P0 LDS R4, [R3] ;  /* 0x0000000003048984 */ /* 0x001fea0000000800 */
[----:B------:R-:W0:Y:S02]  /*6780*/  @!P0 LDS R5, [R5] ;  /* 0x0000000005058984 */ /* 0x000e240000000800 */
[----:B0-----:R-:W-:-:S05]  /*6790*/  @!P0 FMNMX R4, R4, R5, PT ;  /* 0x0000000504048209 */ /* 0x001fca0003800000 */
[----:B------:R2:W-:Y:S01]  /*67a0*/  @!P0 STS [R3], R4 ;  /* 0x0000000403008388 */ /* 0x0005e20000000800 */
[----:B------:R-:W-:Y:S01]  /*67b0*/  BAR.SYNC.DEFER_BLOCKING 0x0 ;  /* 0x0000000000007b1d */ /* 0x000fe20000010000 */
[----:B------:R-:W-:Y:S01]  /*67c0*/  ISETP.GT.U32.AND P0, PT, R2, 0x83, PT ;  /* 0x000000830200780c */ /* 0x000fe20003f04070 */
[----:B------:R-:W-:-:S12]  /*67d0*/  IMAD.MOV.U32 R2, RZ, RZ, R6 ;  /* 0x000000ffff027224 */ /* 0x000fd800078e0006 */
[----:B--2---:R-:W-:Y:S05]  /*67e0*/  @P0 BRA `(.L_x_947) ;  /* 0xfffffffc00d40947 */ /* 0x004fea000383ffff */
.L_x_946:
[----:B------:R-:W-:Y:S05]  /*67f0*/  @P1 EXIT ;  /* 0x000000000000194d */ /* 0x000fea0003800000 */
[----:B------:R-:W-:Y:S01]  /*6800*/  LDS R2, [R3] ;  /* 0x0000000003027984 */ /* 0x000fe20000000800 */
[----:B------:R-:W-:-:S03]  /*6810*/  ISETP.NE.AND P0, PT, R0, RZ, PT ;  /* 0x000000ff0000720c */ /* 0x000fc60003f05270 */
[----:B------:R-:W2:Y:S02]  /*6820*/  LDS R5, [R3+0x80] ;  /* 0x0000800003057984 */ /* 0x000ea40000000800 */
[----:B--2---:R-:W-:-:S05]  /*6830*/  FMNMX R2, R2, R5, PT ;  /* 0x0000000502027209 */ /* 0x004fca0003800000 */
[----:B------:R-:W-:Y:S04]  /*6840*/  STS [R3], R2 ;  /* 0x0000000203007388 */ /* 0x000fe80000000800 */
[----:B0-----:R-:W-:Y:S04]  /*6850*/  LDS R4, [R3] ;  /* 0x0000000003047984 */ /* 0x001fe80000000800 */
        /* <DEDUP_REMOVED lines=8> */
[----:B-1----:R-:W0:Y:S02]  /*68e0*/  LDS R8, [R3+0x10] ;  /* 0x0000100003087984 */ /* 0x002e240000000800 */
        /* <DEDUP_REMOVED lines=18> */
[----:B------:R-:W1:Y:S01]  /*6a10*/  LDS R5, [UR4] ;  /* 0x00000004ff057984 */ /* 0x000e620008000800 */
[----:B------:R-:W-:Y:S02]  /*6a20*/  UMOV UR4, UR6 ;  /* 0x0000000600047c82 */ /* 0x000fe40008000000 */
[----:B--2---:R-:W-:-:S04]  /*6a30*/  UIMAD.WIDE.U32 UR4, UR7, UR8, UR4 ;  /* 0x00000008070472a5 */ /* 0x004fc8000f8e0004 */
[----:B------:R-:W-:Y:S02]  /*6a40*/  UIMAD UR7, UR7, UR9, UR5 ;  /* 0x00000009070772a4 */ /* 0x000fe4000f8e0205 */
[----:B---3--:R-:W-:-:S04]  /*6a50*/  ULEA UR5, UP0, UR4, UR10, 0x2 ;  /* 0x0000000a04057291 */ /* 0x008fc8000f8010ff */
[----:B------:R-:W-:Y:S02]  /*6a60*/  ULEA.HI.X UR4, UR4, UR11, UR7, 0x2, UP0 ;  /* 0x0000000b04047291 */ /* 0x000fe400080f1407 */
[----:B------:R-:W-:-:S04]  /*6a70*/  MOV R2, UR5 ;  /* 0x0000000500027c02 */ /* 0x000fc80008000f00 */
[----:B0-----:R-:W-:-:S05]  /*6a80*/  MOV R3, UR4 ;  /* 0x0000000400037c02 */ /* 0x001fca0008000f00 */
[----:B-1----:R-:W-:Y:S01]  /*6a90*/  STG.E desc[UR12][R2.64], R5 ;  /* 0x0000000502007986 */ /* 0x002fe2000c10190c */
[----:B------:R-:W-:Y:S05]  /*6aa0*/  EXIT ;  /* 0x000000000000794d */ /* 0x000fea0003800000 */
        .weak           $__internal_20_$__cuda_sm20_div_s64
        .type           $__internal_20_$__cuda_sm20_div_s64,@function
        .size           $__internal_20_$__cuda_sm20_div_s64,($__internal_21_$__cuda_sm20_rem_s64 - $__internal_20_$__cuda_sm20_div_s64)
$__internal_20_$__cuda_sm20_div_s64:
        /* <DEDUP_REMOVED lines=82> */
[----:B------:R-:W-:Y:S06]  /*6fd0*/  RET.REL.NODEC R12 `(contiguous_reduce2_f32) ;  /* 0xffffff900c087950 */ /* 0x000fec0003c3ffff */
        .weak           $__internal_21_$__cuda_sm20_rem_s64
        .type           $__internal_21_$__cuda_sm20_rem_s64,@function
        .size           $__internal_21_$__cuda_sm20_rem_s64,(.L_x_3463 - $__internal_21_$__cuda_sm20_rem_s64)
$__internal_21_$__cuda_sm20_rem_s64:
        /* <DEDUP_REMOVED lines=76> */
[----:B------:R-:W-:Y:S06]  /*74a0*/  RET.REL.NODEC R26 `(contiguous_reduce2_f32) ;  /* 0xffffff881ad47950 */ /* 0x000fec0003c3ffff */
.L_x_948:
        /* <DEDUP_REMOVED lines=13> */
.L_x_3463:


//--------------------- .text.uncontiguous_reduce_f32 --------------------------
	.section	.text.uncontiguous_reduce_f32,"ax",@progbits
	.align	128
        .global         uncontiguous_reduce_f32
        .type           uncontiguous_reduce_f32,@function
        .size           uncontiguous_reduce_f32,(.L_x_3465 - uncontiguous_reduce_f32)
        .other          uncontiguous_reduce_f32,@"STO_CUDA_ENTRY STV_DEFAULT"
uncontiguous_reduce_f32:
.text.uncontiguous_reduce_f32:
[----:B------:R-:W-:Y:S01]  /*0000*/  LDC R1, c[0x0][0x37c] ;  /* 0x0000df00ff017b82 */ /* 0x000fe20000000800 */
[----:B------:R-:W0:Y:S07]  /*0010*/  S2R R0, SR_CTAID.X ;  /* 0x0000000000007919 */ /* 0x000e2e0000002500 */
[----:B------:R-:W1:Y:S01]  /*0020*/  S2UR UR5, SR_CgaCtaId ;  /* 0x00000000000579c3 */ /* 0x000e620000008800 */
[----:B------:R-:W2:Y:S01]  /*0030*/  LDCU UR8, c[0x0][0x360] ;  /* 0x00006c00ff0877ac */ /* 0x000ea20008000800 */
[----:B------:R-:W-:Y:S01]  /*0040*/  MOV R6, 0x7f800000 ;  /* 0x7f80000000067802 */ /* 0x000fe20000000f00 */
[----:B------:R-:W3:Y:S01]  /*0050*/  S2R R2, SR_TID.X ;  /* 0x0000000000027919 */ /* 0x000ee20000002100 */
[----:B------:R-:W-:Y:S01]  /*0060*/  BSSY.RECONVERGENT B0, `(.L_x_949) ;  /* 0x000068c000007945 */ /* 0x000fe20003800200 */
[----:B------:R-:W4:Y:S03]  /*0070*/  LDCU.64 UR10, c[0x0][0x3a8] ;  /* 0x00007500ff0a77ac */ /* 0x000f260008000a00 */
[----:B------:R-:W5:Y:S01]  /*0080*/  LDC R11, c[0x0][0x3a0] ;  /* 0x0000e800ff0b7b82 */ /* 0x000f620000000800 */
[----:B------:R-:W-:Y:S01]  /*0090*/  UMOV UR4, 0x400 ;  /* 0x0000040000047882 */ /* 0x000fe20000000000 */
[----:B------:R-:W3:Y:S01]  /*00a0*/  LDCU.64 UR6, c[0x0][0x358] ;  /* 0x00006b00ff0677ac */ /* 0x000ee20008000a00 */
[----:B--2---:R-:W-:Y:S01]  /*00b0*/  IMAD.U32 R4, RZ, RZ, UR8 ;  /* 0x00000008ff047e24 */ /* 0x004fe2000f8e00ff */
[----:B-1----:R-:W-:Y:S01]  /*00c0*/  ULEA UR4, UR5, UR4, 0x18 ;  /* 0x0000000405047291 */ /* 0x002fe2000f8ec0ff */
[----:B0-----:R-:W-:Y:S01]  /*00d0*/  IMAD R5, R0, UR8, RZ ;  /* 0x0000000800057c24 */ /* 0x001fe2000f8e02ff */
[----:B-----5:R-:W-:-:S03]  /*00e0*/  IADD3 R9, PT, PT, R11, -0x1, RZ ;  /* 0xffffffff0b097810 */ /* 0x020fc60007ffe0ff */
[----:B---3--:R-:W-:Y:S01]  /*00f0*/  IMAD R14, R5, 0x2, R2 ;  /* 0x00000002050e7824 */ /* 0x008fe200078e0202 */
[----:B------:R-:W-:-:S04]  /*0100*/  LEA R3, R2, UR4, 0x2 ;  /* 0x0000000402037c11 */ /* 0x000fc8000f8e10ff */
[----:B------:R-:W-:Y:S01]  /*0110*/  IADD3 R7, PT, PT, R14, UR8, RZ ;  /* 0x000000080e077c10 */ /* 0x000fe2000fffe0ff */
[----:B------:R0:W-:Y:S03]  /*0120*/  STS [R3], R6 ;  /* 0x0000000603007388 */ /* 0x0001e60000000800 */
[----:B----4-:R-:W-:-:S04]  /*0130*/  ISETP.GE.U32.AND P0, PT, R7, UR10, PT ;  /* 0x0000000a07007c0c */ /* 0x010fc8000bf06070 */
[----:B------:R-:W-:-:S13]  /*0140*/  ISETP.GE.U32.AND.EX P0, PT, RZ, UR11, PT, P0 ;  /* 0x0000000bff007c0c */ /* 0x000fda000bf06100 */
[----:B0-----:R-:W-:Y:S05]  /*0150*/  @P0 BRA `(.L_x_950) ;  /* 0x0000003000100947 */ /* 0x001fea0003800000 */
[----:B------:R-:W-:Y:S01]  /*0160*/  ISETP.GE.AND P0, PT, R9, RZ, PT ;  /* 0x000000ff0900720c */ /* 0x000fe20003f06270 */
[----:B------:R-:W-:Y:S02]  /*0170*/  HFMA2 R28, -RZ, RZ, 0, 0 ;  /* 0x00000000ff1c7431 */ /* 0x000fe400000001ff */
[----:B------:R-:W-:Y:S01]  /*0180*/  IMAD.MOV.U32 R27, RZ, RZ, RZ ;  /* 0x000000ffff1b7224 */ /* 0x000fe200078e00ff */
[----:B------:R-:W-:Y:S01]  /*0190*/  MOV R6, RZ ;  /* 0x000000ff00067202 */ /* 0x000fe20000000f00 */
[----:B------:R-:W-:-:S08]  /*01a0*/  IMAD.MOV.U32 R5, RZ, RZ, RZ ;  /* 0x000000ffff057224 */ /* 0x000fd000078e00ff */
[----:B------:R-:W-:Y:S05]  /*01b0*/  @!P0 BRA `(.L_x_951) ;  /* 0x0000002c00d08947 */ /* 0x000fea0003800000 */
[----:B------:R-:W-:Y:S01]  /*01c0*/  ISETP.GE.U32.AND P0, PT, R9, 0x3, PT ;  /* 0x000000030900780c */ /* 0x000fe20003f06070 */
[----:B------:R-:W-:Y:S01]  /*01d0*/  IMAD.MOV.U32 R8, RZ, RZ, RZ ;  /* 0x000000ffff087224 */ /* 0x000fe200078e00ff */
[----:B------:R-:W-:Y:S01]  /*01e0*/  MOV R15, RZ ;  /* 0x000000ff000f7202 */ /* 0x000fe20000000f00 */
[----:B------:R-:W-:Y:S01]  /*01f0*/  IMAD.MOV.U32 R5, RZ, RZ, RZ ;  /* 0x000000ffff057224 */ /* 0x000fe200078e00ff */
[----:B------:R-:W-:Y:S01]  /*0200*/  MOV R6, RZ ;  /* 0x000000ff00067202 */ /* 0x000fe20000000f00 */
[----:B------:R-:W-:Y:S01]  /*0210*/  IMAD.MOV.U32 R27, RZ, RZ, RZ ;  /* 0x000000ffff1b7224 */ /* 0x000fe200078e00ff */
[----:B------:R-:W-:-:S07]  /*0220*/  MOV R28, RZ ;  /* 0x000000ff001c7202 */ /* 0x000fce0000000f00 */
[----:B------:R-:W-:Y:S05]  /*0230*/  @!P0 BRA `(.L_x_952) ;  /* 0x0000001800d88947 */ /* 0x000fea0003800000 */
[----:B------:R-:W0:Y:S01]  /*0240*/  LDC.64 R18, c[0x0][0x390] ;  /* 0x0000e400ff127b82 */ /* 0x000e220000000a00 */
[C---:B------:R-:W-:Y:S01]  /*0250*/  LOP3.LUT R10, R11.reuse, 0xfffffffc, RZ, 0xc0, !PT ;  /* 0xfffffffc0b0a7812 */ /* 0x040fe200078ec0ff */
[----:B------:R-:W-:Y:S02]  /*0260*/  HFMA2 R5, -RZ, RZ, 0, 0 ;  /* 0x00000000ff057431 */ /* 0x000fe400000001ff */
[----:B------:R-:W-:Y:S02]  /*0270*/  VIADD R9, R11, 0xfffffffe ;  /* 0xfffffffe0b097836 */ /* 0x000fe40000000000 */
[----:B------:R-:W-:Y:S01]  /*0280*/  IMAD.MOV.U32 R6, RZ, RZ, RZ ;  /* 0x000000ffff067224 */ /* 0x000fe200078e00ff */
[----:B------:R-:W-:-:S07]  /*0290*/  IADD3 R10, PT, PT, -R10, RZ, RZ ;  /* 0x000000ff0a0a7210 */ /* 0x000fce0007ffe1ff */
.L_x_977:
        /* <DEDUP_REMOVED lines=33> */
.L_x_954:
[----:B------:R-:W-:Y:S01]  /*04b0*/  MOV R29, R14 ;  /* 0x0000000e001d7202 */ /* 0x000fe20000000f00 */
[----:B------:R-:W-:Y:S01]  /*04c0*/  IMAD.MOV.U32 R26, RZ, RZ, R15 ;  /* 0x000000ffff1a7224 */ /* 0x000fe200078e000f */
[----:B------:R-:W-:Y:S01]  /*04d0*/  MOV R13, R16 ;  /* 0x00000010000d7202 */ /* 0x000fe20000000f00 */
[----:B------:R-:W-:Y:S01]  /*04e0*/  IMAD.MOV.U32 R12, RZ, RZ, R17 ;  /* 0x000000ffff0c7224 */ /* 0x000fe200078e0011 */
[----:B------:R-:W-:-:S07]  /*04f0*/  MOV R11, 0x510 ;  /* 0x00000510000b7802 */ /* 0x000fce0000000f00 */
[----:B------:R-:W-:Y:S05]  /*0500*/  CALL.REL.NOINC `($__internal_22_$__cuda_sm20_div_s64) ;  /* 0x0000006400d07944 */ /* 0x000fea0003c00000 */
        /* <DEDUP_REMOVED lines=9> */
.L_x_955:
[----:B------:R-:W-:Y:S05]  /*05a0*/  BSYNC.RECONVERGENT B1 ;  /* 0x0000000000017941 */ /* 0x000fea0003800200 */
.L_x_953:
        /* <DEDUP_REMOVED lines=36> */
.L_x_957:
[----:B------:R-:W-:Y:S01]  /*07f0*/  MOV R29, R7 ;  /* 0x00000007001d7202 */ /* 0x000fe20000000f00 */
[----:B------:R-:W-:Y:S01]  /*0800*/  IMAD.MOV.U32 R26, RZ, RZ, R8 ;  /* 0x000000ffff1a7224 */ /* 0x000fe200078e0008 */
[----:B------:R-:W-:Y:S01]  /*0810*/  MOV R13, R16 ;  /* 0x00000010000d7202 */ /* 0x000fe20000000f00 */
[----:B------:R-:W-:Y:S01]  /*0820*/  IMAD.MOV.U32 R12, RZ, RZ, R17 ;  /* 0x000000ffff0c7224 */ /* 0x000fe200078e0011 */
[----:B------:R-:W-:-:S07]  /*0830*/  MOV R11, 0x850 ;  /* 0x00000850000b7802 */ /* 0x000fce0000000f00 */
[----:B------:R-:W-:Y:S05]  /*0840*/  CALL.REL.NOINC `($__internal_22_$__cuda_sm20_div_s64) ;  /* 0x0000006400007944 */ /* 0x000fea0003c00000 */
        /* <DEDUP_REMOVED lines=10> */
.L_x_958:
[----:B------:R-:W-:Y:S05]  /*08f0*/  BSYNC.RECONVERGENT B1 ;  /* 0x0000000000017941 */ /* 0x000fea0003800200 */
.L_x_956:
        /* <DEDUP_REMOVED lines=37> */
.L_x_960:
[----:B------:R-:W-:Y:S01]  /*0b50*/  IMAD.MOV.U32 R29, RZ, RZ, R14 ;  /* 0x000000ffff1d7224 */ /* 0x000fe200078e000e */
[----:B------:R-:W-:Y:S01]  /*0b60*/  MOV R26, R15 ;  /* 0x0000000f001a7202 */ /* 0x000fe20000000f00 */
[----:B------:R-:W-:Y:S01]  /*0b70*/  IMAD.MOV.U32 R13, RZ, RZ, R16 ;  /* 0x000000ffff0d7224 */ /* 0x000fe200078e0010 */
[----:B------:R-:W-:Y:S02]  /*0b80*/  MOV R12, R17 ;  /* 0x00000011000c7202 */ /* 0x000fe40000000f00 */
[----:B------:R-:W-:-:S07]  /*0b90*/  MOV R11, 0xbb0 ;  /* 0x00000bb0000b7802 */ /* 0x000fce0000000f00 */
[----:B------:R-:W-:Y:S05]  /*0ba0*/  CALL.REL.NOINC `($__internal_22_$__cuda_sm20_div_s64) ;  /* 0x0000006000287944 */ /* 0x000fea0003c00000 */
        /* <DEDUP_REMOVED lines=10> */
.L_x_961:
[----:B------:R-:W-:Y:S05]  /*0c50*/  BSYNC.RECONVERGENT B1 ;  /* 0x0000000000017941 */ /* 0x000fea0003800200 */
.L_x_959:
        /* <DEDUP_REMOVED lines=34> */
.L_x_963:
        /* <DEDUP_REMOVED lines=16> */
.L_x_964:
[----:B------:R-:W-:Y:S05]  /*0f80*/  BSYNC.RECONVERGENT B1 ;  /* 0x0000000000017941 */ /* 0x000fea0003800200 */
.L_x_962:
        /* <DEDUP_REMOVED lines=37> */
.L_x_966:
[----:B------:R-:W-:Y:S01]  /*11e0*/  MOV R29, R14 ;  /* 0x0000000e001d7202 */ /* 0x000fe20000000f00 */
[----:B------:R-:W-:Y:S01]  /*11f0*/  IMAD.MOV.U32 R26, RZ, RZ, R15 ;  /* 0x000000ffff1a7224 */ /* 0x000fe200078e000f */
[----:B------:R-:W-:Y:S01]  /*1200*/  MOV R13, R16 ;  /* 0x00000010000d7202 */ /* 0x000fe20000000f00 */
[----:B------:R-:W-:Y:S01]  /*1210*/  IMAD.MOV.U32 R12, RZ, RZ, R17 ;  /* 0x000000ffff0c7224 */ /* 0x000fe200078e0011 */
[----:B------:R-:W-:-:S07]  /*1220*/  MOV R11, 0x1240 ;  /* 0x00001240000b7802 */ /* 0x000fce0000000f00 */
[----:B------:R-:W-:Y:S05]  /*1230*/  CALL.REL.NOINC `($__internal_22_$__cuda_sm20_div_s64) ;  /* 0x0000005800847944 */ /* 0x000fea0003c00000 */
        /* <DEDUP_REMOVED lines=11> */
.L_x_967:
[----:B------:R-:W-:Y:S05]  /*12f0*/  BSYNC.RECONVERGENT B1 ;  /* 0x0000000000017941 */ /* 0x000fea0003800200 */
.L_x_965:
        /* <DEDUP_REMOVED lines=35> */
.L_x_969:
        /* <DEDUP_REMOVED lines=16> */
.L_x_970:
[----:B------:R-:W-:Y:S05]  /*1630*/  BSYNC.RECONVERGENT B1 ;  /* 0x0000000000017941 */ /* 0x000fea0003800200 */
.L_x_968:
        /* <DEDUP_REMOVED lines=36> */
.L_x_972:
        /* <DEDUP_REMOVED lines=17> */
.L_x_973:
[----:B------:R-:W-:Y:S05]  /*1990*/  BSYNC.RECONVERGENT B1 ;  /* 0x0000000000017941 */ /* 0x000fea0003800200 */
.L_x_971:
        /* <DEDUP_REMOVED lines=36> */
.L_x_975:
        /* <DEDUP_REMOVED lines=17> */
.L_x_976:
[----:B------:R-:W-:Y:S05]  /*1cf0*/  BSYNC.RECONVERGENT B1 ;  /* 0x0000000000017941 */ /* 0x000fea0003800200 */
.L_x_974:
        /* <DEDUP_REMOVED lines=10> */
.L_x_952:
        /* <DEDUP_REMOVED lines=36> */
.L_x_980:
[----:B------:R-:W-:Y:S01]  /*1fe0*/  IMAD.MOV.U32 R29, RZ, RZ, R14 ;  /* 0x000000ffff1d7224 */ /* 0x000fe200078e000e */
[----:B------:R-:W-:Y:S01]  /*1ff0*/  MOV R26, R15 ;  /* 0x0000000f001a7202 */ /* 0x000fe20000000f00 */
[----:B------:R-:W-:Y:S01]  /*2000*/  IMAD.MOV.U32 R13, RZ, RZ, R16 ;  /* 0x000000ffff0d7224 */ /* 0x000fe200078e0010 */
[----:B------:R-:W-:Y:S02]  /*2010*/  MOV R12, R17 ;  /* 0x00000011000c7202 */ /* 0x000fe40000000f00 */
[----:B------:R-:W-:-:S07]  /*2020*/  MOV R11, 0x2040 ;  /* 0x00002040000b7802 */ /* 0x000fce0000000f00 */
[----:B------:R-:W-:Y:S05]  /*2030*/  CALL.REL.NOINC `($__internal_22_$__cuda_sm20_div_s64) ;  /* 0x0000004c00047944 */ /* 0x000fea0003c00000 */
        /* <DEDUP_REMOVED lines=9> */
.L_x_981:
[----:B------:R-:W-:Y:S05]  /*20d0*/  BSYNC.RECONVERGENT B1 ;  /* 0x0000000000017941 */ /* 0x000fea0003800200 */
.L_x_979:
        /* <DEDUP_REMOVED lines=36> */
.L_x_983:
[----:B------:R-:W-:Y:S01]  /*2320*/  IMAD.MOV.U32 R29, RZ, RZ, R7 ;  /* 0x000000ffff1d7224 */ /* 0x000fe200078e0007 */
[----:B------:R-:W-:Y:S01]  /*2330*/  MOV R26, R8 ;  /* 0x00000008001a7202 */ /* 0x000fe20000000f00 */
[----:B------:R-:W-:Y:S01]  /*2340*/  IMAD.MOV.U32 R13, RZ, RZ, R16 ;  /* 0x000000ffff0d7224 */ /* 0x000fe200078e0010 */
[----:B------:R-:W-:Y:S02]  /*2350*/  MOV R12, R17 ;  /* 0x00000011000c7202 */ /* 0x000fe40000000f00 */
[----:B------:R-:W-:-:S07]  /*2360*/  MOV R11, 0x2380 ;  /* 0x00002380000b7802 */ /* 0x000fce0000000f00 */
[----:B------:R-:W-:Y:S05]  /*2370*/  CALL.REL.NOINC `($__internal_22_$__cuda_sm20_div_s64) ;  /* 0x0000004800347944 */ /* 0x000fea0003c00000 */
        /* <DEDUP_REMOVED lines=11> */
.L_x_984:
[----:B------:R-:W-:Y:S05]  /*2430*/  BSYNC.RECONVERGENT B1 ;  /* 0x0000000000017941 */ /* 0x000fea0003800200 */
.L_x_982:
        /* <DEDUP_REMOVED lines=38> */
.L_x_986:
        /* <DEDUP_REMOVED lines=16> */
.L_x_987:
[----:B------:R-:W-:Y:S05]  /*27a0*/  BSYNC.RECONVERGENT B1 ;  /* 0x0000000000017941 */ /* 0x000fea0003800200 */
.L_x_985:
        /* <DEDUP_REMOVED lines=36> */
.L_x_989:
        /* <DEDUP_REMOVED lines=16> */
.L_x_990:
[----:B------:R-:W-:Y:S05]  /*2af0*/  BSYNC.RECONVERGENT B1 ;  /* 0x0000000000017941 */ /* 0x000fea0003800200 */
.L_x_988:
[----:B------:R-:W-:Y:S01]  /*2b00*/  MOV R34, R20 ;  /* 0x0000001400227202 */ /* 0x000fe20000000f00 */
[----:B------:R-:W-:Y:S02]  /*2b10*/  IMAD R5, R5, R38, RZ ;  /* 0x0000002605057224 */ /* 0x000fe400078e02ff */
[----:B------:R-:W-:Y:S02]  /*2b20*/  VIADD R9, R9, 0xfffffffe ;  /* 0xfffffffe09097836 */ /* 0x000fe40000000000 */
[----:B------:R-:W-:-:S04]  /*2b30*/  IMAD.WIDE.U32 R34, R38, R10, R34 ;  /* 0x0000000a26227225 */ /* 0x000fc800078e0022 */
[----:B------:R-:W-:-:S05]  /*2b40*/  IMAD R5, R39, R10, R5 ;  /* 0x0000000a27057224 */ /* 0x000fca00078e0205 */
[----:B------:R-:W-:Y:S01]  /*2b50*/  IADD3 R6, PT, PT, R35, R5, RZ ;  /* 0x0000000523067210 */ /* 0x000fe20007ffe0ff */
[----:B------:R-:W-:-:S07]  /*2b60*/  IMAD.MOV.U32 R5, RZ, RZ, R34 ;  /* 0x000000ffff057224 */ /* 0x000fce00078e0022 */
.L_x_978:
        /* <DEDUP_REMOVED lines=31> */
.L_x_992:
[----:B------:R-:W-:Y:S01]  /*2d60*/  MOV R20, R14 ;  /* 0x0000000e00147202 */ /* 0x000fe20000000f00 */
[----:B------:R-:W-:Y:S01]  /*2d70*/  IMAD.MOV.U32 R24, RZ, RZ, R15 ;  /* 0x000000ffff187224 */ /* 0x000fe200078e000f */
[----:B------:R-:W-:Y:S01]  /*2d80*/  MOV R21, R16 ;  /* 0x0000001000157202 */ /* 0x000fe20000000f00 */
[----:B------:R-:W-:Y:S01]  /*2d90*/  IMAD.MOV.U32 R22, RZ, RZ, R17 ;  /* 0x000000ffff167224 */ /* 0x000fe200078e0011 */
[----:B------:R-:W-:-:S07]  /*2da0*/  MOV R23, 0x2dc0 ;  /* 0x00002dc000177802 */ /* 0x000fce0000000f00 */
[----:B------:R-:W-:Y:S05]  /*2db0*/  CALL.REL.NOINC `($__internal_23_$__cuda_sm20_rem_s64) ;  /* 0x0000004000f47944 */ /* 0x000fea0003c00000 */
[----:B------:R-:W-:Y:S01]  /*2dc0*/  MOV R10, R12 ;  /* 0x0000000c000a7202 */ /* 0x000fe20000000f00 */
[----:B------:R-:W-:-:S07]  /*2dd0*/  IMAD.MOV.U32 R11, RZ, RZ, R13 ;  /* 0x000000ffff0b7224 */ /* 0x000fce00078e000d */
.L_x_993:
[----:B------:R-:W-:Y:S05]  /*2de0*/  BSYNC.RECONVERGENT B1 ;  /* 0x0000000000017941 */ /* 0x000fea0003800200 */
.L_x_991:
        /* <DEDUP_REMOVED lines=33> */
.L_x_995:
[----:B------:R-:W-:Y:S01]  /*3000*/  IMAD.MOV.U32 R21, RZ, RZ, R16 ;  /* 0x000000ffff157224 */ /* 0x000fe200078e0010 */
[----:B------:R-:W-:Y:S01]  /*3010*/  MOV R22, R17 ;  /* 0x0000001100167202 */ /* 0x000fe20000000f00 */
[----:B------:R-:W-:Y:S01]  /*3020*/  IMAD.MOV.U32 R20, RZ, RZ, R7 ;  /* 0x000000ffff147224 */ /* 0x000fe200078e0007 */
[----:B------:R-:W-:Y:S02]  /*3030*/  MOV R24, R8 ;  /* 0x0000000800187202 */ /* 0x000fe40000000f00 */
[----:B------:R-:W-:-:S07]  /*3040*/  MOV R23, 0x3060 ;  /* 0x0000306000177802 */ /* 0x000fce0000000f00 */
[----:B------:R-:W-:Y:S05]  /*3050*/  CALL.REL.NOINC `($__internal_23_$__cuda_sm20_rem_s64) ;  /* 0x00000040004c7944 */ /* 0x000fea0003c00000 */
[----:B------:R-:W-:Y:S01]  /*3060*/  IMAD.MOV.U32 R8, RZ, RZ, R12 ;  /* 0x000000ffff087224 */ /* 0x000fe200078e000c */
[----:B------:R-:W-:-:S07]  /*3070*/  MOV R9, R13 ;  /* 0x0000000d00097202 */ /* 0x000fce0000000f00 */
.L_x_996:
[----:B------:R-:W-:Y:S05]  /*3080*/  BSYNC.RECONVERGENT B1 ;  /* 0x0000000000017941 */ /* 0x000fea0003800200 */
.L_x_994:
[----:B------:R-:W-:Y:S01]  /*3090*/  MOV R11, R6 ;  /* 0x00000006000b7202 */ /* 0x000fe20000000f00 */
[----:B------:R-:W-:Y:S02]  /*30a0*/  IMAD.MOV.U32 R10, RZ, RZ, R5 ;  /* 0x000000ffff0a7224 */ /* 0x000fe400078e0005 */
[----:B------:R-:W-:Y:S02]  /*30b0*/  IMAD R7, R9, R18, RZ ;  /* 0x0000001209077224 */ /* 0x000fe400078e02ff */
[----:B------:R-:W-:-:S04]  /*30c0*/  IMAD.WIDE.U32 R10, R18, R8, R10 ;  /* 0x00000008120a7225 */ /* 0x000fc800078e000a */
[----:B------:R-:W-:Y:S01]  /*30d0*/  IMAD R7, R19, R8, R7 ;  /* 0x0000000813077224 */ /* 0x000fe200078e0207 */
[----:B------:R-:W-:-:S03]  /*30e0*/  MOV R5, R10 ;  /* 0x0000000a00057202 */ /* 0x000fc60000000f00 */
[----:B------:R-:W-:-:S07]  /*30f0*/  IMAD.IADD R6, R11, 0x1, R7 ;  /* 0x000000010b067824 */ /* 0x000fce00078e0207 */
.L_x_951:
        /* <DEDUP_REMOVED lines=10> */
.L_x_950:
        /* <DEDUP_REMOVED lines=20> */
.L_x_1024:
        /* <DEDUP_REMOVED lines=33> */
.L_x_1001:
[----:B------:R-:W-:Y:S01]  /*34f0*/  MOV R29, R15 ;  /* 0x0000000f001d7202 */ /* 0x000fe20000000f00 */
[----:B------:R-:W-:Y:S01]  /*3500*/  IMAD.MOV.U32 R26, RZ, RZ, R14 ;  /* 0x000000ffff1a7224 */ /* 0x000fe200078e000e */
[----:B------:R-:W-:Y:S01]  /*3510*/  MOV R13, R34 ;  /* 0x00000022000d7202 */ /* 0x000fe20000000f00 */
[----:B------:R-:W-:Y:S01]  /*3520*/  IMAD.MOV.U32 R12, RZ, RZ, R35 ;  /* 0x000000ffff0c7224 */ /* 0x000fe200078e0023 */
[----:B------:R-:W-:-:S07]  /*3530*/  MOV R11, 0x3550 ;  /* 0x00003550000b7802 */ /* 0x000fce0000000f00 */
[----:B-123--:R-:W-:Y:S05]  /*3540*/  CALL.REL.NOINC `($__internal_22_$__cuda_sm20_div_s64) ;  /* 0x0000003400c07944 */ /* 0x00efea0003c00000 */
        /* <DEDUP_REMOVED lines=11> */
.L_x_1002:
[----:B------:R-:W-:Y:S05]  /*3600*/  BSYNC.RECONVERGENT B1 ;  /* 0x0000000000017941 */ /* 0x000fea0003800200 */
.L_x_1000:
        /* <DEDUP_REMOVED lines=39> */
.L_x_1004:
[----:B------:R-:W-:Y:S01]  /*3880*/  MOV R29, R34 ;  /* 0x00000022001d7202 */ /* 0x000fe20000000f00 */
[----:B------:R-:W-:Y:S01]  /*3890*/  IMAD.MOV.U32 R26, RZ, RZ, R35 ;  /* 0x000000ffff1a7224 */ /* 0x000fe200078e0023 */
[----:B------:R-:W-:Y:S01]  /*38a0*/  MOV R13, R36 ;  /* 0x00000024000d7202 */ /* 0x000fe20000000f00 */
[----:B------:R-:W-:Y:S01]  /*38b0*/  IMAD.MOV.U32 R12, RZ, RZ, R37 ;  /* 0x000000ffff0c7224 */ /* 0x000fe200078e0025 */
[----:B------:R-:W-:-:S07]  /*38c0*/  MOV R11, 0x38e0 ;  /* 0x000038e0000b7802 */ /* 0x000fce0000000f00 */
[----:B-1----:R-:W-:Y:S05]  /*38d0*/  CALL.REL.NOINC `($__internal_22_$__cuda_sm20_div_s64) ;  /* 0x0000003000dc7944 */ /* 0x002fea0003c00000 */
        /* <DEDUP_REMOVED lines=11> */
.L_x_1005:
[----:B------:R-:W-:Y:S05]  /*3990*/  BSYNC.RECONVERGENT B1 ;  /* 0x0000000000017941 */ /* 0x000fea0003800200 */
.L_x_1003:
        /* <DEDUP_REMOVED lines=38> */
.L_x_1007:
[----:B------:R-:W-:Y:S01]  /*3c00*/  IMAD.MOV.U32 R29, RZ, RZ, R34 ;  /* 0x000000ffff1d7224 */ /* 0x000fe200078e0022 */
[----:B------:R-:W-:Y:S01]  /*3c10*/  MOV R26, R35 ;  /* 0x00000023001a7202 */ /* 0x000fe20000000f00 */
[----:B------:R-:W-:Y:S01]  /*3c20*/  IMAD.MOV.U32 R13, RZ, RZ, R36 ;  /* 0x000000ffff0d7224 */ /* 0x000fe200078e0024 */
[----:B------:R-:W-:Y:S02]  /*3c30*/  MOV R12, R37 ;  /* 0x00000025000c7202 */ /* 0x000fe40000000f00 */
[----:B------:R-:W-:-:S07]  /*3c40*/  MOV R11, 0x3c60 ;  /* 0x00003c60000b7802 */ /* 0x000fce0000000f00 */
[----:B-1----:R-:W-:Y:S05]  /*3c50*/  CALL.REL.NOINC `($__internal_22_$__cuda_sm20_div_s64) ;  /* 0x0000002c00fc7944 */ /* 0x002fea0003c00000 */
        /* <DEDUP_REMOVED lines=11> */
.L_x_1008:
[----:B------:R-:W-:Y:S05]  /*3d10*/  BSYNC.RECONVERGENT B1 ;  /* 0x0000000000017941 */ /* 0x000fea0003800200 */
.L_x_1006:
        /* <DEDUP_REMOVED lines=38> */
.L_x_1010:
        /* <DEDUP_REMOVED lines=17> */
.L_x_1011:
[----:B------:R-:W-:Y:S05]  /*4090*/  BSYNC.RECONVERGENT B1 ;  /* 0x0000000000017941 */ /* 0x000fea0003800200 */
.L_x_1009:
        /* <DEDUP_REMOVED lines=39> */
.L_x_1013:
        /* <DEDUP_REMOVED lines=17> */
.L_x_1014:
[----:B------:R-:W-:Y:S05]  /*4420*/  BSYNC.RECONVERGENT B1 ;  /* 0x0000000000017941 */ /* 0x000fea0003800200 */
.L_x_1012:
        /* <DEDUP_REMOVED lines=38> */
.L_x_1016:
        /* <DEDUP_REMOVED lines=17> */
.L_x_1017:
[----:B------:R-:W-:Y:S05]  /*47a0*/  BSYNC.RECONVERGENT B1 ;  /* 0x0000000000017941 */ /* 0x000fea0003800200 */
.L_x_1015:
        /* <DEDUP_REMOVED lines=38> */
.L_x_1019:
        /* <DEDUP_REMOVED lines=17> */
.L_x_1020:
[----:B------:R-:W-:Y:S05]  /*4b20*/  BSYNC.RECONVERGENT B1 ;  /* 0x0000000000017941 */ /* 0x000fea0003800200 */
.L_x_1018:
        /* <DEDUP_REMOVED lines=36> */
.L_x_1022:
        /* <DEDUP_REMOVED lines=17> */
.L_x_1023:
[----:B------:R-:W-:Y:S05]  /*4e80*/  BSYNC.RECONVERGENT B1 ;  /* 0x0000000000017941 */ /* 0x000fea0003800200 */
.L_x_1021:
        /* <DEDUP_REMOVED lines=12> */
.L_x_999:
        /* <DEDUP_REMOVED lines=35> */
.L_x_1027:
[----:B------:R-:W-:Y:S01]  /*5180*/  IMAD.MOV.U32 R29, RZ, RZ, R15 ;  /* 0x000000ffff1d7224 */ /* 0x000fe200078e000f */
[----:B------:R-:W-:Y:S01]  /*5190*/  MOV R26, R14 ;  /* 0x0000000e001a7202 */ /* 0x000fe20000000f00 */
[----:B------:R-:W-:Y:S01]  /*51a0*/  IMAD.MOV.U32 R13, RZ, RZ, R16 ;  /* 0x000000ffff0d7224 */ /* 0x000fe200078e0010 */
[----:B------:R-:W-:Y:S02]  /*51b0*/  MOV R12, R17 ;  /* 0x00000011000c7202 */ /* 0x000fe40000000f00 */
[----:B------:R-:W-:-:S07]  /*51c0*/  MOV R11, 0x51e0 ;  /* 0x000051e0000b7802 */ /* 0x000fce0000000f00 */
[----:B------:R-:W-:Y:S05]  /*51d0*/  CALL.REL.NOINC `($__internal_22_$__cuda_sm20_div_s64) ;  /* 0x00000018009c7944 */ /* 0x000fea0003c00000 */
        /* <DEDUP_REMOVED lines=11> */
.L_x_1028:
[----:B------:R-:W-:Y:S05]  /*5290*/  BSYNC.RECONVERGENT B1 ;  /* 0x0000000000017941 */ /* 0x000fea0003800200 */
.L_x_1026:
        /* <DEDUP_REMOVED lines=41> */
.L_x_1030:
        /* <DEDUP_REMOVED lines=17> */
.L_x_1031:
[----:B------:R-:W-:Y:S05]  /*5640*/  BSYNC.RECONVERGENT B1 ;  /* 0x0000000000017941 */ /* 0x000fea0003800200 */
.L_x_1029:
        /* <DEDUP_REMOVED lines=19> */
[----:B------:R-:W-:Y:S02]  /*5780*/  ISETP.NE.U32.AND P2, PT, R20, RZ, PT ;  /* 0x000000ff1400720c */ /* 0x000fe40003f45070 */
[----:B------:R-:W-:-:S03]  /*5790*/  MOV R8, RZ ;  /* 0x000000ff00087202 */ /* 0x000fc60000000f00 */
        /* <DEDUP_REMOVED lines=16> */
[----:B------:R-:W-:Y:S02]  /*58a0*/  IMAD R13, R20, R13, R18 ;  /* 0x0000000d140d7224 */ /* 0x000fe400078e0212 */
[----:B------:R-:W-:Y:S01]  /*58b0*/  IMAD.MOV.U32 R18, RZ, RZ, R11 ;  /* 0x000000ffff127224 */ /* 0x000fe200078e000b */
[----:B------:R-:W-:Y:S06]  /*58c0*/  BRA `(.L_x_1034) ;  /* 0x0000000000447947 */ /* 0x000fec0003800000 */
.L_x_1033:
[----:B------:R-:W-:Y:S01]  /*58d0*/  MOV R29, R18 ;  /* 0x00000012001d7202 */ /* 0x000fe20000000f00 */
[----:B------:R-:W-:Y:S01]  /*58e0*/  IMAD.MOV.U32 R26, RZ, RZ, R19 ;  /* 0x000000ffff1a7224 */ /* 0x000fe200078e0013 */
[----:B------:R-:W-:Y:S02]  /*58f0*/  MOV R13, R20 ;  /* 0x00000014000d7202 */ /* 0x000fe40000000f00 */
[----:B------:R-:W-:Y:S02]  /*5900*/  MOV R12, R21 ;  /* 0x00000015000c7202 */ /* 0x000fe40000000f00 */
[----:B------:R-:W-:-:S07]  /*5910*/  MOV R11, 0x5930 ;  /* 0x00005930000b7802 */ /* 0x000fce0000000f00 */
[----:B------:R-:W-:Y:S05]  /*5920*/  CALL.REL.NOINC `($__internal_22_$__cuda_sm20_div_s64) ;  /* 0x0000001000c87944 */ /* 0x000fea0003c00000 */
        /* <DEDUP_REMOVED lines=11> */
.L_x_1034:
[----:B------:R-:W-:Y:S05]  /*59e0*/  BSYNC.RECONVERGENT B1 ;  /* 0x0000000000017941 */ /* 0x000fea0003800200 */
.L_x_1032:
        /* <DEDUP_REMOVED lines=39> */
.L_x_1036:
[----:B------:R-:W-:Y:S01]  /*5c60*/  MOV R29, R18 ;  /* 0x00000012001d7202 */ /* 0x000fe20000000f00 */
[----:B------:R-:W-:Y:S01]  /*5c70*/  IMAD.MOV.U32 R26, RZ, RZ, R19 ;  /* 0x000000ffff1a7224 */ /* 0x000fe200078e0013 */
[----:B------:R-:W-:Y:S02]  /*5c80*/  MOV R13, R20 ;  /* 0x00000014000d7202 */ /* 0x000fe40000000f00 */
[----:B------:R-:W-:Y:S02]  /*5c90*/  MOV R12, R21 ;  /* 0x00000015000c7202 */ /* 0x000fe40000000f00 */
[----:B------:R-:W-:-:S07]  /*5ca0*/  MOV R11, 0x5cc0 ;  /* 0x00005cc0000b7802 */ /* 0x000fce0000000f00 */
[----:B------:R-:W-:Y:S05]  /*5cb0*/  CALL.REL.NOINC `($__internal_22_$__cuda_sm20_div_s64) ;  /* 0x0000000c00e47944 */ /* 0x000fea0003c00000 */
        /* <DEDUP_REMOVED lines=11> */
.L_x_1037:
[----:B------:R-:W-:Y:S05]  /*5d70*/  BSYNC.RECONVERGENT B1 ;  /* 0x0000000000017941 */ /* 0x000fea0003800200 */
.L_x_1035:
        /* <DEDUP_REMOVED lines=10> */
.L_x_1025:
        /* <DEDUP_REMOVED lines=33> */
[----:B------:R-:W-:Y:S06]  /*6030*/  BRA `(.L_x_1041) ;  /* 0x0000000000447947 */ /* 0x000fec0003800000 */
.L_x_1040:
        /* <DEDUP_REMOVED lines=13> */
[----:B------:R-:W-:Y:S01]  /*6110*/  IMAD R5, R5, R16, RZ ;  /* 0x0000001005057224 */ /* 0x000fe200078e02ff */
[----:B------:R-:W-:-:S03]  /*6120*/  MOV R15, R10 ;  /* 0x0000000a000f7202 */ /* 0x000fc60000000f00 */
[----:B------:R-:W-:-:S05]  /*6130*/  IMAD R5, R17, R13, R5 ;  /* 0x0000000d11057224 */ /* 0x000fca00078e0205 */
[----:B------:R-:W-:-:S07]  /*6140*/  IADD3 R13, PT, PT, R11, R5, RZ ;  /* 0x000000050b0d7210 */ /* 0x000fce0007ffe0ff */
.L_x_1041:
[----:B------:R-:W-:Y:S05]  /*6150*/  BSYNC.RECONVERGENT B1 ;  /* 0x0000000000017941 */ /* 0x000fea0003800200 */
.L_x_1039:
        /* <DEDUP_REMOVED lines=41> */
.L_x_1043:
        /* <DEDUP_REMOVED lines=17> */
.L_x_1044:
[----:B------:R-:W-:Y:S05]  /*6500*/  BSYNC.RECONVERGENT B1 ;  /* 0x0000000000017941 */ /* 0x000fea0003800200 */
.L_x_1042:
        /* <DEDUP_REMOVED lines=10> */
.L_x_1038:
        /* <DEDUP_REMOVED lines=31> */
.L_x_1046:
[----:B------:R-:W-:Y:S01]  /*67a0*/  MOV R21, R10 ;  /* 0x0000000a00157202 */ /* 0x000fe20000000f00 */
[----:B------:R-:W-:Y:S01]  /*67b0*/  IMAD.MOV.U32 R20, RZ, RZ, R15 ;  /* 0x000000ffff147224 */ /* 0x000fe200078e000f */
[----:B------:R-:W-:Y:S02]  /*67c0*/  MOV R22, R11 ;  /* 0x0000000b00167202 */ /* 0x000fe40000000f00 */
[----:B------:R-:W-:Y:S02]  /*67d0*/  MOV R24, R14 ;  /* 0x0000000e00187202 */ /* 0x000fe40000000f00 */
[----:B------:R-:W-:-:S07]  /*67e0*/  MOV R23, 0x6800 ;  /* 0x0000680000177802 */ /* 0x000fce0000000f00 */
[----:B------:R-:W-:Y:S05]  /*67f0*/  CALL.REL.NOINC `($__internal_23_$__cuda_sm20_rem_s64) ;  /* 0x0000000800647944 */ /* 0x000fea0003c00000 */
[----:B------:R-:W-:Y:S01]  /*6800*/  MOV R10, R12 ;  /* 0x0000000c000a7202 */ /* 0x000fe20000000f00 */
[----:B------:R-:W-:-:S07]  /*6810*/  IMAD.MOV.U32 R11, RZ, RZ, R13 ;  /* 0x000000ffff0b7224 */ /* 0x000fce00078e000d */
.L_x_1047:
[----:B------:R-:W-:Y:S05]  /*6820*/  BSYNC.RECONVERGENT B1 ;  /* 0x0000000000017941 */ /* 0x000fea0003800200 */
.L_x_1045:
        /* <DEDUP_REMOVED lines=10> */
.L_x_998:
[----:B------:R-:W0:Y:S02]  /*68d0*/  LDCU.64 UR4, c[0x0][0x388] ;  /* 0x00007100ff0477ac */ /* 0x000e240008000a00 */
[----:B0-----:R-:W-:-:S04]  /*68e0*/  LEA R8, P0, R7, UR4, 0x2 ;  /* 0x0000000407087c11 */ /* 0x001fc8000f8010ff */
[----:B------:R-:W-:-:S05]  /*68f0*/  LEA.HI.X R9, R7, UR5, R6, 0x2, P0 ;  /* 0x0000000507097c11 */ /* 0x000fca00080f1406 */
[----:B------:R-:W2:Y:S04]  /*6900*/  LDG.E R8, desc[UR6][R8.64] ;  /* 0x0000000608087981 */ /* 0x000ea8000c1e1900 */
[----:B--2---:R0:W-:Y:S02]  /*6910*/  STS [R3], R8 ;  /* 0x0000000803007388 */ /* 0x0041e40000000800 */
.L_x_997:
[----:B------:R-:W-:Y:S05]  /*6920*/  BSYNC.RECONVERGENT B0 ;  /* 0x0000000000007941 */ /* 0x000fea0003800200 */
.L_x_949:
[----:B------:R-:W-:Y:S01]  /*6930*/  BAR.SYNC.DEFER_BLOCKING 0x0 ;  /* 0x0000000000007b1d */ /* 0x000fe20000010000 */
[----:B------:R-:W-:Y:S02]  /*6940*/  ISETP.GE.U32.AND P0, PT, R4, 0x42, PT ;  /* 0x000000420400780c */ /* 0x000fe40003f06070 */
[----:B------:R-:W-:-:S11]  /*6950*/  ISETP.GT.U32.AND P1, PT, R2, 0x1f, PT ;  /* 0x0000001f0200780c */ /* 0x000fd60003f24070 */
[----:B------:R-:W-:Y:S05]  /*6960*/  @!P0 BRA `(.L_x_1048) ;  /* 0x00000000002c8947 */ /* 0x000fea0003800000 */
.L_x_1049:
[----:B------:R-:W-:-:S04]  /*6970*/  SHF.R.U32.HI R7, RZ, 0x1, R4 ;  /* 0x00000001ff077819 */ /* 0x000fc80000011604 */
[----:B------:R-:W-:-:S13]  /*6980*/  ISETP.GE.U32.AND P0, PT, R2, R7, PT ;  /* 0x000000070200720c */ /* 0x000fda0003f06070 */
[----:B-1----:R-:W-:Y:S01]  /*6990*/  @!P0 LEA R6, R7, R3, 0x2 ;  /* 0x0000000307068211 */ /* 0x002fe200078e10ff */
[----:B------:R-:W-:Y:S05]  /*69a0*/  @!P0 LDS R5, [R3] ;  /* 0x0000000003058984 */ /* 0x000fea0000000800 */
[----:B------:R-:W0:Y:S02]  /*69b0*/  @!P0 LDS R6, [R6] ;  /* 0x0000000006068984 */ /* 0x000e240000000800 */
[----:B0-----:R-:W-:-:S05]  /*69c0*/  @!P0 FMNMX R8, R5, R6, PT ;  /* 0x0000000605088209 */ /* 0x001fca0003800000 */
[----:B------:R2:W-:Y:S01]  /*69d0*/  @!P0 STS [R3], R8 ;  /* 0x0000000803008388 */ /* 0x0005e20000000800 */
[----:B------:R-:W-:Y:S01]  /*69e0*/  BAR.SYNC.DEFER_BLOCKING 0x0 ;  /* 0x0000000000007b1d */ /* 0x000fe20000010000 */
[----:B------:R-:W-:Y:S01]  /*69f0*/  ISETP.GT.U32.AND P0, PT, R4, 0x83, PT ;  /* 0x000000830400780c */ /* 0x000fe20003f04070 */
[----:B------:R-:W-:-:S12]  /*6a00*/  IMAD.MOV.U32 R4, RZ, RZ, R7 ;  /* 0x000000ffff047224 */ /* 0x000fd800078e0007 */
[----:B--2---:R-:W-:Y:S05]  /*6a10*/  @P0 BRA `(.L_x_1049) ;  /* 0xfffffffc00d40947 */ /* 0x004fea000383ffff */
.L_x_1048:
[----:B------:R-:W-:Y:S05]  /*6a20*/  @P1 EXIT ;  /* 0x000000000000194d */ /* 0x000fea0003800000 */
[----:B------:R-:W-:Y:S01]  /*6a30*/  LDS R4, [R3] ;  /* 0x0000000003047984 */ /* 0x000fe20000000800 */
[----:B------:R-:W-:-:S03]  /*6a40*/  ISETP.NE.AND P0, PT, R2, RZ, PT ;  /* 0x000000ff0200720c */ /* 0x000fc60003f05270 */
[----:B------:R-:W2:Y:S02]  /*6a50*/  LDS R5, [R3+0x80] ;  /* 0x0000800003057984 */ /* 0x000ea40000000800 */
[----:B--2---:R-:W-:-:S05]  /*6a60*/  FMNMX R4, R4, R5, PT ;  /* 0x0000000504047209 */ /* 0x004fca0003800000 */
[----:B------:R-:W-:Y:S04]  /*6a70*/  STS [R3], R4 ;  /* 0x0000000403007388 */ /* 0x000fe80000000800 */
[----:B------:R-:W-:Y:S04]  /*6a80*/  LDS R5, [R3] ;  /* 0x0000000003057984 */ /* 0x000fe80000000800 */
[----:B-1----:R-:W1:Y:S02]  /*6a90*/  LDS R6, [R3+0x40] ;  /* 0x0000400003067984 */ /* 0x002e640000000800 */
[----:B-1----:R-:W-:-:S05]  /*6aa0*/  FMNMX R6, R5, R6, PT ;  /* 0x0000000605067209 */ /* 0x002fca0003800000 */
[----:B------:R-:W-:Y:S04]  /*6ab0*/  STS [R3], R6 ;  /* 0x0000000603007388 */ /* 0x000fe80000000800 */
[----:B------:R-:W-:Y:S04]  /*6ac0*/  LDS R5, [R3] ;  /* 0x0000000003057984 */ /* 0x000fe80000000800 */
[----:B0-----:R-:W0:Y:S02]  /*6ad0*/  LDS R8, [R3+0x20] ;  /* 0x0000200003087984 */ /* 0x001e240000000800 */
        /* <DEDUP_REMOVED lines=16> */
[----:B------:R-:W-:-:S07]  /*6be0*/  UMOV UR4, 0x400 ;  /* 0x0000040000047882 */ /* 0x000fce0000000000 */
[----:B0-----:R-:W0:Y:S01]  /*6bf0*/  LDC.64 R2, c[0x0][0x380] ;  /* 0x0000e000ff027b82 */ /* 0x001e220000000a00 */
[----:B-1----:R-:W-:Y:S01]  /*6c00*/  ULEA UR4, UR5, UR4, 0x18 ;  /* 0x0000000405047291 */ /* 0x002fe2000f8ec0ff */
[----:B0-----:R-:W-:-:S08]  /*6c10*/  IMAD.WIDE.U32 R2, R0, 0x4, R2 ;  /* 0x0000000400027825 */ /* 0x001fd000078e0002 */
[----:B------:R-:W0:Y:S04]  /*6c20*/  LDS R5, [UR4] ;  /* 0x00000004ff057984 */ /* 0x000e280008000800 */
[----:B0-----:R-:W-:Y:S01]  /*6c30*/  STG.E desc[UR6][R2.64], R5 ;  /* 0x0000000502007986 */ /* 0x001fe2000c101906 */
[----:B------:R-:W-:Y:S05]  /*6c40*/  EXIT ;  /* 0x000000000000794d */ /* 0x000fea0003800000 */
        .weak           $__internal_22_$__cuda_sm20_div_s64
        .type           $__internal_22_$__cuda_sm20_div_s64,@function
        .size           $__internal_22_$__cuda_sm20_div_s64,($__internal_23_$__cuda_sm20_rem_s64 - $__internal_22_$__cuda_sm20_div_s64)
$__internal_22_$__cuda_sm20_div_s64:
        /* <DEDUP_REMOVED lines=83> */
[----:B------:R-:W-:Y:S05]  /*7180*/  RET.REL.NODEC R12 `(uncontiguous_reduce_f32) ;  /* 0xffffff8c0c9c7950 */ /* 0x000fea0003c3ffff */
        .weak           $__internal_23_$__cuda_sm20_rem_s64
        .type           $__internal_23_$__cuda_sm20_rem_s64,@function
        .size           $__internal_23_$__cuda_sm20_rem_s64,(.L_x_3465 - $__internal_23_$__cuda_sm20_rem_s64)
$__internal_23_$__cuda_sm20_rem_s64:
        /* <DEDUP_REMOVED lines=77> */
[----:B------:R-:W-:Y:S06]  /*7660*/  RET.REL.NODEC R10 `(uncontiguous_reduce_f32) ;  /* 0xffffff880a647950 */ /* 0x000fec0003c3ffff */
.L_x_1050:
        /* <DEDUP_REMOVED lines=9> */
.L_x_3465:


//--------------------- .text.contiguous_reduce_f32 --------------------------
	.section	.text.contiguous_reduce_f32,"ax",@progbits
	.align	128
        .global         contiguous_reduce_f32
        .type           contiguous_reduce_f32,@function
        .size           contiguous_reduce_f32,(.L_x_3543 - contiguous_reduce_f32)
        .other          contiguous_reduce_f32,@"STO_CUDA_ENTRY STV_DEFAULT"
contiguous_reduce_f32:
.text.contiguous_reduce_f32:
        /* <DEDUP_REMOVED lines=24> */
[----:B------:R-:W-:Y:S01]  /*0180*/  IMAD.U32 R8, RZ, RZ, UR8 ;  /* 0x00000008ff087e24 */ /* 0x000fe2000f8e00ff */
[----:B------:R-:W-:Y:S01]  /*0190*/  BSSY.RECONVERGENT B0, `(.L_x_1051) ;  /* 0x000000e000007945 */ /* 0x000fe20003800200 */
[----:B------:R-:W-:-:S03]  /*01a0*/  ISETP.GT.U32.AND P1, PT, R2, 0x1f, PT ;  /* 0x0000001f0200780c */ /* 0x000fc60003f24070 */
[----:B------:R-:W-:Y:S02]  /*01b0*/  ISETP.GE.U32.AND P2, PT, R8, 0x42, PT ;  /* 0x000000420800780c */ /* 0x000fe40003f46070 */
[----:B--2---:R-:W-:-:S05]  /*01c0*/  @!P0 FMNMX R10, R4, R7, PT ;  /* 0x00000007040a8209 */ /* 0x004fca0003800000 */
[----:B------:R0:W-:Y:S01]  /*01d0*/  @!P0 STS [R3], R10 ;  /* 0x0000000a03008388 */ /* 0x0001e20000000800 */
[----:B------:R-:W-:Y:S05]  /*01e0*/  @!P0 BRA `(.L_x_1052) ;  /* 0x0000000000208947 */ /* 0x000fea0003800000 */
[----:B------:R-:W-:-:S04]  /*01f0*/  ISETP.GE.U32.AND P0, PT, R9, UR10, PT ;  /* 0x0000000a09007c0c */ /* 0x000fc8000bf06070 */
[----:B------:R-:W-:-:S13]  /*0200*/  ISETP.GE.U32.AND.EX P0, PT, RZ, UR11, PT, P0 ;  /* 0x0000000bff007c0c */ /* 0x000fda000bf06100 */
[----:B------:R-:W-:Y:S05]  /*0210*/  @P0 BRA `(.L_x_1052) ;  /* 0x0000000000140947 */ /* 0x000fea0003800000 */
[----:B------:R-:W1:Y:S02]  /*0220*/  LDCU.64 UR4, c[0x0][0x388] ;  /* 0x00007100ff0477ac */ /* 0x000e640008000a00 */
[----:B-1----:R-:W-:-:S04]  /*0230*/  LEA R4, P0, R9, UR4, 0x2 ;  /* 0x0000000409047c11 */ /* 0x002fc8000f8010ff */
[----:B------:R-:W-:-:S05]  /*0240*/  LEA.HI.X R5, R9, UR5, RZ, 0x2, P0 ;  /* 0x0000000509057c11 */ /* 0x000fca00080f14ff */
[----:B------:R-:W2:Y:S04]  /*0250*/  LDG.E R4, desc[UR6][R4.64] ;  /* 0x0000000604047981 */ /* 0x000ea8000c1e1900 */
[----:B--2---:R1:W-:Y:S02]  /*0260*/  STS [R3], R4 ;  /* 0x0000000403007388 */ /* 0x0043e40000000800 */
.L_x_1052:
[----:B------:R-:W-:Y:S05]  /*0270*/  BSYNC.RECONVERGENT B0 ;  /* 0x0000000000007941 */ /* 0x000fea0003800200 */
.L_x_1051:
[----:B------:R-:W-:Y:S06]  /*0280*/  BAR.SYNC.DEFER_BLOCKING 0x0 ;  /* 0x0000000000007b1d */ /* 0x000fec0000010000 */
[----:B------:R-:W-:Y:S05]  /*0290*/  @!P2 BRA `(.L_x_1053) ;  /* 0x00000000002ca947 */ /* 0x000fea0003800000 */
.L_x_1054:
[----:B------:R-:W-:-:S04]  /*02a0*/  SHF.R.U32.HI R6, RZ, 0x1, R8 ;  /* 0x00000001ff067819 */ /* 0x000fc80000011608 */
[----:B------:R-:W-:-:S13]  /*02b0*/  ISETP.GE.U32.AND P0, PT, R2, R6, PT ;  /* 0x000000060200720c */ /* 0x000fda0003f06070 */
[----:B------:R-:W-:Y:S01]  /*02c0*/  @!P0 IMAD R5, R6, 0x4, R3 ;  /* 0x0000000406058824 */ /* 0x000fe200078e0203 */
[----:B-1----:R-:W-:Y:S05]  /*02d0*/  @!P0 LDS R4, [R3] ;  /* 0x0000000003048984 */ /* 0x002fea0000000800 */
[----:B------:R-:W1:Y:S02]  /*02e0*/  @!P0 LDS R5, [R5] ;  /* 0x0000000005058984 */ /* 0x000e640000000800 */
[----:B-1----:R-:W-:-:S05]  /*02f0*/  @!P0 FMNMX R4, R4, R5, PT ;  /* 0x0000000504048209 */ /* 0x002fca0003800000 */
[----:B------:R2:W-:Y:S01]  /*0300*/  @!P0 STS [R3], R4 ;  /* 0x0000000403008388 */ /* 0x0005e20000000800 */
[----:B------:R-:W-:Y:S01]  /*0310*/  BAR.SYNC.DEFER_BLOCKING 0x0 ;  /* 0x0000000000007b1d */ /* 0x000fe20000010000 */
[----:B------:R-:W-:Y:S01]  /*0320*/  ISETP.GT.U32.AND P0, PT, R8, 0x83, PT ;  /* 0x000000830800780c */ /* 0x000fe20003f04070 */
[----:B------:R-:W-:-:S12]  /*0330*/  IMAD.MOV.U32 R8, RZ, RZ, R6 ;  /* 0x000000ffff087224 */ /* 0x000fd800078e0006 */
[----:B--2---:R-:W-:Y:S05]  /*0340*/  @P0 BRA `(.L_x_1054) ;  /* 0xfffffffc00d40947 */ /* 0x004fea000383ffff */
.L_x_1053:
[----:B------:R-:W-:Y:S05]  /*0350*/  @P1 EXIT ;  /* 0x000000000000194d */ /* 0x000fea0003800000 */
[----:B-1----:R-:W-:Y:S01]  /*0360*/  LDS R4, [R3] ;  /* 0x0000000003047984 */ /* 0x002fe20000000800 */
[----:B------:R-:W-:-:S03]  /*0370*/  ISETP.NE.AND P0, PT, R2, RZ, PT ;  /* 0x000000ff0200720c */ /* 0x000fc60003f05270 */
[----:B------:R-:W1:Y:S02]  /*0380*/  LDS R5, [R3+0x80] ;  /* 0x0000800003057984 */ /* 0x000e640000000800 */
[----:B-1----:R-:W-:-:S05]  /*0390*/  FMNMX R4, R4, R5, PT ;  /* 0x0000000504047209 */ /* 0x002fca0003800000 */
[----:B------:R-:W-:Y:S04]  /*03a0*/  STS [R3], R4 ;  /* 0x0000000403007388 */ /* 0x000fe80000000800 */
[----:B------:R-:W-:Y:S04]  /*03b0*/  LDS R5, [R3] ;  /* 0x0000000003057984 */ /* 0x000fe80000000800 */
        /* <DEDUP_REMOVED lines=28> */
.L_x_1055:
        /* <DEDUP_REMOVED lines=16> */
.L_x_3543:


//--------------------- .text.contiguous_reduce33_u64 --------------------------
	.section	.text.contiguous_reduce33_u64,"ax",@progbits
	.align	128
        .global         contiguous_reduce33_u64
        .type           contiguous_reduce33_u64,@function
        .size           contiguous_reduce33_u64,(.L_x_3544 - contiguous_reduce33_u64)
        .other          contiguous_reduce33_u64,@"STO_CUDA_ENTRY STV_DEFAULT"
contiguous_reduce33_u64:
.text.contiguous_reduce33_u64:
[----:B------:R-:W-:Y:S01]  /*0000*/  LDC R1, c[0x0][0x37c] ;  /* 0x0000df00ff017b82 */ /* 0x000fe20000000800 */
[----:B------:R-:W0:Y:S01]  /*0010*/  S2R R8, SR_TID.Y ;  /* 0x0000000000087919 */ /* 0x000e220000002200 */
[----:B------:R-:W1:Y:S06]  /*0020*/  LDCU UR8, c[0x0][0x360] ;  /* 0x00006c00ff0877ac */ /* 0x000e6c0008000800 */
[----:B------:R-:W0:Y:S01]  /*0030*/  S2UR UR9, SR_CTAID.Y ;  /* 0x00000000000979c3 */ /* 0x000e220000002600 */
[----:B------:R-:W-:Y:S01]  /*0040*/  IMAD.MOV.U32 R6, RZ, RZ, -0x1 ;  /* 0xffffffffff067424 */ /* 0x000fe200078e00ff */
[----:B------:R-:W1:Y:S01]  /*0050*/  S2R R15, SR_TID.X ;  /* 0x00000000000f7919 */ /* 0x000e620000002100 */
[----:B------:R-:W2:Y:S01]  /*0060*/  LDCU.64 UR6, c[0x0][0x3a0] ;  /* 0x00007400ff0677ac */ /* 0x000ea20008000a00 */
[----:B------:R-:W-:Y:S01]  /*0070*/  IMAD.MOV.U32 R7, RZ, RZ, -0x1 ;  /* 0xffffffffff077424 */ /* 0x000fe200078e00ff */
        /* <DEDUP_REMOVED lines=29> */
[----:B------:R-:W-:Y:S01]  /*0250*/  LEA R0, R15, UR4, 0x3 ;  /* 0x000000040f007c11 */ /* 0x000fe2000f8e18ff */
[C---:B0-----:R-:W-:Y:S02]  /*0260*/  VIADD R6, R17.reuse, 0xfffffffe ;  /* 0xfffffffe11067836 */ /* 0x041fe40000000000 */
        /* <DEDUP_REMOVED lines=13> */
.L_x_1058:
[----:B------:R-:W1:Y:S01]  /*0340*/  LDS.64 R18, [R22] ;  /* 0x0000000016127984 */ /* 0x000e620000000a00 */
[----:B------:R-:W-:Y:S02]  /*0350*/  IMAD R7, R23, UR8, RZ ;  /* 0x0000000817077c24 */ /* 0x000fe4000f8e02ff */
[----:B------:R-:W-:Y:S02]  /*0360*/  VIADD R21, R21, 0x8 ;  /* 0x0000000815157836 */ /* 0x000fe40000000000 */
[----:B------:R-:W-:Y:S02]  /*0370*/  IMAD R24, R7, 0x8, R0 ;  /* 0x0000000807187824 */ /* 0x000fe400078e0200 */
[----:B------:R-:W-:Y:S01]  /*0380*/  VIADD R20, R20, 0x8 ;  /* 0x0000000814147836 */ /* 0x000fe20000000000 */
[----:B------:R-:W-:Y:S01]  /*0390*/  ISETP.NE.AND P1, PT, R21, RZ, PT ;  /* 0x000000ff1500720c */ /* 0x000fe20003f25270 */
[----:B------:R-:W-:Y:S01]  /*03a0*/  VIADD R25, R24, UR5 ;  /* 0x0000000518197c36 */ /* 0x000fe20008000000 */
[----:B------:R-:W0:Y:S01]  /*03b0*/  LDS.64 R14, [R24+UR5] ;  /* 0x00000005180e7984 */ /* 0x000e220008000a00 */
[----:B------:R-:W-:-:S02]  /*03c0*/  VIADD R23, R23, 0x8 ;  /* 0x0000000817177836 */ /* 0x000fc40000000000 */
[----:B------:R-:W-:Y:S01]  /*03d0*/  VIADD R26, R25, UR5 ;  /* 0x00000005191a7c36 */ /* 0x000fe20008000000 */
[----:B------:R2:W3:Y:S03]  /*03e0*/  LDS.64 R10, [R25+UR5] ;  /* 0x00000005190a7984 */ /* 0x0004e60008000a00 */
[----:B------:R-:W-:Y:S01]  /*03f0*/  VIADD R27, R26, UR5 ;  /* 0x000000051a1b7c36 */ /* 0x000fe20008000000 */
[----:B------:R-:W4:Y:S04]  /*0400*/  LDS.64 R6, [R26+UR5] ;  /* 0x000000051a067984 */ /* 0x000f280008000a00 */
[----:B------:R5:W4:Y:S01]  /*0410*/  LDS.64 R8, [R27+UR5] ;  /* 0x000000051b087984 */ /* 0x000b220008000a00 */
[----:B-1----:R-:W-:-:S04]  /*0420*/  ISETP.LT.U32.AND P0, PT, R12, R18, PT ;  /* 0x000000120c00720c */ /* 0x002fc80003f01070 */
[----:B------:R-:W-:-:S04]  /*0430*/  ISETP.LT.U32.AND.EX P0, PT, R13, R19, PT, P0 ;  /* 0x000000130d00720c */ /* 0x000fc80003f01100 */
[----:B------:R-:W-:Y:S01]  /*0440*/  SEL R29, R12, R18, P0 ;  /* 0x000000120c1d7207 */ /* 0x000fe20000000000 */
[----:B------:R-:W-:Y:S01]  /*0450*/  VIADD R18, R27, UR5 ;  /* 0x000000051b127c36 */ /* 0x000fe20008000000 */
[----:B------:R-:W-:Y:S02]  /*0460*/  SEL R19, R13, R19, P0 ;  /* 0x000000130d137207 */ /* 0x000fe40000000000 */
[----:B0-----:R-:W-:Y:S02]  /*0470*/  ISETP.LT.U32.AND P0, PT, R29, R14, PT ;  /* 0x0000000e1d00720c */ /* 0x001fe40003f01070 */
[----:B------:R-:W0:Y:S02]  /*0480*/  LDS.64 R12, [R18+UR5] ;  /* 0x00000005120c7984 */ /* 0x000e240008000a00 */
[----:B------:R-:W-:-:S04]  /*0490*/  ISETP.LT.U32.AND.EX P0, PT, R19, R15, PT, P0 ;  /* 0x0000000f1300720c */ /* 0x000fc80003f01100 */
[----:B--2---:R-:W-:Y:S02]  /*04a0*/  SEL R25, R29, R14, P0 ;  /* 0x0000000e1d197207 */ /* 0x004fe40000000000 */
[----:B------:R-:W-:Y:S01]  /*04b0*/  SEL R29, R19, R15, P0 ;  /* 0x0000000f131d7207 */ /* 0x000fe20000000000 */
[----:B------:R-:W-:Y:S01]  /*04c0*/  VIADD R19, R18, UR5 ;  /* 0x0000000512137c36 */ /* 0x000fe20008000000 */
[----:B---3--:R-:W-:-:S04]  /*04d0*/  ISETP.LT.U32.AND P0, PT, R25, R10, PT ;  /* 0x0000000a1900720c */ /* 0x008fc80003f01070 */
[-C--:B------:R-:W-:Y:S01]  /*04e0*/  ISETP.LT.U32.AND.EX P0, PT, R29, R11.reuse, PT, P0 ;  /* 0x0000000b1d00720c */ /* 0x080fe20003f01100 */
[----:B------:R1:W2:Y:S03]  /*04f0*/  LDS.64 R14, [R19+UR5] ;  /* 0x00000005130e7984 */ /* 0x0002a60008000a00 */
[----:B------:R-:W-:Y:S01]  /*0500*/  SEL R25, R25, R10, P0 ;  /* 0x0000000a19197207 */ /* 0x000fe20000000000 */
[----:B------:R-:W-:Y:S01]  /*0510*/  VIADD R10, R19, UR5 ;  /* 0x00000005130a7c36 */ /* 0x000fe20008000000 */
[----:B-----5:R-:W-:Y:S02]  /*0520*/  SEL R27, R29, R11, P0 ;  /* 0x0000000b1d1b7207 */ /* 0x020fe40000000000 */
[----:B----4-:R-:W-:Y:S01]  /*0530*/  ISETP.LT.U32.AND P0, PT, R25, R6, PT ;  /* 0x000000061900720c */ /* 0x010fe20003f01070 */
[----:B-1----:R-:W1:Y:S02]  /*0540*/  LDC R19, c[0x0][0x360] ;  /* 0x0000d800ff137b82 */ /* 0x002e640000000800 */
[----:B------:R-:W3:Y:S01]  /*0550*/  LDS.64 R10, [R10+UR5] ;  /* 0x000000050a0a7984 */ /* 0x000ee20008000a00 */
[----:B------:R-:W-:-:S04]  /*0560*/  ISETP.LT.U32.AND.EX P0, PT, R27, R7, PT, P0 ;  /* 0x000000071b00720c */ /* 0x000fc80003f01100 */
[----:B------:R-:W-:Y:S02]  /*0570*/  SEL R25, R25, R6, P0 ;  /* 0x0000000619197207 */ /* 0x000fe40000000000 */
[----:B------:R-:W-:Y:S02]  /*0580*/  SEL R27, R27, R7, P0 ;  /* 0x000000071b1b7207 */ /* 0x000fe40000000000 */
[----:B------:R-:W-:-:S04]  /*0590*/  ISETP.LT.U32.AND P0, PT, R25, R8, PT ;  /* 0x000000081900720c */ /* 0x000fc80003f01070 */
[----:B------:R-:W-:-:S04]  /*05a0*/  ISETP.LT.U32.AND.EX P0, PT, R27, R9, PT, P0 ;  /* 0x000000091b00720c */ /* 0x000fc80003f01100 */
[----:B------:R-:W-:Y:S02]  /*05b0*/  SEL R7, R25, R8, P0 ;  /* 0x0000000819077207 */ /* 0x000fe40000000000 */
[----:B------:R-:W-:Y:S02]  /*05c0*/  SEL R9, R27, R9, P0 ;  /* 0x000000091b097207 */ /* 0x000fe40000000000 */
[----:B0-----:R-:W-:Y:S01]  /*05d0*/  ISETP.LT.U32.AND P0, PT, R7, R12, PT ;  /* 0x0000000c0700720c */ /* 0x001fe20003f01070 */
[----:B-1----:R-:W-:-:S03]  /*05e0*/  IMAD R22, R19, 0x40, R22 ;  /* 0x0000004013167824 */ /* 0x002fc600078e0216 */
[----:B------:R-:W-:-:S04]  /*05f0*/  ISETP.LT.U32.AND.EX P0, PT, R9, R13, PT, P0 ;  /* 0x0000000d0900720c */ /* 0x000fc80003f01100 */
[----:B------:R-:W-:Y:S02]  /*0600*/  SEL R7, R7, R12, P0 ;  /* 0x0000000c07077207 */ /* 0x000fe40000000000 */
[----:B------:R-:W-:Y:S02]  /*0610*/  SEL R13, R9, R13, P0 ;  /* 0x0000000d090d7207 */ /* 0x000fe40000000000 */
[----:B--2---:R-:W-:-:S04]  /*0620*/  ISETP.LT.U32.AND P0, PT, R7, R14, PT ;  /* 0x0000000e0700720c */ /* 0x004fc80003f01070 */
[----:B------:R-:W-:-:S04]  /*0630*/  ISETP.LT.U32.AND.EX P0, PT, R13, R15, PT, P0 ;  /* 0x0000000f0d00720c */ /* 0x000fc80003f01100 */
[----:B------:R-:W-:Y:S02]  /*0640*/  SEL R7, R7, R14, P0 ;  /* 0x0000000e07077207 */ /* 0x000fe40000000000 */
[----:B------:R-:W-:Y:S02]  /*0650*/  SEL R13, R13, R15, P0 ;  /* 0x0000000f0d0d7207 */ /* 0x000fe40000000000 */
[----:B---3--:R-:W-:-:S04]  /*0660*/  ISETP.LT.U32.AND P0, PT, R7, R10, PT ;  /* 0x0000000a0700720c */ /* 0x008fc80003f01070 */
[----:B------:R-:W-:-:S04]  /*0670*/  ISETP.LT.U32.AND.EX P0, PT, R13, R11, PT, P0 ;  /* 0x0000000b0d00720c */ /* 0x000fc80003f01100 */
[----:B------:R-:W-:Y:S02]  /*0680*/  SEL R12, R7, R10, P0 ;  /* 0x0000000a070c7207 */ /* 0x000fe40000000000 */
[----:B------:R-:W-:Y:S01]  /*0690*/  SEL R13, R13, R11, P0 ;  /* 0x0000000b0d0d7207 */ /* 0x000fe20000000000 */
[----:B------:R-:W-:Y:S06]  /*06a0*/  @P1 BRA `(.L_x_1058) ;  /* 0xfffffffc00241947 */ /* 0x000fec000383ffff */
[----:B------:R-:W-:-:S07]  /*06b0*/  VIADD R20, R20, 0x1 ;  /* 0x0000000114147836 */ /* 0x000fce0000000000 */
.L_x_1057:
[----:B------:R-:W-:-:S13]  /*06c0*/  ISETP.NE.AND P0, PT, R17, RZ, PT ;  /* 0x000000ff1100720c */ /* 0x000fda0003f05270 */
[----:B------:R-:W-:Y:S05]  /*06d0*/  @!P0 BRA `(.L_x_1059) ;  /* 0x0000000000ec8947 */ /* 0x000fea0003800000 */
[----:B------:R-:W-:Y:S02]  /*06e0*/  ISETP.GE.U32.AND P0, PT, R17, 0x4, PT ;  /* 0x000000041100780c */ /* 0x000fe40003f06070 */
[----:B------:R-:W-:-:S04]  /*06f0*/  LOP3.LUT R21, R16, 0x3, RZ, 0xc0, !PT ;  /* 0x0000000310157812 */ /* 0x000fc800078ec0ff */
[----:B------:R-:W-:-:S07]  /*0700*/  ISETP.NE.AND P1, PT, R21, RZ, PT ;  /* 0x000000ff1500720c */ /* 0x000fce0003f25270 */
[----:B------:R-:W-:Y:S06]  /*0710*/  @!P0 BRA `(.L_x_1060) ;  /* 0x00000000006c8947 */ /* 0x000fec0003800000 */
[----:B------:R-:W0:Y:S01]  /*0720*/  LDC R14, c[0x0][0x360] ;  /* 0x0000d800ff0e7b82 */ /* 0x000e220000000800 */
[C---:B------:R-:W-:Y:S02]  /*0730*/  IMAD R7, R20.reuse, UR8, RZ ;  /* 0x0000000814077c24 */ /* 0x040fe4000f8e02ff */
[----:B------:R-:W-:Y:S02]  /*0740*/  VIADD R20, R20, 0x4 ;  /* 0x0000000414147836 */ /* 0x000fe40000000000 */
[----:B------:R-:W-:-:S05]  /*0750*/  IMAD R17, R7, 0x8, R0 ;  /* 0x0000000807117824 */ /* 0x000fca00078e0200 */
[----:B------:R-:W1:Y:S01]  /*0760*/  LDS.64 R8, [R17] ;  /* 0x0000000011087984 */ /* 0x000e620000000a00 */
[----:B0-----:R-:W-:-:S04]  /*0770*/  IMAD R18, R14, 0x8, R17 ;  /* 0x000000080e127824 */ /* 0x001fc800078e0211 */
[C---:B------:R-:W-:Y:S01]  /*0780*/  IMAD R19, R14.reuse, 0x8, R18 ;  /* 0x000000080e137824 */ /* 0x040fe200078e0212 */
[----:B------:R-:W0:Y:S03]  /*0790*/  LDS.64 R10, [R18] ;  /* 0x00000000120a7984 */ /* 0x000e260000000a00 */
[----:B------:R-:W-:Y:S01]  /*07a0*/  IMAD R14, R14, 0x8, R19 ;  /* 0x000000080e0e7824 */ /* 0x000fe200078e0213 */
[----:B------:R-:W2:Y:S05]  /*07b0*/  LDS.64 R6, [R19] ;  /* 0x0000000013067984 */ /* 0x000eaa0000000a00 */
[----:B------:R-:W3:Y:S01]  /*07c0*/  LDS.64 R14, [R14] ;  /* 0x000000000e0e7984 */ /* 0x000ee20000000a00 */
[----:B-1----:R-:W-:-:S04]  /*07d0*/  ISETP.LT.U32.AND P0, PT, R12, R8, PT ;  /* 0x000000080c00720c */ /* 0x002fc80003f01070 */
[----:B------:R-:W-:-:S04]  /*07e0*/  ISETP.LT.U32.AND.EX P0, PT, R13, R9, PT, P0 ;  /* 0x000000090d00720c */ /* 0x000fc80003f01100 */
[----:B------:R-:W-:Y:S02]  /*07f0*/  SEL R23, R12, R8, P0 ;  /* 0x000000080c177207 */ /* 0x000fe40000000000 */
[----:B------:R-:W-:Y:S02]  /*0800*/  SEL R13, R13, R9, P0 ;  /* 0x000000090d0d7207 */ /* 0x000fe40000000000 */
[----:B0-----:R-:W-:-:S04]  /*0810*/  ISETP.LT.U32.AND P0, PT, R23, R10, PT ;  /* 0x0000000a1700720c */ /* 0x001fc80003f01070 */
        /* <DEDUP_REMOVED lines=10> */
[----:B------:R-:W-:-:S07]  /*08c0*/  SEL R13, R7, R15, P0 ;  /* 0x0000000f070d7207 */ /* 0x000fce0000000000 */
.L_x_1060:
[----:B------:R-:W-:Y:S05]  /*08d0*/  @!P1 BRA `(.L_x_1059) ;  /* 0x00000000006c9947 */ /* 0x000fea0003800000 */
[----:B------:R-:W-:Y:S02]  /*08e0*/  ISETP.NE.AND P0, PT, R21, 0x1, PT ;  /* 0x000000011500780c */ /* 0x000fe40003f05270 */
[----:B------:R-:W-:-:S04]  /*08f0*/  LOP3.LUT R16, R16, 0x1, RZ, 0xc0, !PT ;  /* 0x0000000110107812 */ /* 0x000fc800078ec0ff */
[----:B------:R-:W-:-:S07]  /*0900*/  ISETP.NE.U32.AND P1, PT, R16, 0x1, PT ;  /* 0x000000011000780c */ /* 0x000fce0003f25070 */
[----:B------:R-:W-:Y:S06]  /*0910*/  @!P0 BRA `(.L_x_1061) ;  /* 0x00000000003c8947 */ /* 0x000fec0003800000 */
[----:B------:R-:W0:Y:S01]  /*0920*/  LDC R9, c[0x0][0x360] ;  /* 0x0000d800ff097b82 */ /* 0x000e220000000800 */
[C---:B------:R-:W-:Y:S02]  /*0930*/  IMAD R7, R20.reuse, UR8, RZ ;  /* 0x0000000814077c24 */ /* 0x040fe4000f8e02ff */
[----:B------:R-:W-:Y:S02]  /*0940*/  VIADD R20, R20, 0x2 ;  /* 0x0000000214147836 */ /* 0x000fe40000000000 */
[----:B------:R-:W-:-:S05]  /*0950*/  IMAD R10, R7, 0x8, R0 ;  /* 0x00000008070a7824 */ /* 0x000fca00078e0200 */
[----:B------:R-:W1:Y:S01]  /*0960*/  LDS.64 R6, [R10] ;  /* 0x000000000a067984 */ /* 0x000e620000000a00 */
[----:B0-----:R-:W-:-:S06]  /*0970*/  IMAD R8, R9, 0x8, R10 ;  /* 0x0000000809087824 */ /* 0x001fcc00078e020a */
[----:B------:R-:W0:Y:S01]  /*0980*/  LDS.64 R8, [R8] ;  /* 0x0000000008087984 */ /* 0x000e220000000a00 */
[----:B-1----:R-:W-:-:S04]  /*0990*/  ISETP.LT.U32.AND P0, PT, R12, R6, PT ;  /* 0x000000060c00720c */ /* 0x002fc80003f01070 */
[----:B------:R-:W-:-:S04]  /*09a0*/  ISETP.LT.U32.AND.EX P0, PT, R13, R7, PT, P0 ;  /* 0x000000070d00720c */ /* 0x000fc80003f01100 */
[----:B------:R-:W-:Y:S02]  /*09b0*/  SEL R11, R12, R6, P0 ;  /* 0x000000060c0b7207 */ /* 0x000fe40000000000 */
[----:B------:R-:W-:Y:S02]  /*09c0*/  SEL R13, R13, R7, P0 ;  /* 0x000000070d0d7207 */ /* 0x000fe40000000000 */
[----:B0-----:R-:W-:-:S04]  /*09d0*/  ISETP.LT.U32.AND P0, PT, R11, R8, PT ;  /* 0x000000080b00720c */ /* 0x001fc80003f01070 */
[----:B------:R-:W-:-:S04]  /*09e0*/  ISETP.LT.U32.AND.EX P0, PT, R13, R9, PT, P0 ;  /* 0x000000090d00720c */ /* 0x000fc80003f01100 */
[----:B------:R-:W-:Y:S02]  /*09f0*/  SEL R12, R11, R8, P0 ;  /* 0x000000080b0c7207 */ /* 0x000fe40000000000 */
[----:B------:R-:W-:-:S07]  /*0a00*/  SEL R13, R13, R9, P0 ;  /* 0x000000090d0d7207 */ /* 0x000fce0000000000 */
.L_x_1061:
[----:B------:R-:W-:Y:S05]  /*0a10*/  @P1 BRA `(.L_x_1059) ;  /* 0x00000000001c1947 */ /* 0x000fea0003800000 */
[----:B------:R-:W-:-:S04]  /*0a20*/  IMAD R7, R20, UR8, RZ ;  /* 0x0000000814077c24 */ /* 0x000fc8000f8e02ff */
[----:B------:R-:W-:-:S06]  /*0a30*/  IMAD R7, R7, 0x8, R0 ;  /* 0x0000000807077824 */ /* 0x000fcc00078e0200 */
[----:B------:R-:W1:Y:S02]  /*0a40*/  LDS.64 R6, [R7] ;  /* 0x0000000007067984 */ /* 0x000e640000000a00 */
[----:B-1----:R-:W-:-:S04]  /*0a50*/  ISETP.LT.U32.AND P0, PT, R12, R6, PT ;  /* 0x000000060c00720c */ /* 0x002fc80003f01070 */
[----:B------:R-:W-:-:S04]  /*0a60*/  ISETP.LT.U32.AND.EX P0, PT, R13, R7, PT, P0 ;  /* 0x000000070d00720c */ /* 0x000fc80003f01100 */
[----:B------:R-:W-:Y:S02]  /*0a70*/  SEL R12, R12, R6, P0 ;  /* 0x000000060c0c7207 */ /* 0x000fe40000000000 */
[----:B------:R-:W-:-:S07]  /*0a80*/  SEL R13, R13, R7, P0 ;  /* 0x000000070d0d7207 */ /* 0x000fce0000000000 */
.L_x_1059:
[----:B-1----:R2:W-:Y:S02]  /*0a90*/  STS.64 [R0], R12 ;  /* 0x0000000c00007388 */ /* 0x0025e40000000a00 */
.L_x_1056:
        /* <DEDUP_REMOVED lines=8> */
.L_x_1062:
        /* <DEDUP_REMOVED lines=14> */
.L_x_3544:


//--------------------- .text.contiguous_reduce3_u64 --------------------------
	.section	.text.contiguous_reduce3_u64,"ax",@progbits
	.align	128
        .global         contiguous_reduce3_u64
        .type           contiguous_reduce3_u64,@function
        .size           contiguous_reduce3_u64,(.L_x_3467 - contiguous_reduce3_u64)
        .other          contiguous_reduce3_u64,@"STO_CUDA_ENTRY STV_DEFAULT"
contiguous_reduce3_u64:
.text.contiguous_reduce3_u64:
        /* <DEDUP_REMOVED lines=45> */
.L_x_1081:
        /* <DEDUP_REMOVED lines=18> */
[----:B------:R-:W-:Y:S02]  /*03f0*/  @P0 IMAD.IADD R3, R3, 0x1, -R36 ;  /* 0x0000000103030824 */ /* 0x000fe400078e0a24 */
        /* <DEDUP_REMOVED lines=8> */
.L_x_1065:
[----:B------:R-:W-:Y:S01]  /*0480*/  MOV R30, R32 ;  /* 0x00000020001e7202 */ /* 0x000fe20000000f00 */
[----:B------:R-:W-:Y:S01]  /*0490*/  IMAD.MOV.U32 R0, RZ, RZ, R36 ;  /* 0x000000ffff007224 */ /* 0x000fe200078e0024 */
[----:B------:R-:W-:Y:S01]  /*04a0*/  MOV R8, 0x4d0 ;  /* 0x000004d000087802 */ /* 0x000fe20000000f00 */
[----:B------:R-:W-:-:S07]  /*04b0*/  IMAD.MOV.U32 R3, RZ, RZ, R37 ;  /* 0x000000ffff037224 */ /* 0x000fce00078e0025 */
[----:B01-3--:R-:W-:Y:S05]  /*04c0*/  CALL.REL.NOINC `($__internal_24_$__cuda_sm20_div_s64) ;  /* 0x0000003400807944 */ /* 0x00bfea0003c00000 */
[----:B------:R-:W-:Y:S01]  /*04d0*/  IADD3 R11, P0, PT, RZ, -R10, RZ ;  /* 0x8000000aff0b7210 */ /* 0x000fe20007f1e0ff */
[----:B------:R-:W-:Y:S02]  /*04e0*/  IMAD.MOV.U32 R33, RZ, RZ, RZ ;  /* 0x000000ffff217224 */ /* 0x000fe400078e00ff */
[----:B------:R-:W-:Y:S01]  /*04f0*/  IMAD.MOV.U32 R30, RZ, RZ, R10 ;  /* 0x000000ffff1e7224 */ /* 0x000fe200078e000a */
[----:B------:R-:W-:Y:S01]  /*0500*/  IADD3.X R3, PT, PT, RZ, ~R0, RZ, P0, !PT ;  /* 0x80000000ff037210 */ /* 0x000fe200007fe4ff */
[----:B------:R-:W-:-:S04]  /*0510*/  IMAD.WIDE.U32 R8, R36, R11, R32 ;  /* 0x0000000b24087225 */ /* 0x000fc800078e0020 */
[----:B------:R-:W-:Y:S01]  /*0520*/  IMAD R3, R3, R36, RZ ;  /* 0x0000002403037224 */ /* 0x000fe200078e02ff */
[----:B------:R-:W-:-:S03]  /*0530*/  MOV R39, R8 ;  /* 0x0000000800277202 */ /* 0x000fc60000000f00 */
[----:B------:R-:W-:-:S04]  /*0540*/  IMAD R3, R37, R11, R3 ;  /* 0x0000000b25037224 */ /* 0x000fc800078e0203 */
[----:B------:R-:W-:-:S07]  /*0550*/  IMAD.IADD R3, R9, 0x1, R3 ;  /* 0x0000000109037824 */ /* 0x000fce00078e0203 */
.L_x_1066:
        /* <DEDUP_REMOVED lines=33> */
.L_x_1067:
[----:B------:R-:W-:Y:S01]  /*0770*/  MOV R0, R36 ;  /* 0x0000002400007202 */ /* 0x000fe20000000f00 */
[----:B------:R-:W-:Y:S01]  /*0780*/  IMAD.MOV.U32 R3, RZ, RZ, R37 ;  /* 0x000000ffff037224 */ /* 0x000fe200078e0025 */
[----:B------:R-:W-:-:S07]  /*0790*/  MOV R8, 0x7b0 ;  /* 0x000007b000087802 */ /* 0x000fce0000000f00 */
[----:B---3--:R-:W-:Y:S05]  /*07a0*/  CALL.REL.NOINC `($__internal_24_$__cuda_sm20_div_s64) ;  /* 0x0000003000c87944 */ /* 0x008fea0003c00000 */
        /* <DEDUP_REMOVED lines=10> */
.L_x_1068:
        /* <DEDUP_REMOVED lines=34> */
.L_x_1069:
[----:B------:R-:W-:Y:S01]  /*0a70*/  MOV R30, R28 ;  /* 0x0000001c001e7202 */ /* 0x000fe20000000f00 */
[----:B------:R-:W-:Y:S01]  /*0a80*/  IMAD.MOV.U32 R0, RZ, RZ, R36 ;  /* 0x000000ffff007224 */ /* 0x000fe200078e0024 */
[----:B------:R-:W-:Y:S02]  /*0a90*/  MOV R3, R37 ;  /* 0x0000002500037202 */ /* 0x000fe40000000f00 */
[----:B------:R-:W-:-:S07]  /*0aa0*/  MOV R8, 0xac0 ;  /* 0x00000ac000087802 */ /* 0x000fce0000000f00 */
[----:B---3--:R-:W-:Y:S05]  /*0ab0*/  CALL.REL.NOINC `($__internal_24_$__cuda_sm20_div_s64) ;  /* 0x0000003000047944 */ /* 0x008fea0003c00000 */
        /* <DEDUP_REMOVED lines=10> */
.L_x_1070:
        /* <DEDUP_REMOVED lines=33> */
.L_x_1071:
[----:B------:R-:W-:Y:S01]  /*0d70*/  MOV R0, R36 ;  /* 0x0000002400007202 */ /* 0x000fe20000000f00 */
[----:B------:R-:W-:Y:S01]  /*0d80*/  IMAD.MOV.U32 R3, RZ, RZ, R37 ;  /* 0x000000ffff037224 */ /* 0x000fe200078e0025 */
[----:B------:R-:W-:-:S07]  /*0d90*/  MOV R8, 0xdb0 ;  /* 0x00000db000087802 */ /* 0x000fce0000000f00 */
[----:B---3--:R-:W-:Y:S05]  /*0da0*/  CALL.REL.NOINC `($__internal_24_$__cuda_sm20_div_s64) ;  /* 0x0000002c00487944 */ /* 0x008fea0003c00000 */
        /* <DEDUP_REMOVED lines=9> */
.L_x_1072:
        /* <DEDUP_REMOVED lines=34> */
.L_x_1073:
[----:B------:R-:W-:Y:S01]  /*1060*/  IMAD.MOV.U32 R30, RZ, RZ, R28 ;  /* 0x000000ffff1e7224 */ /* 0x000fe200078e001c */
        /* <DEDUP_REMOVED lines=13> */
.L_x_1074:
        /* <DEDUP_REMOVED lines=34> */
.L_x_1075:
        /* <DEDUP_REMOVED lines=14> */
.L_x_1076:
        /* <DEDUP_REMOVED lines=34> */
.L_x_1077:
[----:B------:R-:W-:Y:S01]  /*1660*/  IMAD.MOV.U32 R30, RZ, RZ, R28 ;  /* 0x000000ffff1e7224 */ /* 0x000fe200078e001c */
        /* <DEDUP_REMOVED lines=14> */
.L_x_1078:
        /* <DEDUP_REMOVED lines=34> */
.L_x_1079:
[----:B------:R-:W-:Y:S01]  /*1970*/  MOV R0, R36 ;  /* 0x0000002400007202 */ /* 0x000fe20000000f00 */
[----:B------:R-:W-:Y:S01]  /*1980*/  IMAD.MOV.U32 R3, RZ, RZ, R37 ;  /* 0x000000ffff037224 */ /* 0x000fe200078e0025 */
[----:B------:R-:W-:-:S07]  /*1990*/  MOV R8, 0x19b0 ;  /* 0x000019b000087802 */ /* 0x000fce0000000f00 */
[----:B---3--:R-:W-:Y:S05]  /*19a0*/  CALL.REL.NOINC `($__internal_24_$__cuda_sm20_div_s64) ;  /* 0x0000002000487944 */ /* 0x008fea0003c00000 */
        /* <DEDUP_REMOVED lines=9> */
.L_x_1080:
        /* <DEDUP_REMOVED lines=13> */
.L_x_1064:
        /* <DEDUP_REMOVED lines=33> */
.L_x_1083:
[----:B------:R-:W-:Y:S01]  /*1d20*/  IMAD.MOV.U32 R30, RZ, RZ, R32 ;  /* 0x000000ffff1e7224 */ /* 0x000fe200078e0020 */
[----:B------:R-:W-:Y:S01]  /*1d30*/  MOV R0, R16 ;  /* 0x0000001000007202 */ /* 0x000fe20000000f00 */
[----:B------:R-:W-:Y:S01]  /*1d40*/  IMAD.MOV.U32 R3, RZ, RZ, R17 ;  /* 0x000000ffff037224 */ /* 0x000fe200078e0011 */
[----:B------:R-:W-:-:S07]  /*1d50*/  MOV R8, 0x1d70 ;  /* 0x00001d7000087802 */ /* 0x000fce0000000f00 */
[----:B------:R-:W-:Y:S05]  /*1d60*/  CALL.REL.NOINC `($__internal_24_$__cuda_sm20_div_s64) ;  /* 0x0000001c00587944 */ /* 0x000fea0003c00000 */
        /* <DEDUP_REMOVED lines=9> */
.L_x_1084:
        /* <DEDUP_REMOVED lines=35> */
.L_x_1085:
        /* <DEDUP_REMOVED lines=13> */
.L_x_1086:
        /* <DEDUP_REMOVED lines=36> */
.L_x_1087:
[----:B------:R-:W-:Y:S01]  /*2340*/  IMAD.MOV.U32 R30, RZ, RZ, R20 ;  /* 0x000000ffff1e7224 */ /* 0x000fe200078e0014 */
[----:B------:R-:W-:Y:S01]  /*2350*/  MOV R0, R18 ;  /* 0x0000001200007202 */ /* 0x000fe20000000f00 */
[----:B------:R-:W-:Y:S01]  /*2360*/  IMAD.MOV.U32 R3, RZ, RZ, R19 ;  /* 0x000000ffff037224 */ /* 0x000fe200078e0013 */
[----:B------:R-:W-:-:S07]  /*2370*/  MOV R8, 0x2390 ;  /* 0x0000239000087802 */ /* 0x000fce0000000f00 */
[----:B------:R-:W-:Y:S05]  /*2380*/  CALL.REL.NOINC `($__internal_24_$__cuda_sm20_div_s64) ;  /* 0x0000001400d07944 */ /* 0x000fea0003c00000 */
        /* <DEDUP_REMOVED lines=10> */
.L_x_1088:
        /* <DEDUP_REMOVED lines=37> */
.L_x_1089:
[----:B------:R-:W-:Y:S01]  /*2680*/  IMAD.MOV.U32 R0, RZ, RZ, R18 ;  /* 0x000000ffff007224 */ /* 0x000fe200078e0012 */
[----:B------:R-:W-:Y:S02]  /*2690*/  MOV R3, R19 ;  /* 0x0000001300037202 */ /* 0x000fe40000000f00 */
[----:B------:R-:W-:-:S07]  /*26a0*/  MOV R8, 0x26c0 ;  /* 0x000026c000087802 */ /* 0x000fce0000000f00 */
[----:B------:R-:W-:Y:S05]  /*26b0*/  CALL.REL.NOINC `($__internal_24_$__cuda_sm20_div_s64) ;  /* 0x0000001400047944 */ /* 0x000fea0003c00000 */
        /* <DEDUP_REMOVED lines=8> */
.L_x_1090:
        /* <DEDUP_REMOVED lines=10> */
.L_x_1082:
        /* <DEDUP_REMOVED lines=31> */
.L_x_1092:
[----:B------:R-:W-:Y:S01]  /*29d0*/  MOV R30, R32 ;  /* 0x00000020001e7202 */ /* 0x000fe20000000f00 */
[----:B------:R-:W-:Y:S01]  /*29e0*/  IMAD.MOV.U32 R0, RZ, RZ, R16 ;  /* 0x000000ffff007224 */ /* 0x000fe200078e0010 */
[----:B------:R-:W-:Y:S02]  /*29f0*/  MOV R3, R17 ;  /* 0x0000001100037202 */ /* 0x000fe40000000f00 */
[----:B------:R-:W-:-:S07]  /*2a00*/  MOV R8, 0x2a20 ;  /* 0x00002a2000087802 */ /* 0x000fce0000000f00 */
[----:B------:R-:W-:Y:S05]  /*2a10*/  CALL.REL.NOINC `($__internal_24_$__cuda_sm20_div_s64) ;  /* 0x00000010002c7944 */ /* 0x000fea0003c00000 */
        /* <DEDUP_REMOVED lines=9> */
.L_x_1093:
        /* <DEDUP_REMOVED lines=36> */
.L_x_1094:
[----:B------:R-:W-:Y:S01]  /*2cf0*/  MOV R0, R18 ;  /* 0x0000001200007202 */ /* 0x000fe20000000f00 */
[----:B------:R-:W-:Y:S01]  /*2d00*/  IMAD.MOV.U32 R3, RZ, RZ, R19 ;  /* 0x000000ffff037224 */ /* 0x000fe200078e0013 */
[----:B------:R-:W-:-:S07]  /*2d10*/  MOV R8, 0x2d30 ;  /* 0x00002d3000087802 */ /* 0x000fce0000000f00 */
[----:B------:R-:W-:Y:S05]  /*2d20*/  CALL.REL.NOINC `($__internal_24_$__cuda_sm20_div_s64) ;  /* 0x0000000c00687944 */ /* 0x000fea0003c00000 */
        /* <DEDUP_REMOVED lines=8> */
.L_x_1095:
        /* <DEDUP_REMOVED lines=10> */
.L_x_1091:
        /* <DEDUP_REMOVED lines=26> */
[----:B------:R-:W-:-:S04]  /*2ff0*/  @!P1 LOP3.LUT R3, RZ, R8, RZ, 0x33, !PT ;  /* 0x00000008ff039212 */ /* 0x000fc800078e33ff */
[----:B------:R-:W-:Y:S01]  /*3000*/  MOV R8, R3 ;  /* 0x0000000300087202 */ /* 0x000fe20000000f00 */
[----:B------:R-:W-:Y:S06]  /*3010*/  BRA `(.L_x_1097) ;  /* 0x0000000000107947 */ /* 0x000fec0003800000 */
.L_x_1096:
[----:B------:R-:W-:-:S07]  /*3020*/  MOV R0, 0x3040 ;  /* 0x0000304000007802 */ /* 0x000fce0000000f00 */
[----:B------:R-:W-:Y:S05]  /*3030*/  CALL.REL.NOINC `($__internal_25_$__cuda_sm20_rem_s64) ;  /* 0x0000000c00f07944 */ /* 0x000fea0003c00000 */
[----:B------:R-:W-:Y:S01]  /*3040*/  MOV R8, R3 ;  /* 0x0000000300087202 */ /* 0x000fe20000000f00 */
[----:B------:R-:W-:-:S07]  /*3050*/  IMAD.MOV.U32 R9, RZ, RZ, R10 ;  /* 0x000000ffff097224 */ /* 0x000fce00078e000a */
.L_x_1097:
[----:B------:R-:W0:Y:S02]  /*3060*/  LDC.64 R10, c[0x0][0x398] ;  /* 0x0000e600ff0a7b82 */ /* 0x000e240000000a00 */
[----:B0-----:R-:W-:-:S06]  /*3070*/  IMAD.WIDE.U32 R2, R2, 0x8, R10 ;  /* 0x0000000802027825 */ /* 0x001fcc00078e000a */
[----:B------:R-:W2:Y:S02]  /*3080*/  LDG.E.64 R2, desc[UR10][R2.64] ;  /* 0x0000000a02027981 */ /* 0x000ea4000c1e1b00 */
[-C--:B--2---:R-:W-:Y:S02]  /*3090*/  IMAD R11, R3, R8.reuse, RZ ;  /* 0x00000008030b7224 */ /* 0x084fe400078e02ff */
[----:B------:R-:W-:-:S04]  /*30a0*/  IMAD.WIDE.U32 R28, R2, R8, R28 ;  /* 0x00000008021c7225 */ /* 0x000fc800078e001c */
[----:B------:R-:W-:-:S05]  /*30b0*/  IMAD R11, R2, R9, R11 ;  /* 0x00000009020b7224 */ /* 0x000fca00078e020b */
[----:B------:R-:W-:-:S07]  /*30c0*/  IADD3 R29, PT, PT, R29, R11, RZ ;  /* 0x0000000b1d1d7210 */ /* 0x000fce0007ffe0ff */
.L_x_1063:
        /* <DEDUP_REMOVED lines=11> */
[----:B0-----:R-:W-:-:S05]  /*3180*/  @!P0 LEA R3, R3, R0, 0x18 ;  /* 0x0000000003038211 */ /* 0x001fca00078ec0ff */
[----:B------:R-:W-:-:S06]  /*3190*/  @!P0 IMAD R2, R6, 0x8, R3 ;  /* 0x0000000806028824 */ /* 0x000fcc00078e0203 */
[----:B------:R-:W0:Y:S01]  /*31a0*/  @!P0 LDS.64 R2, [R2] ;  /* 0x0000000002028984 */ /* 0x000e220000000a00 */
        /* <DEDUP_REMOVED lines=14> */
[----:B------:R-:W-:Y:S01]  /*3290*/  IMAD.MOV.U32 R25, RZ, RZ, 0x1 ;  /* 0x00000001ff197424 */ /* 0x000fe200078e00ff */
[----:B------:R-:W-:-:S03]  /*32a0*/  MOV R18, RZ ;  /* 0x000000ff00127202 */ /* 0x000fc60000000f00 */
[----:B------:R-:W-:Y:S01]  /*32b0*/  LEA R6, R6, UR5, 0x3 ;  /* 0x0000000506067c11 */ /* 0x000fe2000f8e18ff */
[----:B------:R-:W-:-:S03]  /*32c0*/  IMAD.MOV R19, RZ, RZ, -R19 ;  /* 0x000000ffff137224 */ /* 0x000fc600078e0a13 */
[----:B------:R-:W-:-:S07]  /*32d0*/  IADD3 R20, PT, PT, R6, UR4, RZ ;  /* 0x0000000406147c10 */ /* 0x000fce000fffe0ff */
.L_x_1100:
[----:B------:R-:W1:Y:S01]  /*32e0*/  LDS.64 R16, [R20] ;  /* 0x0000000014107984 */ /* 0x000e620000000a00 */
[----:B------:R-:W-:Y:S01]  /*32f0*/  IMAD R7, R25, UR7, RZ ;  /* 0x0000000719077c24 */ /* 0x000fe2000f8e02ff */
[----:B------:R-:W-:Y:S01]  /*3300*/  IADD3 R19, PT, PT, R19, 0x8, RZ ;  /* 0x0000000813137810 */ /* 0x000fe20007ffe0ff */
[----:B------:R-:W-:Y:S01]  /*3310*/  VIADD R25, R25, 0x8 ;  /* 0x0000000819197836 */ /* 0x000fe20000000000 */
[----:B------:R-:W-:Y:S01]  /*3320*/  IADD3 R18, PT, PT, R18, 0x8, RZ ;  /* 0x0000000812127810 */ /* 0x000fe20007ffe0ff */
[----:B------:R-:W-:Y:S01]  /*3330*/  IMAD R21, R7, 0x8, R0 ;  /* 0x0000000807157824 */ /* 0x000fe200078e0200 */
[----:B------:R-:W-:-:S04]  /*3340*/  ISETP.NE.AND P1, PT, R19, RZ, PT ;  /* 0x000000ff1300720c */ /* 0x000fc80003f25270 */
[----:B------:R-:W2:Y:S01]  /*3350*/  LDS.64 R8, [R21+UR5] ;  /* 0x0000000515087984 */ /* 0x000ea20008000a00 */
[----:B------:R-:W-:-:S05]  /*3360*/  IADD3 R22, PT, PT, R21, UR5, RZ ;  /* 0x0000000515167c10 */ /* 0x000fca000fffe0ff */
[----:B------:R-:W3:Y:S01]  /*3370*/  LDS.64 R6, [R22+UR5] ;  /* 0x0000000516067984 */ /* 0x000ee20008000a00 */
[----:B------:R-:W-:-:S05]  /*3380*/  VIADD R23, R22, UR5 ;  /* 0x0000000516177c36 */ /* 0x000fca0008000000 */
[----:B------:R4:W5:Y:S01]  /*3390*/  LDS.64 R10, [R23+UR5] ;  /* 0x00000005170a7984 */ /* 0x0009620008000a00 */
[----:B------:R-:W-:-:S05]  /*33a0*/  IADD3 R24, PT, PT, R23, UR5, RZ ;  /* 0x0000000517187c10 */ /* 0x000fca000fffe0ff */
[----:B------:R-:W0:Y:S01]  /*33b0*/  LDS.64 R12, [R24+UR5] ;  /* 0x00000005180c7984 */ /* 0x000e220008000a00 */
[----:B-1----:R-:W-:-:S04]  /*33c0*/  ISETP.LT.U32.AND P0, PT, R2, R16, PT ;  /* 0x000000100200720c */ /* 0x002fc80003f01070 */
[----:B------:R-:W-:-:S04]  /*33d0*/  ISETP.LT.U32.AND.EX P0, PT, R3, R17, PT, P0 ;  /* 0x000000110300720c */ /* 0x000fc80003f01100 */
[----:B------:R-:W-:Y:S01]  /*33e0*/  SEL R27, R2, R16, P0 ;  /* 0x00000010021b7207 */ /* 0x000fe20000000000 */
[----:B------:R-:W-:Y:S01]  /*33f0*/  VIADD R16, R24, UR5 ;  /* 0x0000000518107c36 */ /* 0x000fe20008000000 */
[----:B------:R-:W-:Y:S02]  /*3400*/  SEL R17, R3, R17, P0 ;  /* 0x0000001103117207 */ /* 0x000fe40000000000 */
[----:B--2---:R-:W-:Y:S02]  /*3410*/  ISETP.LT.U32.AND P0, PT, R27, R8, PT ;  /* 0x000000081b00720c */ /* 0x004fe40003f01070 */
[----:B------:R-:W1:Y:S02]  /*3420*/  LDS.64 R2, [R16+UR5] ;  /* 0x0000000510027984 */ /* 0x000e640008000a00 */
[----:B------:R-:W-:-:S04]  /*3430*/  ISETP.LT.U32.AND.EX P0, PT, R17, R9, PT, P0 ;  /* 0x000000091100720c */ /* 0x000fc80003f01100 */
[----:B------:R-:W-:Y:S02]  /*3440*/  SEL R21, R27, R8, P0 ;  /* 0x000000081b157207 */ /* 0x000fe40000000000 */
[----:B----4-:R-:W-:Y:S02]  /*3450*/  SEL R23, R17, R9, P0 ;  /* 0x0000000911177207 */ /* 0x010fe40000000000 */
[----:B---3--:R-:W-:Y:S02]  /*3460*/  ISETP.LT.U32.AND P0, PT, R21, R6, PT ;  /* 0x000000061500720c */ /* 0x008fe40003f01070 */
[----:B------:R-:W-:Y:S02]  /*3470*/  IADD3 R17, PT, PT, R16, UR5, RZ ;  /* 0x0000000510117c10 */ /* 0x000fe4000fffe0ff */
[----:B------:R-:W-:-:S03]  /*3480*/  ISETP.LT.U32.AND.EX P0, PT, R23, R7, PT, P0 ;  /* 0x000000071700720c */ /* 0x000fc60003f01100 */
[----:B------:R2:W3:Y:S01]  /*3490*/  LDS.64 R8, [R17+UR5] ;  /* 0x0000000511087984 */ /* 0x0004e20008000a00 */
[----:B------:R-:W-:Y:S01]  /*34a0*/  SEL R21, R21, R6, P0 ;  /* 0x0000000615157207 */ /* 0x000fe20000000000 */
[----:B------:R-:W-:Y:S01]  /*34b0*/  VIADD R6, R17, UR5 ;  /* 0x0000000511067c36 */ /* 0x000fe20008000000 */
[----:B------:R-:W-:Y:S02]  /*34c0*/  SEL R23, R23, R7, P0 ;  /* 0x0000000717177207 */ /* 0x000fe40000000000 */
[----:B-----5:R-:W-:-:S03]  /*34d0*/  ISETP.LT.U32.AND P0, PT, R21, R10, PT ;  /* 0x0000000a1500720c */ /* 0x020fc60003f01070 */
[----:B------:R-:W4:Y:S01]  /*34e0*/  LDS.64 R6, [R6+UR5] ;  /* 0x0000000506067984 */ /* 0x000f220008000a00 */
[-C--:B------:R-:W-:Y:S01]  /*34f0*/  ISETP.LT.U32.AND.EX P0, PT, R23, R11.reuse, PT, P0 ;  /* 0x0000000b1700720c */ /* 0x080fe20003f01100 */
[----:B--2---:R-:W2:Y:S03]  /*3500*/  LDC R17, c[0x0][0x360] ;  /* 0x0000d800ff117b82 */ /* 0x004ea60000000800 */
[----:B------:R-:W-:Y:S02]  /*3510*/  SEL R21, R21, R10, P0 ;  /* 0x0000000a15157207 */ /* 0x000fe40000000000 */
[----:B------:R-:W-:Y:S02]  /*3520*/  SEL R23, R23, R11, P0 ;  /* 0x0000000b17177207 */ /* 0x000fe40000000000 */
[----:B0-----:R-:W-:-:S04]  /*3530*/  ISETP.LT.U32.AND P0, PT, R21, R12, PT ;  /* 0x0000000c1500720c */ /* 0x001fc80003f01070 */
[----:B------:R-:W-:-:S04]  /*3540*/  ISETP.LT.U32.AND.EX P0, PT, R23, R13, PT, P0 ;  /* 0x0000000d1700720c */ /* 0x000fc80003f01100 */
[----:B------:R-:W-:Y:S02]  /*3550*/  SEL R11, R21, R12, P0 ;  /* 0x0000000c150b7207 */ /* 0x000fe40000000000 */
[----:B------:R-:W-:Y:S02]  /*3560*/  SEL R13, R23, R13, P0 ;  /* 0x0000000d170d7207 */ /* 0x000fe40000000000 */
[----:B-1----:R-:W-:-:S04]  /*3570*/  ISETP.LT.U32.AND P0, PT, R11, R2, PT ;  /* 0x000000020b00720c */ /* 0x002fc80003f01070 */
[----:B------:R-:W-:Y:S01]  /*3580*/  ISETP.LT.U32.AND.EX P0, PT, R13, R3, PT, P0 ;  /* 0x000000030d00720c */ /* 0x000fe20003f01100 */
[----:B--2---:R-:W-:-:S03]  /*3590*/  IMAD R20, R17, 0x40, R20 ;  /* 0x0000004011147824 */ /* 0x004fc600078e0214 */
[----:B------:R-:W-:Y:S02]  /*35a0*/  SEL R11, R11, R2, P0 ;  /* 0x000000020b0b7207 */ /* 0x000fe40000000000 */
[----:B------:R-:W-:Y:S02]  /*35b0*/  SEL R13, R13, R3, P0 ;  /* 0x000000030d0d7207 */ /* 0x000fe40000000000 */
[----:B---3--:R-:W-:-:S04]  /*35c0*/  ISETP.LT.U32.AND P0, PT, R11, R8, PT ;  /* 0x000000080b00720c */ /* 0x008fc80003f01070 */
[----:B------:R-:W-:-:S04]  /*35d0*/  ISETP.LT.U32.AND.EX P0, PT, R13, R9, PT, P0 ;  /* 0x000000090d00720c */ /* 0x000fc80003f01100 */
[----:B------:R-:W-:Y:S02]  /*35e0*/  SEL R3, R11, R8, P0 ;  /* 0x000000080b037207 */ /* 0x000fe40000000000 */
[----:B------:R-:W-:Y:S02]  /*35f0*/  SEL R9, R13, R9, P0 ;  /* 0x000000090d097207 */ /* 0x000fe40000000000 */
[----:B----4-:R-:W-:-:S04]  /*3600*/  ISETP.LT.U32.AND P0, PT, R3, R6, PT ;  /* 0x000000060300720c */ /* 0x010fc80003f01070 */
[----:B------:R-:W-:-:S04]  /*3610*/  ISETP.LT.U32.AND.EX P0, PT, R9, R7, PT, P0 ;  /* 0x000000070900720c */ /* 0x000fc80003f01100 */
[----:B------:R-:W-:Y:S02]  /*3620*/  SEL R2, R3, R6, P0 ;  /* 0x0000000603027207 */ /* 0x000fe40000000000 */
[----:B------:R-:W-:Y:S01]  /*3630*/  SEL R3, R9, R7, P0 ;  /* 0x0000000709037207 */ /* 0x000fe20000000000 */
[----:B------:R-:W-:Y:S06]  /*3640*/  @P1 BRA `(.L_x_1100) ;  /* 0xfffffffc00241947 */ /* 0x000fec000383ffff */
[----:B------:R-:W-:-:S07]  /*3650*/  IADD3 R18, PT, PT, R18, 0x1, RZ ;  /* 0x0000000112127810 */ /* 0x000fce0007ffe0ff */
.L_x_1099:
        /* <DEDUP_REMOVED lines=10> */
[----:B------:R-:W1:Y:S01]  /*3700*/  LDS.64 R6, [R4] ;  /* 0x0000000004067984 */ /* 0x000e620000000a00 */
[----:B--2---:R-:W-:-:S05]  /*3710*/  LEA R16, R13, R4, 0x3 ;  /* 0x000000040d107211 */ /* 0x004fca00078e18ff */
[----:B------:R-:W2:Y:S01]  /*3720*/  LDS.64 R8, [R16] ;  /* 0x0000000010087984 */ /* 0x000ea20000000a00 */
[----:B------:R-:W-:-:S05]  /*3730*/  IMAD R17, R13, 0x8, R16 ;  /* 0x000000080d117824 */ /* 0x000fca00078e0210 */
[----:B------:R-:W3:Y:S01]  /*3740*/  LDS.64 R10, [R17] ;  /* 0x00000000110a7984 */ /* 0x000ee20000000a00 */
[----:B------:R-:W-:-:S06]  /*3750*/  LEA R12, R13, R17, 0x3 ;  /* 0x000000110d0c7211 */ /* 0x000fcc00078e18ff */
[----:B------:R-:W4:Y:S01]  /*3760*/  LDS.64 R12, [R12] ;  /* 0x000000000c0c7984 */ /* 0x000f220000000a00 */
[----:B-1----:R-:W-:-:S04]  /*3770*/  ISETP.LT.U32.AND P0, PT, R2, R6, PT ;  /* 0x000000060200720c */ /* 0x002fc80003f01070 */
        /* <DEDUP_REMOVED lines=14> */
[----:B------:R-:W-:-:S07]  /*3860*/  SEL R3, R11, R13, P0 ;  /* 0x0000000d0b037207 */ /* 0x000fce0000000000 */
.L_x_1102:
        /* <DEDUP_REMOVED lines=9> */
[----:B------:R-:W1:Y:S01]  /*3900*/  LDS.64 R4, [R8] ;  /* 0x0000000008047984 */ /* 0x000e620000000a00 */
[----:B--2---:R-:W-:-:S06]  /*3910*/  IMAD R6, R7, 0x8, R8 ;  /* 0x0000000807067824 */ /* 0x004fcc00078e0208 */
[----:B------:R-:W2:Y:S01]  /*3920*/  LDS.64 R6, [R6] ;  /* 0x0000000006067984 */ /* 0x000ea20000000a00 */
[----:B-1----:R-:W-:-:S04]  /*3930*/  ISETP.LT.U32.AND P0, PT, R2, R4, PT ;  /* 0x000000040200720c */ /* 0x002fc80003f01070 */
[----:B------:R-:W-:-:S04]  /*3940*/  ISETP.LT.U32.AND.EX P0, PT, R3, R5, PT, P0 ;  /* 0x000000050300720c */ /* 0x000fc80003f01100 */
[----:B------:R-:W-:Y:S02]  /*3950*/  SEL R9, R2, R4, P0 ;  /* 0x0000000402097207 */ /* 0x000fe40000000000 */
[----:B------:R-:W-:Y:S02]  /*3960*/  SEL R3, R3, R5, P0 ;  /* 0x0000000503037207 */ /* 0x000fe40000000000 */
[----:B--2---:R-:W-:-:S04]  /*3970*/  ISETP.LT.U32.AND P0, PT, R9, R6, PT ;  /* 0x000000060900720c */ /* 0x004fc80003f01070 */
[----:B------:R-:W-:-:S04]  /*3980*/  ISETP.LT.U32.AND.EX P0, PT, R3, R7, PT, P0 ;  /* 0x000000070300720c */ /* 0x000fc80003f01100 */
[----:B------:R-:W-:Y:S02]  /*3990*/  SEL R2, R9, R6, P0 ;  /* 0x0000000609027207 */ /* 0x000fe40000000000 */
[----:B------:R-:W-:-:S07]  /*39a0*/  SEL R3, R3, R7, P0 ;  /* 0x0000000703037207 */ /* 0x000fce0000000000 */
.L_x_1103:
        /* <DEDUP_REMOVED lines=8> */
.L_x_1101:
[----:B-1----:R1:W-:Y:S02]  /*3a30*/  STS.64 [R0], R2 ;  /* 0x0000000200007388 */ /* 0x0023e40000000a00 */
.L_x_1098:
        /* <DEDUP_REMOVED lines=9> */
        .weak           $__internal_24_$__cuda_sm20_div_s64
        .type           $__internal_24_$__cuda_sm20_div_s64,@function
        .size           $__internal_24_$__cuda_sm20_div_s64,($__internal_25_$__cuda_sm20_rem_s64 - $__internal_24_$__cuda_sm20_div_s64)
$__internal_24_$__cuda_sm20_div_s64:
        /* <DEDUP_REMOVED lines=82> */
[----:B------:R-:W-:Y:S06]  /*3ff0*/  RET.REL.NODEC R8 `(contiguous_reduce3_u64) ;  /* 0xffffffc008007950 */ /* 0x000fec0003c3ffff */
        .weak           $__internal_25_$__cuda_sm20_rem_s64
        .type           $__internal_25_$__cuda_sm20_rem_s64,@function
        .size           $__internal_25_$__cuda_sm20_rem_s64,(.L_x_3467 - $__internal_25_$__cuda_sm20_rem_s64)
$__internal_25_$__cuda_sm20_rem_s64:
        /* <DEDUP_REMOVED lines=50> */
[----:B------:R-:W-:-:S03]  /*4320*/  ISETP.GE.U32.AND.EX P0, PT, R3, R11, PT, P0 ;  /* 0x0000000b0300720c */ /* 0x000fc60003f06100 */
[----:B------:R-:W-:Y:S01]  /*4330*/  IMAD.X R17, R3, 0x1, ~R11, P1 ;  /* 0x0000000103117824 */ /* 0x000fe200008e0e0b */
[----:B------:R-:W-:Y:S02]  /*4340*/  SEL R13, R13, R19, P0 ;  /* 0x000000130d0d7207 */ /* 0x000fe40000000000 */
[----:B------:R-:W-:Y:S01]  /*4350*/  ISETP.NE.U32.AND P1, PT, R8, RZ, PT ;  /* 0x000000ff0800720c */ /* 0x000fe20003f25070 */
[----:B------:R-:W-:Y:S01]  /*4360*/  IMAD.MOV.U32 R8, RZ, RZ, R0 ;  /* 0x000000ffff087224 */ /* 0x000fe200078e0000 */
[----:B------:R-:W-:Y:S02]  /*4370*/  SEL R17, R17, R3, P0 ;  /* 0x0000000311117207 */ /* 0x000fe40000000000 */
[CC--:B------:R-:W-:Y:S02]  /*4380*/  ISETP.GE.U32.AND P0, PT, R13.reuse, R10.reuse, PT ;  /* 0x0000000a0d00720c */ /* 0x0c0fe40003f06070 */
[----:B------:R-:W-:Y:S02]  /*4390*/  IADD3 R3, P2, PT, R13, -R10, RZ ;  /* 0x8000000a0d037210 */ /* 0x000fe40007f5e0ff */
[----:B------:R-:W-:Y:S01]  /*43a0*/  ISETP.NE.AND.EX P1, PT, R9, RZ, PT, P1 ;  /* 0x000000ff0900720c */ /* 0x000fe20003f25310 */
[----:B------:R-:W-:Y:S01]  /*43b0*/  HFMA2 R9, -RZ, RZ, 0, 0 ;  /* 0x00000000ff097431 */ /* 0x000fe200000001ff */
[----:B------:R-:W-:-:S02]  /*43c0*/  ISETP.GE.U32.AND.EX P0, PT, R17, R11, PT, P0 ;  /* 0x0000000b1100720c */ /* 0x000fc40003f06100 */
[----:B------:R-:W-:Y:S02]  /*43d0*/  IADD3.X R10, PT, PT, R17, ~R11, RZ, P2, !PT ;  /* 0x8000000b110a7210 */ /* 0x000fe400017fe4ff */
[----:B------:R-:W-:Y:S02]  /*43e0*/  SEL R3, R3, R13, P0 ;  /* 0x0000000d03037207 */ /* 0x000fe40000000000 */
[----:B------:R-:W-:Y:S02]  /*43f0*/  SEL R10, R10, R17, P0 ;  /* 0x000000110a0a7207 */ /* 0x000fe40000000000 */
[----:B------:R-:W-:Y:S02]  /*4400*/  SEL R3, R3, 0xffffffff, P1 ;  /* 0xffffffff03037807 */ /* 0x000fe40000800000 */
[----:B------:R-:W-:Y:S01]  /*4410*/  SEL R10, R10, 0xffffffff, P1 ;  /* 0xffffffff0a0a7807 */ /* 0x000fe20000800000 */
[----:B------:R-:W-:Y:S06]  /*4420*/  RET.REL.NODEC R8 `(contiguous_reduce3_u64) ;  /* 0xffffffb808f47950 */ /* 0x000fec0003c3ffff */
.L_x_1104:
        /* <DEDUP_REMOVED lines=13> */
.L_x_3467:


//--------------------- .text.contiguous_reduce22_u64 --------------------------
	.section	.text.contiguous_reduce22_u64,"ax",@progbits
	.align	128
        .global         contiguous_reduce22_u64
        .type           contiguous_reduce22_u64,@function
        .size           contiguous_reduce22_u64,(.L_x_3546 - contiguous_reduce22_u64)
        .other          contiguous_reduce22_u64,@"STO_CUDA_ENTRY STV_DEFAULT"
contiguous_reduce22_u64:
.text.contiguous_reduce22_u64:
[----:B------:R-:W-:Y:S01]  /*0000*/  LDC R1, c[0x0][0x37c] ;  /* 0x0000df00ff017b82 */ /* 0x000fe20000000800 */
[----:B------:R-:W0:Y:S07]  /*0010*/  S2R R0, SR_TID.X ;  /* 0x0000000000007919 */ /* 0x000e2e0000002100 */
[----:B------:R-:W1:Y:S01]  /*0020*/  S2UR UR6, SR_CTAID.X ;  /* 0x00000000000679c3 */ /* 0x000e620000002500 */
[----:B------:R-:W2:Y:S01]  /*0030*/  LDCU.64 UR8, c[0x0][0x390] ;  /* 0x00007200ff0877ac */ /* 0x000ea20008000a00 */
[----:B------:R-:W-:Y:S01]  /*0040*/  IMAD.MOV.U32 R8, RZ, RZ, -0x1 ;  /* 0xffffffffff087424 */ /* 0x000fe200078e00ff */
[----:B------:R-:W-:Y:S01]  /*0050*/  BSSY.RECONVERGENT B0, `(.L_x_1105) ;  /* 0x0000030000007945 */ /* 0x000fe20003800200 */
[----:B------:R-:W-:Y:S01]  /*0060*/  IMAD.MOV.U32 R9, RZ, RZ, -0x1 ;  /* 0xffffffffff097424 */ /* 0x000fe200078e00ff */
[----:B------:R-:W-:Y:S01]  /*0070*/  UMOV UR4, 0x400 ;  /* 0x0000040000047882 */ /* 0x000fe20000000000 */
[----:B------:R-:W3:Y:S02]  /*0080*/  LDCU.64 UR12, c[0x0][0x358] ;  /* 0x00006b00ff0c77ac */ /* 0x000ee40008000a00 */
[----:B------:R-:W1:Y:S08]  /*0090*/  LDC R3, c[0x0][0x360] ;  /* 0x0000d800ff037b82 */ /* 0x000e700000000800 */
[----:B------:R-:W4:Y:S01]  /*00a0*/  S2UR UR5, SR_CgaCtaId ;  /* 0x00000000000579c3 */ /* 0x000f220000008800 */
[----:B-1----:R-:W-:-:S04]  /*00b0*/  IMAD R5, R3, UR6, RZ ;  /* 0x0000000603057c24 */ /* 0x002fc8000f8e02ff */
[----:B0-----:R-:W-:Y:S01]  /*00c0*/  IMAD R4, R5, 0x2, R0 ;  /* 0x0000000205047824 */ /* 0x001fe200078e0200 */
[----:B----4-:R-:W-:-:S03]  /*00d0*/  ULEA UR4, UR5, UR4, 0x18 ;  /* 0x0000000405047291 */ /* 0x010fc6000f8ec0ff */
[----:B------:R-:W-:-:S03]  /*00e0*/  IMAD.IADD R6, R4, 0x1, R3 ;  /* 0x0000000104067824 */ /* 0x000fc600078e0203 */
[----:B------:R-:W-:Y:S02]  /*00f0*/  LEA R2, R0, UR4, 0x3 ;  /* 0x0000000400027c11 */ /* 0x000fe4000f8e18ff */
[----:B--2---:R-:W-:-:S03]  /*0100*/  ISETP.GE.U32.AND P0, PT, R6, UR8, PT ;  /* 0x0000000806007c0c */ /* 0x004fc6000bf06070 */
[----:B------:R0:W-:Y:S01]  /*0110*/  STS.64 [R2], R8 ;  /* 0x0000000802007388 */ /* 0x0001e20000000a00 */
[----:B------:R-:W-:-:S13]  /*0120*/  ISETP.GE.U32.AND.EX P0, PT, RZ, UR9, PT, P0 ;  /* 0x00000009ff007c0c */ /* 0x000fda000bf06100 */
[----:B0--3--:R-:W-:Y:S05]  /*0130*/  @P0 BRA `(.L_x_1106) ;  /* 0x0000000000540947 */ /* 0x009fea0003800000 */
[----:B------:R-:W0:Y:S01]  /*0140*/  S2R R9, SR_CTAID.Y ;  /* 0x0000000000097919 */ /* 0x000e220000002600 */
[----:B------:R-:W1:Y:S01]  /*0150*/  LDCU.64 UR4, c[0x0][0x388] ;  /* 0x00007100ff0477ac */ /* 0x000e620008000a00 */
[----:B------:R-:W-:Y:S02]  /*0160*/  IMAD.MOV.U32 R5, RZ, RZ, RZ ;  /* 0x000000ffff057224 */ /* 0x000fe400078e00ff */
[----:B------:R-:W-:Y:S02]  /*0170*/  IMAD.MOV.U32 R7, RZ, RZ, RZ ;  /* 0x000000ffff077224 */ /* 0x000fe400078e00ff */
[----:B0-----:R-:W-:-:S04]  /*0180*/  IMAD.WIDE.U32 R4, R9, UR8, R4 ;  /* 0x0000000809047c25 */ /* 0x001fc8000f8e0004 */
[C---:B------:R-:W-:Y:S01]  /*0190*/  IMAD R11, R9.reuse, UR9, RZ ;  /* 0x00000009090b7c24 */ /* 0x040fe2000f8e02ff */
[----:B-1----:R-:W-:Y:S01]  /*01a0*/  LEA R8, P0, R4, UR4, 0x3 ;  /* 0x0000000404087c11 */ /* 0x002fe2000f8018ff */
[----:B------:R-:W-:-:S04]  /*01b0*/  IMAD.WIDE.U32 R6, R9, UR8, R6 ;  /* 0x0000000809067c25 */ /* 0x000fc8000f8e0006 */
[----:B------:R-:W-:Y:S01]  /*01c0*/  IMAD.IADD R9, R5, 0x1, R11 ;  /* 0x0000000105097824 */ /* 0x000fe200078e020b */
[----:B------:R-:W-:Y:S01]  /*01d0*/  LEA R10, P1, R6, UR4, 0x3 ;  /* 0x00000004060a7c11 */ /* 0x000fe2000f8218ff */
[----:B------:R-:W-:-:S03]  /*01e0*/  IMAD.IADD R5, R11, 0x1, R7 ;  /* 0x000000010b057824 */ /* 0x000fc600078e0207 */
[----:B------:R-:W-:Y:S02]  /*01f0*/  LEA.HI.X R9, R4, UR5, R9, 0x3, P0 ;  /* 0x0000000504097c11 */ /* 0x000fe400080f1c09 */
[----:B------:R-:W-:-:S03]  /*0200*/  LEA.HI.X R11, R6, UR5, R5, 0x3, P1 ;  /* 0x00000005060b7c11 */ /* 0x000fc600088f1c05 */
[----:B------:R-:W2:Y:S04]  /*0210*/  LDG.E.64 R4, desc[UR12][R8.64] ;  /* 0x0000000c08047981 */ /* 0x000ea8000c1e1b00 */
[----:B------:R-:W2:Y:S02]  /*0220*/  LDG.E.64 R6, desc[UR12][R10.64] ;  /* 0x0000000c0a067981 */ /* 0x000ea4000c1e1b00 */
[----:B--2---:R-:W-:-:S04]  /*0230*/  ISETP.LT.U32.AND P0, PT, R4, R6, PT ;  /* 0x000000060400720c */ /* 0x004fc80003f01070 */
[----:B------:R-:W-:-:S04]  /*0240*/  ISETP.LT.U32.AND.EX P0, PT, R5, R7, PT, P0 ;  /* 0x000000070500720c */ /* 0x000fc80003f01100 */
[----:B------:R-:W-:Y:S02]  /*0250*/  SEL R4, R4, R6, P0 ;  /* 0x0000000604047207 */ /* 0x000fe40000000000 */
[----:B------:R-:W-:-:S05]  /*0260*/  SEL R5, R5, R7, P0 ;  /* 0x0000000705057207 */ /* 0x000fca0000000000 */
[----:B------:R1:W-:Y:S01]  /*0270*/  STS.64 [R2], R4 ;  /* 0x0000000402007388 */ /* 0x0003e20000000a00 */
[----:B------:R-:W-:Y:S05]  /*0280*/  BRA `(.L_x_1107) ;  /* 0x0000000000307947 */ /* 0x000fea0003800000 */
.L_x_1106:
[----:B------:R-:W-:-:S04]  /*0290*/  ISETP.GE.U32.AND P0, PT, R4, UR8, PT ;  /* 0x0000000804007c0c */ /* 0x000fc8000bf06070 */
[----:B------:R-:W-:-:S13]  /*02a0*/  ISETP.GE.U32.AND.EX P0, PT, RZ, UR9, PT, P0 ;  /* 0x00000009ff007c0c */ /* 0x000fda000bf06100 */
[----:B------:R-:W-:Y:S05]  /*02b0*/  @P0 BRA `(.L_x_1107) ;  /* 0x0000000000240947 */ /* 0x000fea0003800000 */
[----:B------:R-:W0:Y:S01]  /*02c0*/  S2R R7, SR_CTAID.Y ;  /* 0x0000000000077919 */ /* 0x000e220000002600 */
        /* <DEDUP_REMOVED lines=8> */
.L_x_1107:
[----:B------:R-:W-:Y:S05]  /*0350*/  BSYNC.RECONVERGENT B0 ;  /* 0x0000000000007941 */ /* 0x000fea0003800200 */
.L_x_1105:
[----:B------:R-:W-:Y:S01]  /*0360*/  BAR.SYNC.DEFER_BLOCKING 0x0 ;  /* 0x0000000000007b1d */ /* 0x000fe20000010000 */
[----:B------:R-:W-:-:S13]  /*0370*/  ISETP.GE.U32.AND P0, PT, R3, 0x42, PT ;  /* 0x000000420300780c */ /* 0x000fda0003f06070 */
[----:B------:R-:W-:Y:S05]  /*0380*/  @!P0 BRA `(.L_x_1108) ;  /* 0x0000000000448947 */ /* 0x000fea0003800000 */
.L_x_1111:
[----:B------:R-:W-:Y:S01]  /*0390*/  SHF.R.U32.HI R9, RZ, 0x1, R3 ;  /* 0x00000001ff097819 */ /* 0x000fe20000011603 */
[----:B------:R-:W-:Y:S03]  /*03a0*/  BSSY.RECONVERGENT B0, `(.L_x_1109) ;  /* 0x000000b000007945 */ /* 0x000fe60003800200 */
[----:B------:R-:W-:-:S13]  /*03b0*/  ISETP.GE.U32.AND P0, PT, R0, R9, PT ;  /* 0x000000090000720c */ /* 0x000fda0003f06070 */
[----:B--2---:R-:W-:Y:S05]  /*03c0*/  @P0 BRA `(.L_x_1110) ;  /* 0x0000000000200947 */ /* 0x004fea0003800000 */
[----:B0-----:R-:W-:Y:S01]  /*03d0*/  IMAD R6, R9, 0x8, R2 ;  /* 0x0000000809067824 */ /* 0x001fe200078e0202 */
[----:B-1----:R-:W-:Y:S05]  /*03e0*/  LDS.64 R4, [R2] ;  /* 0x0000000002047984 */ /* 0x002fea0000000a00 */
[----:B------:R-:W0:Y:S02]  /*03f0*/  LDS.64 R6, [R6] ;  /* 0x0000000006067984 */ /* 0x000e240000000a00 */
[----:B0-----:R-:W-:-:S04]  /*0400*/  ISETP.LT.U32.AND P0, PT, R4, R6, PT ;  /* 0x000000060400720c */ /* 0x001fc80003f01070 */
[----:B------:R-:W-:-:S04]  /*0410*/  ISETP.LT.U32.AND.EX P0, PT, R5, R7, PT, P0 ;  /* 0x000000070500720c */ /* 0x000fc80003f01100 */
[----:B------:R-:W-:Y:S02]  /*0420*/  SEL R4, R4, R6, P0 ;  /* 0x0000000604047207 */ /* 0x000fe40000000000 */
[----:B------:R-:W-:-:S05]  /*0430*/  SEL R5, R5, R7, P0 ;  /* 0x0000000705057207 */ /* 0x000fca0000000000 */
[----:B------:R2:W-:Y:S02]  /*0440*/  STS.64 [R2], R4 ;  /* 0x0000000402007388 */ /* 0x0005e40000000a00 */
.L_x_1110:
[----:B------:R-:W-:Y:S05]  /*0450*/  BSYNC.RECONVERGENT B0 ;  /* 0x0000000000007941 */ /* 0x000fea0003800200 */
.L_x_1109:
[----:B------:R-:W-:Y:S01]  /*0460*/  BAR.SYNC.DEFER_BLOCKING 0x0 ;  /* 0x0000000000007b1d */ /* 0x000fe20000010000 */
[----:B------:R-:W-:Y:S01]  /*0470*/  ISETP.GT.U32.AND P0, PT, R3, 0x83, PT ;  /* 0x000000830300780c */ /* 0x000fe20003f04070 */
[----:B------:R-:W-:-:S12]  /*0480*/  IMAD.MOV.U32 R3, RZ, RZ, R9 ;  /* 0x000000ffff037224 */ /* 0x000fd800078e0009 */
[----:B------:R-:W-:Y:S05]  /*0490*/  @P0 BRA `(.L_x_1111) ;  /* 0xfffffffc00bc0947 */ /* 0x000fea000383ffff */
.L_x_1108:
[----:B------:R-:W-:-:S13]  /*04a0*/  ISETP.GT.U32.AND P0, PT, R0, 0x1f, PT ;  /* 0x0000001f0000780c */ /* 0x000fda0003f04070 */
[----:B------:R-:W-:Y:S05]  /*04b0*/  @P0 EXIT ;  /* 0x000000000000094d */ /* 0x000fea0003800000 */
[----:B-12---:R-:W-:Y:S01]  /*04c0*/  LDS.64 R4, [R2] ;  /* 0x0000000002047984 */ /* 0x006fe20000000a00 */
[----:B------:R-:W-:-:S03]  /*04d0*/  ISETP.NE.AND P1, PT, R0, RZ, PT ;  /* 0x000000ff0000720c */ /* 0x000fc60003f25270 */
[----:B0-----:R-:W0:Y:S02]  /*04e0*/  LDS.64 R6, [R2+0x100] ;  /* 0x0001000002067984 */ /* 0x001e240000000a00 */
[----:B0-----:R-:W-:-:S04]  /*04f0*/  ISETP.LT.U32.AND P0, PT, R4, R6, PT ;  /* 0x000000060400720c */ /* 0x001fc80003f01070 */
[----:B------:R-:W-:-:S04]  /*0500*/  ISETP.LT.U32.AND.EX P0, PT, R5, R7, PT, P0 ;  /* 0x000000070500720c */ /* 0x000fc80003f01100 */
[----:B------:R-:W-:Y:S02]  /*0510*/  SEL R8, R4, R6, P0 ;  /* 0x0000000604087207 */ /* 0x000fe40000000000 */
[----:B------:R-:W-:-:S05]  /*0520*/  SEL R9, R5, R7, P0 ;  /* 0x0000000705097207 */ /* 0x000fca0000000000 */
[----:B------:R-:W-:Y:S04]  /*0530*/  STS.64 [R2], R8 ;  /* 0x0000000802007388 */ /* 0x000fe80000000a00 */
[----:B------:R-:W-:Y:S04]  /*0540*/  LDS.64 R4, [R2] ;  /* 0x0000000002047984 */ /* 0x000fe80000000a00 */
[----:B------:R-:W0:Y:S02]  /*0550*/  LDS.64 R6, [R2+0x80] ;  /* 0x0000800002067984 */ /* 0x000e240000000a00 */
        /* <DEDUP_REMOVED lines=51> */
.L_x_1112:
        /* <DEDUP_REMOVED lines=15> */
.L_x_3546:


//--------------------- .text.contiguous_reduce2_u64 --------------------------
	.section	.text.contiguous_reduce2_u64,"ax",@progbits
	.align	128
        .global         contiguous_reduce2_u64
        .type           contiguous_reduce2_u64,@function
        .size           contiguous_reduce2_u64,(.L_x_3469 - contiguous_reduce2_u64)
        .other          contiguous_reduce2_u64,@"STO_CUDA_ENTRY STV_DEFAULT"
contiguous_reduce2_u64:
.text.contiguous_reduce2_u64:
[----:B------:R-:W-:Y:S01]  /*0000*/  LDC R1, c[0x0][0x37c] ;  /* 0x0000df00ff017b82 */ /* 0x000fe20000000800 */
[----:B------:R-:W0:Y:S07]  /*0010*/  S2R R0, SR_TID.X ;  /* 0x0000000000007919 */ /* 0x000e2e0000002100 */
[----:B------:R-:W1:Y:S01]  /*0020*/  S2UR UR6, SR_CTAID.X ;  /* 0x00000000000679c3 */ /* 0x000e620000002500 */
[----:B------:R-:W2:Y:S01]  /*0030*/  LDCU.64 UR8, c[0x0][0x3a8] ;  /* 0x00007500ff0877ac */ /* 0x000ea20008000a00 */
[----:B------:R-:W-:Y:S01]  /*0040*/  MOV R4, 0xffffffff ;  /* 0xffffffff00047802 */ /* 0x000fe20000000f00 */
[----:B------:R-:W-:Y:S01]  /*0050*/  IMAD.MOV.U32 R5, RZ, RZ, -0x1 ;  /* 0xffffffffff057424 */ /* 0x000fe200078e00ff */
[----:B------:R-:W-:Y:S01]  /*0060*/  BSSY.RECONVERGENT B0, `(.L_x_1113) ;  /* 0x000066d000007945 */ /* 0x000fe20003800200 */
[----:B------:R-:W-:Y:S01]  /*0070*/  UMOV UR4, 0x400 ;  /* 0x0000040000047882 */ /* 0x000fe20000000000 */
[----:B------:R-:W3:Y:S02]  /*0080*/  LDCU.64 UR12, c[0x0][0x358] ;  /* 0x00006b00ff0c77ac */ /* 0x000ee40008000a00 */
        /* <DEDUP_REMOVED lines=39> */
.L_x_1141:
        /* <DEDUP_REMOVED lines=32> */
.L_x_1118:
[----:B------:R-:W-:Y:S01]  /*0500*/  MOV R26, R6 ;  /* 0x00000006001a7202 */ /* 0x000fe20000000f00 */
[----:B------:R-:W-:Y:S01]  /*0510*/  IMAD.MOV.U32 R13, RZ, RZ, R7 ;  /* 0x000000ffff0d7224 */ /* 0x000fe200078e0007 */
[----:B------:R-:W-:Y:S01]  /*0520*/  MOV R14, R34 ;  /* 0x00000022000e7202 */ /* 0x000fe20000000f00 */
[----:B------:R-:W-:Y:S01]  /*0530*/  IMAD.MOV.U32 R11, RZ, RZ, R35 ;  /* 0x000000ffff0b7224 */ /* 0x000fe200078e0023 */
[----:B------:R-:W-:-:S07]  /*0540*/  MOV R12, 0x560 ;  /* 0x00000560000c7802 */ /* 0x000fce0000000f00 */
[----:B-1----:R-:W-:Y:S05]  /*0550*/  CALL.REL.NOINC `($__internal_26_$__cuda_sm20_div_s64) ;  /* 0x0000006400c47944 */ /* 0x002fea0003c00000 */
        /* <DEDUP_REMOVED lines=9> */
.L_x_1119:
[----:B------:R-:W-:Y:S05]  /*05f0*/  BSYNC.RECONVERGENT B1 ;  /* 0x0000000000017941 */ /* 0x000fea0003800200 */
.L_x_1117:
        /* <DEDUP_REMOVED lines=34> */
.L_x_1121:
[----:B------:R-:W-:Y:S01]  /*0820*/  IMAD.MOV.U32 R26, RZ, RZ, R20 ;  /* 0x000000ffff1a7224 */ /* 0x000fe200078e0014 */
[----:B------:R-:W-:Y:S01]  /*0830*/  MOV R13, R9 ;  /* 0x00000009000d7202 */ /* 0x000fe20000000f00 */
[----:B------:R-:W-:Y:S01]  /*0840*/  IMAD.MOV.U32 R14, RZ, RZ, R34 ;  /* 0x000000ffff0e7224 */ /* 0x000fe200078e0022 */
[----:B------:R-:W-:Y:S02]  /*0850*/  MOV R11, R35 ;  /* 0x00000023000b7202 */ /* 0x000fe40000000f00 */
[----:B------:R-:W-:-:S07]  /*0860*/  MOV R12, 0x880 ;  /* 0x00000880000c7802 */ /* 0x000fce0000000f00 */
[----:B------:R-:W-:Y:S05]  /*0870*/  CALL.REL.NOINC `($__internal_26_$__cuda_sm20_div_s64) ;  /* 0x0000006000fc7944 */ /* 0x000fea0003c00000 */
        /* <DEDUP_REMOVED lines=9> */
.L_x_1122:
[----:B------:R-:W-:Y:S05]  /*0910*/  BSYNC.RECONVERGENT B1 ;  /* 0x0000000000017941 */ /* 0x000fea0003800200 */
.L_x_1120:
        /* <DEDUP_REMOVED lines=33> */
.L_x_1124:
[----:B------:R-:W-:Y:S01]  /*0b30*/  IMAD.MOV.U32 R26, RZ, RZ, R36 ;  /* 0x000000ffff1a7224 */ /* 0x000fe200078e0024 */
[----:B------:R-:W-:Y:S01]  /*0b40*/  MOV R13, R37 ;  /* 0x00000025000d7202 */ /* 0x000fe20000000f00 */
[----:B------:R-:W-:Y:S01]  /*0b50*/  IMAD.MOV.U32 R14, RZ, RZ, R20 ;  /* 0x000000ffff0e7224 */ /* 0x000fe200078e0014 */
[----:B------:R-:W-:Y:S02]  /*0b60*/  MOV R11, R21 ;  /* 0x00000015000b7202 */ /* 0x000fe40000000f00 */
[----:B------:R-:W-:-:S07]  /*0b70*/  MOV R12, 0xb90 ;  /* 0x00000b90000c7802 */ /* 0x000fce0000000f00 */
[----:B------:R-:W-:Y:S05]  /*0b80*/  CALL.REL.NOINC `($__internal_26_$__cuda_sm20_div_s64) ;  /* 0x0000006000387944 */ /* 0x000fea0003c00000 */
        /* <DEDUP_REMOVED lines=10> */
.L_x_1125:
[----:B------:R-:W-:Y:S05]  /*0c30*/  BSYNC.RECONVERGENT B1 ;  /* 0x0000000000017941 */ /* 0x000fea0003800200 */
.L_x_1123:
        /* <DEDUP_REMOVED lines=35> */
.L_x_1127:
[----:B------:R-:W-:Y:S01]  /*0e70*/  MOV R26, R34 ;  /* 0x00000022001a7202 */ /* 0x000fe20000000f00 */
[----:B------:R-:W-:Y:S01]  /*0e80*/  IMAD.MOV.U32 R13, RZ, RZ, R35 ;  /* 0x000000ffff0d7224 */ /* 0x000fe200078e0023 */
[----:B------:R-:W-:Y:S01]  /*0e90*/  MOV R14, R20 ;  /* 0x00000014000e7202 */ /* 0x000fe20000000f00 */
[----:B------:R-:W-:Y:S01]  /*0ea0*/  IMAD.MOV.U32 R11, RZ, RZ, R21 ;  /* 0x000000ffff0b7224 */ /* 0x000fe200078e0015 */
[----:B------:R-:W-:-:S07]  /*0eb0*/  MOV R12, 0xed0 ;  /* 0x00000ed0000c7802 */ /* 0x000fce0000000f00 */
[----:B------:R-:W-:Y:S05]  /*0ec0*/  CALL.REL.NOINC `($__internal_26_$__cuda_sm20_div_s64) ;  /* 0x0000005c00687944 */ /* 0x000fea0003c00000 */
        /* <DEDUP_REMOVED lines=11> */
.L_x_1128:
[----:B------:R-:W-:Y:S05]  /*0f80*/  BSYNC.RECONVERGENT B1 ;  /* 0x0000000000017941 */ /* 0x000fea0003800200 */
.L_x_1126:
        /* <DEDUP_REMOVED lines=36> */
.L_x_1130:
        /* <DEDUP_REMOVED lines=16> */
.L_x_1131:
[----:B------:R-:W-:Y:S05]  /*12d0*/  BSYNC.RECONVERGENT B1 ;  /* 0x0000000000017941 */ /* 0x000fea0003800200 */
.L_x_1129:
        /* <DEDUP_REMOVED lines=35> */
.L_x_1133:
        /* <DEDUP_REMOVED lines=17> */
.L_x_1134:
[----:B------:R-:W-:Y:S05]  /*1620*/  BSYNC.RECONVERGENT B1 ;  /* 0x0000000000017941 */ /* 0x000fea0003800200 */
.L_x_1132:
        /* <DEDUP_REMOVED lines=35> */
.L_x_1136:
        /* <DEDUP_REMOVED lines=16> */
.L_x_1137:
[----:B------:R-:W-:Y:S05]  /*1960*/  BSYNC.RECONVERGENT B1 ;  /* 0x0000000000017941 */ /* 0x000fea0003800200 */
.L_x_1135:
        /* <DEDUP_REMOVED lines=35> */
.L_x_1139:
        /* <DEDUP_REMOVED lines=16> */
.L_x_1140:
[----:B------:R-:W-:Y:S05]  /*1ca0*/  BSYNC.RECONVERGENT B1 ;  /* 0x0000000000017941 */ /* 0x000fea0003800200 */
.L_x_1138:
        /* <DEDUP_REMOVED lines=8> */
.L_x_1116:
        /* <DEDUP_REMOVED lines=36> */
.L_x_1144:
[----:B------:R-:W-:Y:S01]  /*1f70*/  MOV R26, R6 ;  /* 0x00000006001a7202 */ /* 0x000fe20000000f00 */
[----:B------:R-:W-:Y:S01]  /*1f80*/  IMAD.MOV.U32 R13, RZ, RZ, R7 ;  /* 0x000000ffff0d7224 */ /* 0x000fe200078e0007 */
[----:B------:R-:W-:Y:S01]  /*1f90*/  MOV R14, R16 ;  /* 0x00000010000e7202 */ /* 0x000fe20000000f00 */
[----:B------:R-:W-:Y:S01]  /*1fa0*/  IMAD.MOV.U32 R11, RZ, RZ, R17 ;  /* 0x000000ffff0b7224 */ /* 0x000fe200078e0011 */
[----:B------:R-:W-:-:S07]  /*1fb0*/  MOV R12, 0x1fd0 ;  /* 0x00001fd0000c7802 */ /* 0x000fce0000000f00 */
[----:B------:R-:W-:Y:S05]  /*1fc0*/  CALL.REL.NOINC `($__internal_26_$__cuda_sm20_div_s64) ;  /* 0x0000004c00287944 */ /* 0x000fea0003c00000 */
        /* <DEDUP_REMOVED lines=9> */
.L_x_1145:
[----:B------:R-:W-:Y:S05]  /*2060*/  BSYNC.RECONVERGENT B1 ;  /* 0x0000000000017941 */ /* 0x000fea0003800200 */
.L_x_1143:
        /* <DEDUP_REMOVED lines=34> */
.L_x_1147:
        /* <DEDUP_REMOVED lines=17> */
.L_x_1148:
[----:B------:R-:W-:Y:S05]  /*23a0*/  BSYNC.RECONVERGENT B1 ;  /* 0x0000000000017941 */ /* 0x000fea0003800200 */
.L_x_1146:
        /* <DEDUP_REMOVED lines=36> */
.L_x_1150:
        /* <DEDUP_REMOVED lines=16> */
.L_x_1151:
[----:B------:R-:W-:Y:S05]  /*26f0*/  BSYNC.RECONVERGENT B1 ;  /* 0x0000000000017941 */ /* 0x000fea0003800200 */
.L_x_1149:
        /* <DEDUP_REMOVED lines=35> */
.L_x_1153:
[----:B------:R-:W-:Y:S01]  /*2930*/  MOV R26, R18 ;  /* 0x00000012001a7202 */ /* 0x000fe20000000f00 */
[----:B------:R-:W-:Y:S01]  /*2940*/  IMAD.MOV.U32 R13, RZ, RZ, R19 ;  /* 0x000000ffff0d7224 */ /* 0x000fe200078e0013 */
[----:B------:R-:W-:Y:S01]  /*2950*/  MOV R14, R16 ;  /* 0x00000010000e7202 */ /* 0x000fe20000000f00 */
[----:B------:R-:W-:Y:S01]  /*2960*/  IMAD.MOV.U32 R11, RZ, RZ, R17 ;  /* 0x000000ffff0b7224 */ /* 0x000fe200078e0011 */
[----:B------:R-:W-:-:S07]  /*2970*/  MOV R12, 0x2990 ;  /* 0x00002990000c7802 */ /* 0x000fce0000000f00 */
[----:B------:R-:W-:Y:S05]  /*2980*/  CALL.REL.NOINC `($__internal_26_$__cuda_sm20_div_s64) ;  /* 0x0000004000b87944 */ /* 0x000fea0003c00000 */
        /* <DEDUP_REMOVED lines=10> */
.L_x_1154:
[----:B------:R-:W-:Y:S05]  /*2a30*/  BSYNC.RECONVERGENT B1 ;  /* 0x0000000000017941 */ /* 0x000fea0003800200 */
.L_x_1152:
[----:B------:R-:W-:Y:S01]  /*2a40*/  MOV R36, R22 ;  /* 0x0000001600247202 */ /* 0x000fe20000000f00 */
[----:B------:R-:W-:Y:S02]  /*2a50*/  IMAD R11, R11, R38, RZ ;  /* 0x000000260b0b7224 */ /* 0x000fe400078e02ff */
[----:B------:R-:W-:Y:S02]  /*2a60*/  VIADD R8, R8, 0xfffffffe ;  /* 0xfffffffe08087836 */ /* 0x000fe40000000000 */
[----:B------:R-:W-:-:S04]  /*2a70*/  IMAD.WIDE.U32 R22, R38, R10, R36 ;  /* 0x0000000a26167225 */ /* 0x000fc800078e0024 */
[----:B------:R-:W-:-:S05]  /*2a80*/  IMAD R11, R39, R10, R11 ;  /* 0x0000000a270b7224 */ /* 0x000fca00078e020b */
[----:B------:R-:W-:-:S07]  /*2a90*/  IADD3 R23, PT, PT, R23, R11, RZ ;  /* 0x0000000b17177210 */ /* 0x000fce0007ffe0ff */
.L_x_1142:
        /* <DEDUP_REMOVED lines=30> */
.L_x_1156:
[----:B------:R-:W-:Y:S01]  /*2c80*/  MOV R18, R6 ;  /* 0x0000000600127202 */ /* 0x000fe20000000f00 */
[----:B------:R-:W-:Y:S01]  /*2c90*/  IMAD.MOV.U32 R19, RZ, RZ, R7 ;  /* 0x000000ffff137224 */ /* 0x000fe200078e0007 */
[----:B------:R-:W-:Y:S01]  /*2ca0*/  MOV R24, R10 ;  /* 0x0000000a00187202 */ /* 0x000fe20000000f00 */
[----:B------:R-:W-:Y:S01]  /*2cb0*/  IMAD.MOV.U32 R21, RZ, RZ, R11 ;  /* 0x000000ffff157224 */ /* 0x000fe200078e000b */
[----:B------:R-:W-:-:S07]  /*2cc0*/  MOV R26, 0x2ce0 ;  /* 0x00002ce0001a7802 */ /* 0x000fce0000000f00 */
[----:B------:R-:W-:Y:S05]  /*2cd0*/  CALL.REL.NOINC `($__internal_27_$__cuda_sm20_rem_s64) ;  /* 0x0000004400307944 */ /* 0x000fea0003c00000 */
.L_x_1157:
[----:B------:R-:W-:Y:S05]  /*2ce0*/  BSYNC.RECONVERGENT B1 ;  /* 0x0000000000017941 */ /* 0x000fea0003800200 */
.L_x_1155:
        /* <DEDUP_REMOVED lines=30> */
.L_x_1159:
[----:B------:R-:W-:Y:S01]  /*2ed0*/  MOV R24, R10 ;  /* 0x0000000a00187202 */ /* 0x000fe20000000f00 */
[----:B------:R-:W-:Y:S01]  /*2ee0*/  IMAD.MOV.U32 R21, RZ, RZ, R11 ;  /* 0x000000ffff157224 */ /* 0x000fe200078e000b */
[----:B------:R-:W-:Y:S01]  /*2ef0*/  MOV R18, R20 ;  /* 0x0000001400127202 */ /* 0x000fe20000000f00 */
[----:B------:R-:W-:Y:S01]  /*2f00*/  IMAD.MOV.U32 R19, RZ, RZ, R9 ;  /* 0x000000ffff137224 */ /* 0x000fe200078e0009 */
[----:B------:R-:W-:-:S07]  /*2f10*/  MOV R26, 0x2f30 ;  /* 0x00002f30001a7802 */ /* 0x000fce0000000f00 */
[----:B------:R-:W-:Y:S05]  /*2f20*/  CALL.REL.NOINC `($__internal_27_$__cuda_sm20_rem_s64) ;  /* 0x00000040009c7944 */ /* 0x000fea0003c00000 */
.L_x_1160:
[----:B------:R-:W-:Y:S05]  /*2f30*/  BSYNC.RECONVERGENT B1 ;  /* 0x0000000000017941 */ /* 0x000fea0003800200 */
.L_x_1158:
[----:B------:R-:W-:Y:S02]  /*2f40*/  IMAD R7, R7, R16, RZ ;  /* 0x0000001007077224 */ /* 0x000fe400078e02ff */
[----:B------:R-:W-:-:S04]  /*2f50*/  IMAD.WIDE.U32 R22, R16, R6, R22 ;  /* 0x0000000610167225 */ /* 0x000fc800078e0016 */
[----:B------:R-:W-:-:S05]  /*2f60*/  IMAD R7, R17, R6, R7 ;  /* 0x0000000611077224 */ /* 0x000fca00078e0207 */
[----:B------:R-:W-:-:S07]  /*2f70*/  IADD3 R23, PT, PT, R23, R7, RZ ;  /* 0x0000000717177210 */ /* 0x000fce0007ffe0ff */
.L_x_1115:
[----:B------:R-:W0:Y:S02]  /*2f80*/  LDCU.64 UR4, c[0x0][0x388] ;  /* 0x00007100ff0477ac */ /* 0x000e240008000a00 */
[----:B0-----:R-:W-:Y:S02]  /*2f90*/  LEA R6, P1, R22, UR4, 0x3 ;  /* 0x0000000416067c11 */ /* 0x001fe4000f8218ff */
[----:B------:R-:W-:Y:S02]  /*2fa0*/  LEA R8, P0, R4, UR4, 0x3 ;  /* 0x0000000404087c11 */ /* 0x000fe4000f8018ff */
[----:B------:R-:W-:Y:S02]  /*2fb0*/  LEA.HI.X R7, R22, UR5, R23, 0x3, P1 ;  /* 0x0000000516077c11 */ /* 0x000fe400088f1c17 */
[----:B------:R-:W-:-:S04]  /*2fc0*/  LEA.HI.X R9, R4, UR5, R5, 0x3, P0 ;  /* 0x0000000504097c11 */ /* 0x000fc800080f1c05 */
        /* <DEDUP_REMOVED lines=8> */
.L_x_1114:
        /* <DEDUP_REMOVED lines=18> */
.L_x_1188:
        /* <DEDUP_REMOVED lines=30> */
.L_x_1165:
        /* <DEDUP_REMOVED lines=15> */
.L_x_1166:
[----:B------:R-:W-:Y:S05]  /*3440*/  BSYNC.RECONVERGENT B1 ;  /* 0x0000000000017941 */ /* 0x000fea0003800200 */
.L_x_1164:
        /* <DEDUP_REMOVED lines=39> */
.L_x_1168:
        /* <DEDUP_REMOVED lines=17> */
.L_x_1169:
[----:B------:R-:W-:Y:S05]  /*37d0*/  BSYNC.RECONVERGENT B1 ;  /* 0x0000000000017941 */ /* 0x000fea0003800200 */
.L_x_1167:
        /* <DEDUP_REMOVED lines=37> */
.L_x_1171:
        /* <DEDUP_REMOVED lines=17> */
.L_x_1172:
[----:B------:R-:W-:Y:S05]  /*3b40*/  BSYNC.RECONVERGENT B1 ;  /* 0x0000000000017941 */ /* 0x000fea0003800200 */
.L_x_1170:
        /* <DEDUP_REMOVED lines=38> */
.L_x_1174:
[----:B------:R-:W-:Y:S01]  /*3db0*/  IMAD.MOV.U32 R26, RZ, RZ, R20 ;  /* 0x000000ffff1a7224 */ /* 0x000fe200078e0014 */
[----:B------:R-:W-:Y:S01]  /*3dc0*/  MOV R13, R21 ;  /* 0x00000015000d7202 */ /* 0x000fe20000000f00 */
[----:B------:R-:W-:Y:S01]  /*3dd0*/  IMAD.MOV.U32 R14, RZ, RZ, R36 ;  /* 0x000000ffff0e7224 */ /* 0x000fe200078e0024 */
[----:B------:R-:W-:Y:S02]  /*3de0*/  MOV R11, R37 ;  /* 0x00000025000b7202 */ /* 0x000fe40000000f00 */
[----:B------:R-:W-:-:S07]  /*3df0*/  MOV R12, 0x3e10 ;  /* 0x00003e10000c7802 */ /* 0x000fce0000000f00 */
[----:B-1----:R-:W-:Y:S05]  /*3e00*/  CALL.REL.NOINC `($__internal_26_$__cuda_sm20_div_s64) ;  /* 0x0000002c00987944 */ /* 0x002fea0003c00000 */
        /* <DEDUP_REMOVED lines=11> */
.L_x_1175:
[----:B------:R-:W-:Y:S05]  /*3ec0*/  BSYNC.RECONVERGENT B1 ;  /* 0x0000000000017941 */ /* 0x000fea0003800200 */
.L_x_1173:
        /* <DEDUP_REMOVED lines=38> */
.L_x_1177:
        /* <DEDUP_REMOVED lines=17> */
.L_x_1178:
[----:B------:R-:W-:Y:S05]  /*4240*/  BSYNC.RECONVERGENT B1 ;  /* 0x0000000000017941 */ /* 0x000fea0003800200 */
.L_x_1176:
        /* <DEDUP_REMOVED lines=40> */
.L_x_1180:
        /* <DEDUP_REMOVED lines=17> */
.L_x_1181:
[----:B------:R-:W-:Y:S05]  /*45e0*/  BSYNC.RECONVERGENT B1 ;  /* 0x0000000000017941 */ /* 0x000fea0003800200 */
.L_x_1179:
        /* <DEDUP_REMOVED lines=40> */
.L_x_1183:
        /* <DEDUP_REMOVED lines=17> */
.L_x_1184:
[----:B------:R-:W-:Y:S05]  /*4980*/  BSYNC.RECONVERGENT B1 ;  /* 0x0000000000017941 */ /* 0x000fea0003800200 */
.L_x_1182:
        /* <DEDUP_REMOVED lines=38> */
.L_x_1186:
        /* <DEDUP_REMOVED lines=17> */
.L_x_1187:
[----:B------:R-:W-:Y:S05]  /*4d00*/  BSYNC.RECONVERGENT B1 ;  /* 0x0000000000017941 */ /* 0x000fea0003800200 */
.L_x_1185:
        /* <DEDUP_REMOVED lines=15> */
.L_x_1163:
        /* <DEDUP_REMOVED lines=37> */
.L_x_1191:
[----:B------:R-:W-:Y:S01]  /*5050*/  IMAD.MOV.U32 R26, RZ, RZ, R18 ;  /* 0x000000ffff1a7224 */ /* 0x000fe200078e0012 */
[----:B------:R-:W-:Y:S01]  /*5060*/  MOV R13, R19 ;  /* 0x00000013000d7202 */ /* 0x000fe20000000f00 */
[----:B------:R-:W-:Y:S01]  /*5070*/  IMAD.MOV.U32 R14, RZ, RZ, R6 ;  /* 0x000000ffff0e7224 */ /* 0x000fe200078e0006 */
[----:B------:R-:W-:Y:S02]  /*5080*/  MOV R11, R7 ;  /* 0x00000007000b7202 */ /* 0x000fe40000000f00 */
[----:B------:R-:W-:-:S07]  /*5090*/  MOV R12, 0x50b0 ;  /* 0x000050b0000c7802 */ /* 0x000fce0000000f00 */
[----:B------:R-:W-:Y:S05]  /*50a0*/  CALL.REL.NOINC `($__internal_26_$__cuda_sm20_div_s64) ;  /* 0x0000001800f07944 */ /* 0x000fea0003c00000 */
        /* <DEDUP_REMOVED lines=9> */
.L_x_1192:
[----:B------:R-:W-:Y:S05]  /*5140*/  BSYNC.RECONVERGENT B1 ;  /* 0x0000000000017941 */ /* 0x000fea0003800200 */
.L_x_1190:
        /* <DEDUP_REMOVED lines=39> */
.L_x_1194:
        /* <DEDUP_REMOVED lines=17> */
.L_x_1195:
[----:B------:R-:W-:Y:S05]  /*54d0*/  BSYNC.RECONVERGENT B1 ;  /* 0x0000000000017941 */ /* 0x000fea0003800200 */
.L_x_1193:
        /* <DEDUP_REMOVED lines=40> */
.L_x_1197:
        /* <DEDUP_REMOVED lines=17> */
.L_x_1198:
[----:B------:R-:W-:Y:S05]  /*5870*/  BSYNC.RECONVERGENT B1 ;  /* 0x0000000000017941 */ /* 0x000fea0003800200 */
.L_x_1196:
        /* <DEDUP_REMOVED lines=40> */
.L_x_1200:
        /* <DEDUP_REMOVED lines=17> */
.L_x_1201:
[----:B------:R-:W-:Y:S05]  /*5c10*/  BSYNC.RECONVERGENT B1 ;  /* 0x0000000000017941 */ /* 0x000fea0003800200 */
.L_x_1199:
        /* <DEDUP_REMOVED lines=11> */
.L_x_1189:
        /* <DEDUP_REMOVED lines=35> */
.L_x_1204:
[----:B------:R-:W-:Y:S01]  /*5f00*/  IMAD.MOV.U32 R26, RZ, RZ, R18 ;  /* 0x000000ffff1a7224 */ /* 0x000fe200078e0012 */
[----:B------:R-:W-:Y:S01]  /*5f10*/  MOV R13, R19 ;  /* 0x00000013000d7202 */ /* 0x000fe20000000f00 */
[----:B------:R-:W-:Y:S01]  /*5f20*/  IMAD.MOV.U32 R11, RZ, RZ, R5 ;  /* 0x000000ffff0b7224 */ /* 0x000fe200078e0005 */
[----:B------:R-:W-:Y:S02]  /*5f30*/  MOV R14, R4 ;  /* 0x00000004000e7202 */ /* 0x000fe40000000f00 */
[----:B------:R-:W-:-:S07]  /*5f40*/  MOV R12, 0x5f60 ;  /* 0x00005f60000c7802 */ /* 0x000fce0000000f00 */
[----:B------:R-:W-:Y:S05]  /*5f50*/  CALL.REL.NOINC `($__internal_26_$__cuda_sm20_div_s64) ;  /* 0x0000000c00447944 */ /* 0x000fea0003c00000 */
        /* <DEDUP_REMOVED lines=8> */
.L_x_1205:
[----:B------:R-:W-:Y:S05]  /*5fe0*/  BSYNC.RECONVERGENT B1 ;  /* 0x0000000000017941 */ /* 0x000fea0003800200 */
.L_x_1203:
        /* <DEDUP_REMOVED lines=39> */
.L_x_1207:
        /* <DEDUP_REMOVED lines=17> */
.L_x_1208:
[----:B------:R-:W-:Y:S05]  /*6370*/  BSYNC.RECONVERGENT B1 ;  /* 0x0000000000017941 */ /* 0x000fea0003800200 */
.L_x_1206:
        /* <DEDUP_REMOVED lines=11> */
.L_x_1202:
        /* <DEDUP_REMOVED lines=31> */
.L_x_1210:
[----:B------:R-:W-:Y:S02]  /*6620*/  MOV R24, R20 ;  /* 0x0000001400187202 */ /* 0x000fe40000000f00 */
[----:B------:R-:W-:-:S07]  /*6630*/  MOV R26, 0x6650 ;  /* 0x00006650001a7802 */ /* 0x000fce0000000f00 */
[----:B------:R-:W-:Y:S05]  /*6640*/  CALL.REL.NOINC `($__internal_27_$__cuda_sm20_rem_s64) ;  /* 0x0000000800d47944 */ /* 0x000fea0003c00000 */
[----:B------:R-:W-:Y:S01]  /*6650*/  MOV R4, R6 ;  /* 0x0000000600047202 */ /* 0x000fe20000000f00 */
[----:B------:R-:W-:-:S07]  /*6660*/  IMAD.MOV.U32 R5, RZ, RZ, R7 ;  /* 0x000000ffff057224 */ /* 0x000fce00078e0007 */
.L_x_1211:
[----:B------:R-:W-:Y:S05]  /*6670*/  BSYNC.RECONVERGENT B1 ;  /* 0x0000000000017941 */ /* 0x000fea0003800200 */
.L_x_1209:
        /* <DEDUP_REMOVED lines=9> */
.L_x_1162:
[----:B------:R-:W2:Y:S04]  /*6710*/  LDG.E.64 R4, desc[UR12][R8.64] ;  /* 0x0000000c08047981 */ /* 0x000ea8000c1e1b00 */
[----:B--2---:R1:W-:Y:S02]  /*6720*/  STS.64 [R3], R4 ;  /* 0x0000000403007388 */ /* 0x0043e40000000a00 */
.L_x_1161:
[----:B------:R-:W-:Y:S05]  /*6730*/  BSYNC.RECONVERGENT B0 ;  /* 0x0000000000007941 */ /* 0x000fea0003800200 */
.L_x_1113:
[----:B------:R-:W-:Y:S01]  /*6740*/  BAR.SYNC.DEFER_BLOCKING 0x0 ;  /* 0x0000000000007b1d */ /* 0x000fe20000010000 */
[----:B------:R-:W-:-:S13]  /*6750*/  ISETP.GE.U32.AND P0, PT, R2, 0x42, PT ;  /* 0x000000420200780c */ /* 0x000fda0003f06070 */
[----:B------:R-:W-:Y:S05]  /*6760*/  @!P0 BRA `(.L_x_1212) ;  /* 0x0000000000448947 */ /* 0x000fea0003800000 */
.L_x_1215:
[----:B------:R-:W-:Y:S01]  /*6770*/  SHF.R.U32.HI R8, RZ, 0x1, R2 ;  /* 0x00000001ff087819 */ /* 0x000fe20000011602 */
[----:B------:R-:W-:Y:S03]  /*6780*/  BSSY.RECONVERGENT B0, `(.L_x_1213) ;  /* 0x000000b000007945 */ /* 0x000fe60003800200 */
[----:B------:R-:W-:-:S13]  /*6790*/  ISETP.GE.U32.AND P0, PT, R0, R8, PT ;  /* 0x000000080000720c */ /* 0x000fda0003f06070 */
[----:B--2---:R-:W-:Y:S05]  /*67a0*/  @P0 BRA `(.L_x_1214) ;  /* 0x0000000000200947 */ /* 0x004fea0003800000 */
[----:B------:R-:W-:Y:S01]  /*67b0*/  LEA R6, R8, R3, 0x3 ;  /* 0x0000000308067211 */ /* 0x000fe200078e18ff */
[----:B01----:R-:W-:Y:S05]  /*67c0*/  LDS.64 R4, [R3] ;  /* 0x0000000003047984 */ /* 0x003fea0000000a00 */
[----:B------:R-:W0:Y:S02]  /*67d0*/  LDS.64 R6, [R6] ;  /* 0x0000000006067984 */ /* 0x000e240000000a00 */
[----:B0-----:R-:W-:-:S04]  /*67e0*/  ISETP.LT.U32.AND P0, PT, R4, R6, PT ;  /* 0x000000060400720c */ /* 0x001fc80003f01070 */
[----:B------:R-:W-:-:S04]  /*67f0*/  ISETP.LT.U32.AND.EX P0, PT, R5, R7, PT, P0 ;  /* 0x000000070500720c */ /* 0x000fc80003f01100 */
[----:B------:R-:W-:Y:S02]  /*6800*/  SEL R4, R4, R6, P0 ;  /* 0x0000000604047207 */ /* 0x000fe40000000000 */
[----:B------:R-:W-:-:S05]  /*6810*/  SEL R5, R5, R7, P0 ;  /* 0x0000000705057207 */ /* 0x000fca0000000000 */
[----:B------:R2:W-:Y:S02]  /*6820*/  STS.64 [R3], R4 ;  /* 0x0000000403007388 */ /* 0x0005e40000000a00 */
.L_x_1214:
[----:B------:R-:W-:Y:S05]  /*6830*/  BSYNC.RECONVERGENT B0 ;  /* 0x0000000000007941 */ /* 0x000fea0003800200 */
.L_x_1213:
[----:B------:R-:W-:Y:S01]  /*6840*/  BAR.SYNC.DEFER_BLOCKING 0x0 ;  /* 0x0000000000007b1d */ /* 0x000fe20000010000 */
[----:B------:R-:W-:Y:S01]  /*6850*/  ISETP.GT.U32.AND P0, PT, R2, 0x83, PT ;  /* 0x000000830200780c */ /* 0x000fe20003f04070 */
[----:B------:R-:W-:-:S12]  /*6860*/  IMAD.MOV.U32 R2, RZ, RZ, R8 ;  /* 0x000000ffff027224 */ /* 0x000fd800078e0008 */
[----:B------:R-:W-:Y:S05]  /*6870*/  @P0 BRA `(.L_x_1215) ;  /* 0xfffffffc00bc0947 */ /* 0x000fea000383ffff */
.L_x_1212:
[----:B------:R-:W-:-:S13]  /*6880*/  ISETP.GT.U32.AND P0, PT, R0, 0x1f, PT ;  /* 0x0000001f0000780c */ /* 0x000fda0003f04070 */
[----:B------:R-:W-:Y:S05]  /*6890*/  @P0 EXIT ;  /* 0x000000000000094d */ /* 0x000fea0003800000 */
[----:B012---:R-:W-:Y:S01]  /*68a0*/  LDS.64 R4, [R3] ;  /* 0x0000000003047984 */ /* 0x007fe20000000a00 */
[----:B------:R-:W-:-:S03]  /*68b0*/  ISETP.NE.AND P1, PT, R0, RZ, PT ;  /* 0x000000ff0000720c */ /* 0x000fc60003f25270 */
        /* <DEDUP_REMOVED lines=59> */
        .weak           $__internal_26_$__cuda_sm20_div_s64
        .type           $__internal_26_$__cuda_sm20_div_s64,@function
        .size           $__internal_26_$__cuda_sm20_div_s64,($__internal_27_$__cuda_sm20_rem_s64 - $__internal_26_$__cuda_sm20_div_s64)
$__internal_26_$__cuda_sm20_div_s64:
        /* <DEDUP_REMOVED lines=82> */
[----:B------:R-:W-:Y:S06]  /*7190*/  RET.REL.NODEC R12 `(contiguous_reduce2_u64) ;  /* 0xffffff8c0c987950 */ /* 0x000fec0003c3ffff */
        .weak           $__internal_27_$__cuda_sm20_rem_s64
        .type           $__internal_27_$__cuda_sm20_rem_s64,@function
        .size           $__internal_27_$__cuda_sm20_rem_s64,(.L_x_3469 - $__internal_27_$__cuda_sm20_rem_s64)
$__internal_27_$__cuda_sm20_rem_s64:
        /* <DEDUP_REMOVED lines=76> */
[----:B------:R-:W-:Y:S06]  /*7660*/  RET.REL.NODEC R26 `(contiguous_reduce2_u64) ;  /* 0xffffff881a647950 */ /* 0x000fec0003c3ffff */
.L_x_1216:
        /* <DEDUP_REMOVED lines=9> */
.L_x_3469:


//--------------------- .text.uncontiguous_reduce_u64 --------------------------
	.section	.text.uncontiguous_reduce_u64,"ax",@progbits
	.align	128
        .global         uncontiguous_reduce_u64
        .type           uncontiguous_reduce_u64,@function
        .size           uncontiguous_reduce_u64,(.L_x_3471 - uncontiguous_reduce_u64)
        .other          uncontiguous_reduce_u64,@"STO_CUDA_ENTRY STV_DEFAULT"
uncontiguous_reduce_u64:
.text.uncontiguous_reduce_u64:
[----:B------:R-:W-:Y:S01]  /*0000*/  LDC R1, c[0x0][0x37c] ;  /* 0x0000df00ff017b82 */ /* 0x000fe20000000800 */
[----:B------:R-:W0:Y:S07]  /*0010*/  S2R R0, SR_CTAID.X ;  /* 0x0000000000007919 */ /* 0x000e2e0000002500 */
[----:B------:R-:W1:Y:S01]  /*0020*/  S2UR UR5, SR_CgaCtaId ;  /* 0x00000000000579c3 */ /* 0x000e620000008800 */
[----:B------:R-:W2:Y:S01]  /*0030*/  LDCU UR8, c[0x0][0x360] ;  /* 0x00006c00ff0877ac */ /* 0x000ea20008000800 */
[----:B------:R-:W-:Y:S01]  /*0040*/  MOV R6, 0xffffffff ;  /* 0xffffffff00067802 */ /* 0x000fe20000000f00 */
[----:B------:R-:W3:Y:S01]  /*0050*/  S2R R2, SR_TID.X ;  /* 0x0000000000027919 */ /* 0x000ee20000002100 */
[----:B------:R-:W-:Y:S01]  /*0060*/  IMAD.MOV.U32 R7, RZ, RZ, -0x1 ;  /* 0xffffffffff077424 */ /* 0x000fe200078e00ff */
        /* <DEDUP_REMOVED lines=24> */
[----:B------:R-:W-:Y:S01]  /*01f0*/  MOV R7, R8 ;  /* 0x0000000800077202 */ /* 0x000fe20000000f00 */
[----:B------:R-:W-:Y:S01]  /*0200*/  IMAD.MOV.U32 R8, RZ, RZ, RZ ;  /* 0x000000ffff087224 */ /* 0x000fe200078e00ff */
[----:B------:R-:W-:Y:S01]  /*0210*/  MOV R15, RZ ;  /* 0x000000ff000f7202 */ /* 0x000fe20000000f00 */
[----:B------:R-:W-:Y:S01]  /*0220*/  IMAD.MOV.U32 R27, RZ, RZ, RZ ;  /* 0x000000ffff1b7224 */ /* 0x000fe200078e00ff */
[----:B------:R-:W-:Y:S02]  /*0230*/  MOV R6, RZ ;  /* 0x000000ff00067202 */ /* 0x000fe40000000f00 */
[----:B------:R-:W-:-:S05]  /*0240*/  MOV R28, RZ ;  /* 0x000000ff001c7202 */ /* 0x000fca0000000f00 */
[----:B------:R-:W-:Y:S05]  /*0250*/  @!P0 BRA `(.L_x_1220) ;  /* 0x0000001800d88947 */ /* 0x000fea0003800000 */
[----:B------:R-:W0:Y:S01]  /*0260*/  LDC.64 R18, c[0x0][0x390] ;  /* 0x0000e400ff127b82 */ /* 0x000e220000000a00 */
[C---:B------:R-:W-:Y:S01]  /*0270*/  LOP3.LUT R10, R11.reuse, 0xfffffffc, RZ, 0xc0, !PT ;  /* 0xfffffffc0b0a7812 */ /* 0x040fe200078ec0ff */
[----:B------:R-:W-:Y:S02]  /*0280*/  HFMA2 R5, -RZ, RZ, 0, 0 ;  /* 0x00000000ff057431 */ /* 0x000fe400000001ff */
[----:B------:R-:W-:Y:S02]  /*0290*/  VIADD R9, R11, 0xfffffffe ;  /* 0xfffffffe0b097836 */ /* 0x000fe40000000000 */
[----:B------:R-:W-:Y:S01]  /*02a0*/  IMAD.MOV.U32 R6, RZ, RZ, RZ ;  /* 0x000000ffff067224 */ /* 0x000fe200078e00ff */
[----:B------:R-:W-:-:S07]  /*02b0*/  IADD3 R10, PT, PT, -R10, RZ, RZ ;  /* 0x000000ff0a0a7210 */ /* 0x000fce0007ffe1ff */
.L_x_1245:
        /* <DEDUP_REMOVED lines=33> */
.L_x_1222:
[----:B------:R-:W-:Y:S01]  /*04d0*/  MOV R29, R14 ;  /* 0x0000000e001d7202 */ /* 0x000fe20000000f00 */
[----:B------:R-:W-:Y:S01]  /*04e0*/  IMAD.MOV.U32 R26, RZ, RZ, R15 ;  /* 0x000000ffff1a7224 */ /* 0x000fe200078e000f */
[----:B------:R-:W-:Y:S01]  /*04f0*/  MOV R13, R16 ;  /* 0x00000010000d7202 */ /* 0x000fe20000000f00 */
[----:B------:R-:W-:Y:S01]  /*0500*/  IMAD.MOV.U32 R12, RZ, RZ, R17 ;  /* 0x000000ffff0c7224 */ /* 0x000fe200078e0011 */
[----:B------:R-:W-:-:S07]  /*0510*/  MOV R11, 0x530 ;  /* 0x00000530000b7802 */ /* 0x000fce0000000f00 */
[----:B------:R-:W-:Y:S05]  /*0520*/  CALL.REL.NOINC `($__internal_28_$__cuda_sm20_div_s64) ;  /* 0x00000068003c7944 */ /* 0x000fea0003c00000 */
        /* <DEDUP_REMOVED lines=9> */
.L_x_1223:
[----:B------:R-:W-:Y:S05]  /*05c0*/  BSYNC.RECONVERGENT B1 ;  /* 0x0000000000017941 */ /* 0x000fea0003800200 */
.L_x_1221:
        /* <DEDUP_REMOVED lines=36> */
.L_x_1225:
[----:B------:R-:W-:Y:S01]  /*0810*/  MOV R29, R7 ;  /* 0x00000007001d7202 */ /* 0x000fe20000000f00 */
[----:B------:R-:W-:Y:S01]  /*0820*/  IMAD.MOV.U32 R26, RZ, RZ, R8 ;  /* 0x000000ffff1a7224 */ /* 0x000fe200078e0008 */
[----:B------:R-:W-:Y:S01]  /*0830*/  MOV R13, R16 ;  /* 0x00000010000d7202 */ /* 0x000fe20000000f00 */
[----:B------:R-:W-:Y:S01]  /*0840*/  IMAD.MOV.U32 R12, RZ, RZ, R17 ;  /* 0x000000ffff0c7224 */ /* 0x000fe200078e0011 */
[----:B------:R-:W-:-:S07]  /*0850*/  MOV R11, 0x870 ;  /* 0x00000870000b7802 */ /* 0x000fce0000000f00 */
[----:B------:R-:W-:Y:S05]  /*0860*/  CALL.REL.NOINC `($__internal_28_$__cuda_sm20_div_s64) ;  /* 0x00000064006c7944 */ /* 0x000fea0003c00000 */
        /* <DEDUP_REMOVED lines=10> */
.L_x_1226:
[----:B------:R-:W-:Y:S05]  /*0910*/  BSYNC.RECONVERGENT B1 ;  /* 0x0000000000017941 */ /* 0x000fea0003800200 */
.L_x_1224:
        /* <DEDUP_REMOVED lines=37> */
.L_x_1228:
[----:B------:R-:W-:Y:S01]  /*0b70*/  IMAD.MOV.U32 R29, RZ, RZ, R14 ;  /* 0x000000ffff1d7224 */ /* 0x000fe200078e000e */
[----:B------:R-:W-:Y:S01]  /*0b80*/  MOV R26, R15 ;  /* 0x0000000f001a7202 */ /* 0x000fe20000000f00 */
[----:B------:R-:W-:Y:S01]  /*0b90*/  IMAD.MOV.U32 R13, RZ, RZ, R16 ;  /* 0x000000ffff0d7224 */ /* 0x000fe200078e0010 */
[----:B------:R-:W-:Y:S02]  /*0ba0*/  MOV R12, R17 ;  /* 0x00000011000c7202 */ /* 0x000fe40000000f00 */
[----:B------:R-:W-:-:S07]  /*0bb0*/  MOV R11, 0xbd0 ;  /* 0x00000bd0000b7802 */ /* 0x000fce0000000f00 */
[----:B------:R-:W-:Y:S05]  /*0bc0*/  CALL.REL.NOINC `($__internal_28_$__cuda_sm20_div_s64) ;  /* 0x0000006000947944 */ /* 0x000fea0003c00000 */
        /* <DEDUP_REMOVED lines=10> */
.L_x_1229:
[----:B------:R-:W-:Y:S05]  /*0c70*/  BSYNC.RECONVERGENT B1 ;  /* 0x0000000000017941 */ /* 0x000fea0003800200 */
.L_x_1227:
        /* <DEDUP_REMOVED lines=34> */
.L_x_1231:
        /* <DEDUP_REMOVED lines=16> */
.L_x_1232:
[----:B------:R-:W-:Y:S05]  /*0fa0*/  BSYNC.RECONVERGENT B1 ;  /* 0x0000000000017941 */ /* 0x000fea0003800200 */
.L_x_1230:
        /* <DEDUP_REMOVED lines=37> */
.L_x_1234:
[----:B------:R-:W-:Y:S01]  /*1200*/  MOV R29, R14 ;  /* 0x0000000e001d7202 */ /* 0x000fe20000000f00 */
[----:B------:R-:W-:Y:S01]  /*1210*/  IMAD.MOV.U32 R26, RZ, RZ, R15 ;  /* 0x000000ffff1a7224 */ /* 0x000fe200078e000f */
[----:B------:R-:W-:Y:S01]  /*1220*/  MOV R13, R16 ;  /* 0x00000010000d7202 */ /* 0x000fe20000000f00 */
[----:B------:R-:W-:Y:S01]  /*1230*/  IMAD.MOV.U32 R12, RZ, RZ, R17 ;  /* 0x000000ffff0c7224 */ /* 0x000fe200078e0011 */
[----:B------:R-:W-:-:S07]  /*1240*/  MOV R11, 0x1260 ;  /* 0x00001260000b7802 */ /* 0x000fce0000000f00 */
[----:B------:R-:W-:Y:S05]  /*1250*/  CALL.REL.NOINC `($__internal_28_$__cuda_sm20_div_s64) ;  /* 0x0000005800f07944 */ /* 0x000fea0003c00000 */
        /* <DEDUP_REMOVED lines=11> */
.L_x_1235:
[----:B------:R-:W-:Y:S05]  /*1310*/  BSYNC.RECONVERGENT B1 ;  /* 0x0000000000017941 */ /* 0x000fea0003800200 */
.L_x_1233:
        /* <DEDUP_REMOVED lines=35> */
.L_x_1237:
        /* <DEDUP_REMOVED lines=16> */
.L_x_1238:
[----:B------:R-:W-:Y:S05]  /*1650*/  BSYNC.RECONVERGENT B1 ;  /* 0x0000000000017941 */ /* 0x000fea0003800200 */
.L_x_1236:
        /* <DEDUP_REMOVED lines=36> */
.L_x_1240:
        /* <DEDUP_REMOVED lines=17> */
.L_x_1241:
[----:B------:R-:W-:Y:S05]  /*19b0*/  BSYNC.RECONVERGENT B1 ;  /* 0x0000000000017941 */ /* 0x000fea0003800200 */
.L_x_1239:
        /* <DEDUP_REMOVED lines=36> */
.L_x_1243:
        /* <DEDUP_REMOVED lines=17> */
.L_x_1244:
[----:B------:R-:W-:Y:S05]  /*1d10*/  BSYNC.RECONVERGENT B1 ;  /* 0x0000000000017941 */ /* 0x000fea0003800200 */
.L_x_1242:
        /* <DEDUP_REMOVED lines=10> */
.L_x_1220:
        /* <DEDUP_REMOVED lines=36> */
.L_x_1248:
[----:B------:R-:W-:Y:S01]  /*2000*/  IMAD.MOV.U32 R29, RZ, RZ, R14 ;  /* 0x000000ffff1d7224 */ /* 0x000fe200078e000e */
[----:B------:R-:W-:Y:S01]  /*2010*/  MOV R26, R15 ;  /* 0x0000000f001a7202 */ /* 0x000fe20000000f00 */
[----:B------:R-:W-:Y:S01]  /*2020*/  IMAD.MOV.U32 R13, RZ, RZ, R16 ;  /* 0x000000ffff0d7224 */ /* 0x000fe200078e0010 */
[----:B------:R-:W-:Y:S02]  /*2030*/  MOV R12, R17 ;  /* 0x00000011000c7202 */ /* 0x000fe40000000f00 */
[----:B------:R-:W-:-:S07]  /*2040*/  MOV R11, 0x2060 ;  /* 0x00002060000b7802 */ /* 0x000fce0000000f00 */
[----:B------:R-:W-:Y:S05]  /*2050*/  CALL.REL.NOINC `($__internal_28_$__cuda_sm20_div_s64) ;  /* 0x0000004c00707944 */ /* 0x000fea0003c00000 */
        /* <DEDUP_REMOVED lines=9> */
.L_x_1249:
[----:B------:R-:W-:Y:S05]  /*20f0*/  BSYNC.RECONVERGENT B1 ;  /* 0x0000000000017941 */ /* 0x000fea0003800200 */
.L_x_1247:
        /* <DEDUP_REMOVED lines=36> */
.L_x_1251:
[----:B------:R-:W-:Y:S01]  /*2340*/  IMAD.MOV.U32 R29, RZ, RZ, R7 ;  /* 0x000000ffff1d7224 */ /* 0x000fe200078e0007 */
[----:B------:R-:W-:Y:S01]  /*2350*/  MOV R26, R8 ;  /* 0x00000008001a7202 */ /* 0x000fe20000000f00 */
[----:B------:R-:W-:Y:S01]  /*2360*/  IMAD.MOV.U32 R13, RZ, RZ, R16 ;  /* 0x000000ffff0d7224 */ /* 0x000fe200078e0010 */
[----:B------:R-:W-:Y:S02]  /*2370*/  MOV R12, R17 ;  /* 0x00000011000c7202 */ /* 0x000fe40000000f00 */
[----:B------:R-:W-:-:S07]  /*2380*/  MOV R11, 0x23a0 ;  /* 0x000023a0000b7802 */ /* 0x000fce0000000f00 */
[----:B------:R-:W-:Y:S05]  /*2390*/  CALL.REL.NOINC `($__internal_28_$__cuda_sm20_div_s64) ;  /* 0x0000004800a07944 */ /* 0x000fea0003c00000 */
        /* <DEDUP_REMOVED lines=11> */
.L_x_1252:
[----:B------:R-:W-:Y:S05]  /*2450*/  BSYNC.RECONVERGENT B1 ;  /* 0x0000000000017941 */ /* 0x000fea0003800200 */
.L_x_1250:
        /* <DEDUP_REMOVED lines=38> */
.L_x_1254:
        /* <DEDUP_REMOVED lines=16> */
.L_x_1255:
[----:B------:R-:W-:Y:S05]  /*27c0*/  BSYNC.RECONVERGENT B1 ;  /* 0x0000000000017941 */ /* 0x000fea0003800200 */
.L_x_1253:
        /* <DEDUP_REMOVED lines=36> */
.L_x_1257:
        /* <DEDUP_REMOVED lines=16> */
.L_x_1258:
[----:B------:R-:W-:Y:S05]  /*2b10*/  BSYNC.RECONVERGENT B1 ;  /* 0x0000000000017941 */ /* 0x000fea0003800200 */
.L_x_1256:
[----:B------:R-:W-:Y:S01]  /*2b20*/  MOV R34, R20 ;  /* 0x0000001400227202 */ /* 0x000fe20000000f00 */
[----:B------:R-:W-:Y:S02]  /*2b30*/  IMAD R5, R5, R38, RZ ;  /* 0x0000002605057224 */ /* 0x000fe400078e02ff */
[----:B------:R-:W-:Y:S02]  /*2b40*/  VIADD R9, R9, 0xfffffffe ;  /* 0xfffffffe09097836 */ /* 0x000fe40000000000 */
[----:B------:R-:W-:-:S04]  /*2b50*/  IMAD.WIDE.U32 R34, R38, R10, R34 ;  /* 0x0000000a26227225 */ /* 0x000fc800078e0022 */
[----:B------:R-:W-:-:S05]  /*2b60*/  IMAD R5, R39, R10, R5 ;  /* 0x0000000a27057224 */ /* 0x000fca00078e0205 */
[----:B------:R-:W-:Y:S01]  /*2b70*/  IADD3 R6, PT, PT, R35, R5, RZ ;  /* 0x0000000523067210 */ /* 0x000fe20007ffe0ff */
[----:B------:R-:W-:-:S07]  /*2b80*/  IMAD.MOV.U32 R5, RZ, RZ, R34 ;  /* 0x000000ffff057224 */ /* 0x000fce00078e0022 */
.L_x_1246:
        /* <DEDUP_REMOVED lines=31> */
.L_x_1260:
[----:B------:R-:W-:Y:S01]  /*2d80*/  MOV R20, R14 ;  /* 0x0000000e00147202 */ /* 0x000fe20000000f00 */
[----:B------:R-:W-:Y:S01]  /*2d90*/  IMAD.MOV.U32 R24, RZ, RZ, R15 ;  /* 0x000000ffff187224 */ /* 0x000fe200078e000f */
[----:B------:R-:W-:Y:S01]  /*2da0*/  MOV R21, R16 ;  /* 0x0000001000157202 */ /* 0x000fe20000000f00 */
[----:B------:R-:W-:Y:S01]  /*2db0*/  IMAD.MOV.U32 R22, RZ, RZ, R17 ;  /* 0x000000ffff167224 */ /* 0x000fe200078e0011 */
[----:B------:R-:W-:-:S07]  /*2dc0*/  MOV R23, 0x2de0 ;  /* 0x00002de000177802 */ /* 0x000fce0000000f00 */
[----:B------:R-:W-:Y:S05]  /*2dd0*/  CALL.REL.NOINC `($__internal_29_$__cuda_sm20_rem_s64) ;  /* 0x0000004400607944 */ /* 0x000fea0003c00000 */
[----:B------:R-:W-:Y:S01]  /*2de0*/  MOV R10, R12 ;  /* 0x0000000c000a7202 */ /* 0x000fe20000000f00 */
[----:B------:R-:W-:-:S07]  /*2df0*/  IMAD.MOV.U32 R11, RZ, RZ, R13 ;  /* 0x000000ffff0b7224 */ /* 0x000fce00078e000d */
.L_x_1261:
[----:B------:R-:W-:Y:S05]  /*2e00*/  BSYNC.RECONVERGENT B1 ;  /* 0x0000000000017941 */ /* 0x000fea0003800200 */
.L_x_1259:
        /* <DEDUP_REMOVED lines=33> */
.L_x_1263:
[----:B------:R-:W-:Y:S01]  /*3020*/  IMAD.MOV.U32 R21, RZ, RZ, R16 ;  /* 0x000000ffff157224 */ /* 0x000fe200078e0010 */
[----:B------:R-:W-:Y:S01]  /*3030*/  MOV R22, R17 ;  /* 0x0000001100167202 */ /* 0x000fe20000000f00 */
[----:B------:R-:W-:Y:S01]  /*3040*/  IMAD.MOV.U32 R20, RZ, RZ, R7 ;  /* 0x000000ffff147224 */ /* 0x000fe200078e0007 */
[----:B------:R-:W-:Y:S02]  /*3050*/  MOV R24, R8 ;  /* 0x0000000800187202 */ /* 0x000fe40000000f00 */
[----:B------:R-:W-:-:S07]  /*3060*/  MOV R23, 0x3080 ;  /* 0x0000308000177802 */ /* 0x000fce0000000f00 */
[----:B------:R-:W-:Y:S05]  /*3070*/  CALL.REL.NOINC `($__internal_29_$__cuda_sm20_rem_s64) ;  /* 0x0000004000b87944 */ /* 0x000fea0003c00000 */
[----:B------:R-:W-:Y:S01]  /*3080*/  IMAD.MOV.U32 R8, RZ, RZ, R12 ;  /* 0x000000ffff087224 */ /* 0x000fe200078e000c */
[----:B------:R-:W-:-:S07]  /*3090*/  MOV R9, R13 ;  /* 0x0000000d00097202 */ /* 0x000fce0000000f00 */
.L_x_1264:
[----:B------:R-:W-:Y:S05]  /*30a0*/  BSYNC.RECONVERGENT B1 ;  /* 0x0000000000017941 */ /* 0x000fea0003800200 */
.L_x_1262:
[----:B------:R-:W-:Y:S01]  /*30b0*/  MOV R11, R6 ;  /* 0x00000006000b7202 */ /* 0x000fe20000000f00 */
[----:B------:R-:W-:Y:S02]  /*30c0*/  IMAD.MOV.U32 R10, RZ, RZ, R5 ;  /* 0x000000ffff0a7224 */ /* 0x000fe400078e0005 */
[----:B------:R-:W-:Y:S02]  /*30d0*/  IMAD R7, R9, R18, RZ ;  /* 0x0000001209077224 */ /* 0x000fe400078e02ff */
[----:B------:R-:W-:-:S04]  /*30e0*/  IMAD.WIDE.U32 R10, R18, R8, R10 ;  /* 0x00000008120a7225 */ /* 0x000fc800078e000a */
[----:B------:R-:W-:Y:S01]  /*30f0*/  IMAD R7, R19, R8, R7 ;  /* 0x0000000813077224 */ /* 0x000fe200078e0207 */
[----:B------:R-:W-:-:S03]  /*3100*/  MOV R5, R10 ;  /* 0x0000000a00057202 */ /* 0x000fc60000000f00 */
[----:B------:R-:W-:-:S07]  /*3110*/  IMAD.IADD R6, R11, 0x1, R7 ;  /* 0x000000010b067824 */ /* 0x000fce00078e0207 */
.L_x_1219:
        /* <DEDUP_REMOVED lines=13> */
.L_x_1218:
        /* <DEDUP_REMOVED lines=20> */
.L_x_1292:
        /* <DEDUP_REMOVED lines=33> */
.L_x_1269:
[----:B------:R-:W-:Y:S01]  /*3540*/  MOV R29, R15 ;  /* 0x0000000f001d7202 */ /* 0x000fe20000000f00 */
[----:B------:R-:W-:Y:S01]  /*3550*/  IMAD.MOV.U32 R26, RZ, RZ, R14 ;  /* 0x000000ffff1a7224 */ /* 0x000fe200078e000e */
[----:B------:R-:W-:Y:S01]  /*3560*/  MOV R13, R34 ;  /* 0x00000022000d7202 */ /* 0x000fe20000000f00 */
[----:B------:R-:W-:Y:S01]  /*3570*/  IMAD.MOV.U32 R12, RZ, RZ, R35 ;  /* 0x000000ffff0c7224 */ /* 0x000fe200078e0023 */
[----:B------:R-:W-:-:S07]  /*3580*/  MOV R11, 0x35a0 ;  /* 0x000035a0000b7802 */ /* 0x000fce0000000f00 */
[----:B-123--:R-:W-:Y:S05]  /*3590*/  CALL.REL.NOINC `($__internal_28_$__cuda_sm20_div_s64) ;  /* 0x0000003800207944 */ /* 0x00efea0003c00000 */
        /* <DEDUP_REMOVED lines=11> */
.L_x_1270:
[----:B------:R-:W-:Y:S05]  /*3650*/  BSYNC.RECONVERGENT B1 ;  /* 0x0000000000017941 */ /* 0x000fea0003800200 */
.L_x_1268:
        /* <DEDUP_REMOVED lines=39> */
.L_x_1272:
[----:B------:R-:W-:Y:S01]  /*38d0*/  MOV R29, R34 ;  /* 0x00000022001d7202 */ /* 0x000fe20000000f00 */
[----:B------:R-:W-:Y:S01]  /*38e0*/  IMAD.MOV.U32 R26, RZ, RZ, R35 ;  /* 0x000000ffff1a7224 */ /* 0x000fe200078e0023 */
[----:B------:R-:W-:Y:S01]  /*38f0*/  MOV R13, R36 ;  /* 0x00000024000d7202 */ /* 0x000fe20000000f00 */
[----:B------:R-:W-:Y:S01]  /*3900*/  IMAD.MOV.U32 R12, RZ, RZ, R37 ;  /* 0x000000ffff0c7224 */ /* 0x000fe200078e0025 */
[----:B------:R-:W-:-:S07]  /*3910*/  MOV R11, 0x3930 ;  /* 0x00003930000b7802 */ /* 0x000fce0000000f00 */
[----:B-1----:R-:W-:Y:S05]  /*3920*/  CALL.REL.NOINC `($__internal_28_$__cuda_sm20_div_s64) ;  /* 0x00000034003c7944 */ /* 0x002fea0003c00000 */
        /* <DEDUP_REMOVED lines=11> */
.L_x_1273:
[----:B------:R-:W-:Y:S05]  /*39e0*/  BSYNC.RECONVERGENT B1 ;  /* 0x0000000000017941 */ /* 0x000fea0003800200 */
.L_x_1271:
        /* <DEDUP_REMOVED lines=38> */
.L_x_1275:
[----:B------:R-:W-:Y:S01]  /*3c50*/  IMAD.MOV.U32 R29, RZ, RZ, R34 ;  /* 0x000000ffff1d7224 */ /* 0x000fe200078e0022 */
[----:B------:R-:W-:Y:S01]  /*3c60*/  MOV R26, R35 ;  /* 0x00000023001a7202 */ /* 0x000fe20000000f00 */
[----:B------:R-:W-:Y:S01]  /*3c70*/  IMAD.MOV.U32 R13, RZ, RZ, R36 ;  /* 0x000000ffff0d7224 */ /* 0x000fe200078e0024 */
[----:B------:R-:W-:Y:S02]  /*3c80*/  MOV R12, R37 ;  /* 0x00000025000c7202 */ /* 0x000fe40000000f00 */
[----:B------:R-:W-:-:S07]  /*3c90*/  MOV R11, 0x3cb0 ;  /* 0x00003cb0000b7802 */ /* 0x000fce0000000f00 */
[----:B-1----:R-:W-:Y:S05]  /*3ca0*/  CALL.REL.NOINC `($__internal_28_$__cuda_sm20_div_s64) ;  /* 0x00000030005c7944 */ /* 0x002fea0003c00000 */
        /* <DEDUP_REMOVED lines=11> */
.L_x_1276:
[----:B------:R-:W-:Y:S05]  /*3d60*/  BSYNC.RECONVERGENT B1 ;  /* 0x0000000000017941 */ /* 0x000fea0003800200 */
.L_x_1274:
        /* <DEDUP_REMOVED lines=38> */
.L_x_1278:
        /* <DEDUP_REMOVED lines=17> */
.L_x_1279:
[----:B------:R-:W-:Y:S05]  /*40e0*/  BSYNC.RECONVERGENT B1 ;  /* 0x0000000000017941 */ /* 0x000fea0003800200 */
.L_x_1277:
        /* <DEDUP_REMOVED lines=39> */
.L_x_1281:
        /* <DEDUP_REMOVED lines=17> */
.L_x_1282:
[----:B------:R-:W-:Y:S05]  /*4470*/  BSYNC.RECONVERGENT B1 ;  /* 0x0000000000017941 */ /* 0x000fea0003800200 */
.L_x_1280:
        /* <DEDUP_REMOVED lines=38> */
.L_x_1284:
        /* <DEDUP_REMOVED lines=17> */
.L_x_1285:
[----:B------:R-:W-:Y:S05]  /*47f0*/  BSYNC.RECONVERGENT B1 ;  /* 0x0000000000017941 */ /* 0x000fea0003800200 */
.L_x_1283:
        /* <DEDUP_REMOVED lines=38> */
.L_x_1287:
        /* <DEDUP_REMOVED lines=17> */
.L_x_1288:
[----:B------:R-:W-:Y:S05]  /*4b70*/  BSYNC.RECONVERGENT B1 ;  /* 0x0000000000017941 */ /* 0x000fea0003800200 */
.L_x_1286:
        /* <DEDUP_REMOVED lines=36> */
.L_x_1290:
        /* <DEDUP_REMOVED lines=17> */
.L_x_1291:
[----:B------:R-:W-:Y:S05]  /*4ed0*/  BSYNC.RECONVERGENT B1 ;  /* 0x0000000000017941 */ /* 0x000fea0003800200 */
.L_x_1289:
        /* <DEDUP_REMOVED lines=12> */
.L_x_1267:
        /* <DEDUP_REMOVED lines=35> */
.L_x_1295:
[----:B------:R-:W-:Y:S01]  /*51d0*/  IMAD.MOV.U32 R29, RZ, RZ, R15 ;  /* 0x000000ffff1d7224 */ /* 0x000fe200078e000f */
[----:B------:R-:W-:Y:S01]  /*51e0*/  MOV R26, R14 ;  /* 0x0000000e001a7202 */ /* 0x000fe20000000f00 */
[----:B------:R-:W-:Y:S01]  /*51f0*/  IMAD.MOV.U32 R13, RZ, RZ, R16 ;  /* 0x000000ffff0d7224 */ /* 0x000fe200078e0010 */
[----:B------:R-:W-:Y:S02]  /*5200*/  MOV R12, R17 ;  /* 0x00000011000c7202 */ /* 0x000fe40000000f00 */
[----:B------:R-:W-:-:S07]  /*5210*/  MOV R11, 0x5230 ;  /* 0x00005230000b7802 */ /* 0x000fce0000000f00 */
[----:B------:R-:W-:Y:S05]  /*5220*/  CALL.REL.NOINC `($__internal_28_$__cuda_sm20_div_s64) ;  /* 0x0000001800fc7944 */ /* 0x000fea0003c00000 */
        /* <DEDUP_REMOVED lines=11> */
.L_x_1296:
[----:B------:R-:W-:Y:S05]  /*52e0*/  BSYNC.RECONVERGENT B1 ;  /* 0x0000000000017941 */ /* 0x000fea0003800200 */
.L_x_1294:
        /* <DEDUP_REMOVED lines=41> */
.L_x_1298:
        /* <DEDUP_REMOVED lines=17> */
.L_x_1299:
[----:B------:R-:W-:Y:S05]  /*5690*/  BSYNC.RECONVERGENT B1 ;  /* 0x0000000000017941 */ /* 0x000fea0003800200 */
.L_x_1297:
        /* <DEDUP_REMOVED lines=40> */
.L_x_1301:
        /* <DEDUP_REMOVED lines=17> */
.L_x_1302:
[----:B------:R-:W-:Y:S05]  /*5a30*/  BSYNC.RECONVERGENT B1 ;  /* 0x0000000000017941 */ /* 0x000fea0003800200 */
.L_x_1300:
        /* <DEDUP_REMOVED lines=39> */
.L_x_1304:
        /* <DEDUP_REMOVED lines=17> */
.L_x_1305:
[----:B------:R-:W-:Y:S05]  /*5dc0*/  BSYNC.RECONVERGENT B1 ;  /* 0x0000000000017941 */ /* 0x000fea0003800200 */
.L_x_1303:
        /* <DEDUP_REMOVED lines=10> */
.L_x_1293:
        /* <DEDUP_REMOVED lines=34> */
.L_x_1308:
        /* <DEDUP_REMOVED lines=17> */
.L_x_1309:
[----:B------:R-:W-:Y:S05]  /*61a0*/  BSYNC.RECONVERGENT B1 ;  /* 0x0000000000017941 */ /* 0x000fea0003800200 */
.L_x_1307:
        /* <DEDUP_REMOVED lines=41> */
.L_x_1311:
[----:B------:R-:W-:Y:S01]  /*6440*/  MOV R29, R18 ;  /* 0x00000012001d7202 */ /* 0x000fe20000000f00 */
[----:B------:R-:W-:Y:S01]  /*6450*/  IMAD.MOV.U32 R26, RZ, RZ, R19 ;  /* 0x000000ffff1a7224 */ /* 0x000fe200078e0013 */
[----:B------:R-:W-:Y:S02]  /*6460*/  MOV R13, R16 ;  /* 0x00000010000d7202 */ /* 0x000fe40000000f00 */
[----:B------:R-:W-:Y:S02]  /*6470*/  MOV R12, R17 ;  /* 0x00000011000c7202 */ /* 0x000fe40000000f00 */
[----:B------:R-:W-:-:S07]  /*6480*/  MOV R11, 0x64a0 ;  /* 0x000064a0000b7802 */ /* 0x000fce0000000f00 */
[----:B------:R-:W-:Y:S05]  /*6490*/  CALL.REL.NOINC `($__internal_28_$__cuda_sm20_div_s64) ;  /* 0x0000000800607944 */ /* 0x000fea0003c00000 */
        /* <DEDUP_REMOVED lines=11> */
.L_x_1312:
[----:B------:R-:W-:Y:S05]  /*6550*/  BSYNC.RECONVERGENT B1 ;  /* 0x0000000000017941 */ /* 0x000fea0003800200 */
.L_x_1310:
        /* <DEDUP_REMOVED lines=10> */
.L_x_1306:
        /* <DEDUP_REMOVED lines=31> */
.L_x_1314:
[----:B------:R-:W-:Y:S01]  /*67f0*/  MOV R21, R10 ;  /* 0x0000000a00157202 */ /* 0x000fe20000000f00 */
[----:B------:R-:W-:Y:S01]  /*6800*/  IMAD.MOV.U32 R20, RZ, RZ, R15 ;  /* 0x000000ffff147224 */ /* 0x000fe200078e000f */
[----:B------:R-:W-:Y:S02]  /*6810*/  MOV R22, R11 ;  /* 0x0000000b00167202 */ /* 0x000fe40000000f00 */
[----:B------:R-:W-:Y:S02]  /*6820*/  MOV R24, R14 ;  /* 0x0000000e00187202 */ /* 0x000fe40000000f00 */
[----:B------:R-:W-:-:S07]  /*6830*/  MOV R23, 0x6850 ;  /* 0x0000685000177802 */ /* 0x000fce0000000f00 */
[----:B------:R-:W-:Y:S05]  /*6840*/  CALL.REL.NOINC `($__internal_29_$__cuda_sm20_rem_s64) ;  /* 0x0000000800c47944 */ /* 0x000fea0003c00000 */
[----:B------:R-:W-:Y:S01]  /*6850*/  MOV R10, R12 ;  /* 0x0000000c000a7202 */ /* 0x000fe20000000f00 */
[----:B------:R-:W-:-:S07]  /*6860*/  IMAD.MOV.U32 R11, RZ, RZ, R13 ;  /* 0x000000ffff0b7224 */ /* 0x000fce00078e000d */
.L_x_1315:
[----:B------:R-:W-:Y:S05]  /*6870*/  BSYNC.RECONVERGENT B1 ;  /* 0x0000000000017941 */ /* 0x000fea0003800200 */
.L_x_1313:
        /* <DEDUP_REMOVED lines=10> */
.L_x_1266:
[----:B------:R-:W0:Y:S02]  /*6920*/  LDCU.64 UR4, c[0x0][0x388] ;  /* 0x00007100ff0477ac */ /* 0x000e240008000a00 */
[----:B0-----:R-:W-:-:S04]  /*6930*/  LEA R8, P0, R7, UR4, 0x3 ;  /* 0x0000000407087c11 */ /* 0x001fc8000f8018ff */
[----:B------:R-:W-:-:S05]  /*6940*/  LEA.HI.X R9, R7, UR5, R6, 0x3, P0 ;  /* 0x0000000507097c11 */ /* 0x000fca00080f1c06 */
[----:B------:R-:W2:Y:S04]  /*6950*/  LDG.E.64 R6, desc[UR6][R8.64] ;  /* 0x0000000608067981 */ /* 0x000ea8000c1e1b00 */
[----:B--2---:R0:W-:Y:S02]  /*6960*/  STS.64 [R3], R6 ;  /* 0x0000000603007388 */ /* 0x0041e40000000a00 */
.L_x_1265:
[----:B------:R-:W-:Y:S05]  /*6970*/  BSYNC.RECONVERGENT B0 ;  /* 0x0000000000007941 */ /* 0x000fea0003800200 */
.L_x_1217:
[----:B------:R-:W-:Y:S01]  /*6980*/  BAR.SYNC.DEFER_BLOCKING 0x0 ;  /* 0x0000000000007b1d */ /* 0x000fe20000010000 */
[----:B------:R-:W-:-:S13]  /*6990*/  ISETP.GE.U32.AND P0, PT, R4, 0x42, PT ;  /* 0x000000420400780c */ /* 0x000fda0003f06070 */
[----:B------:R-:W-:Y:S05]  /*69a0*/  @!P0 BRA `(.L_x_1316) ;  /* 0x0000000000448947 */ /* 0x000fea0003800000 */
.L_x_1319:
        /* <DEDUP_REMOVED lines=12> */
.L_x_1318:
[----:B------:R-:W-:Y:S05]  /*6a70*/  BSYNC.RECONVERGENT B0 ;  /* 0x0000000000007941 */ /* 0x000fea0003800200 */
.L_x_1317:
[----:B------:R-:W-:Y:S01]  /*6a80*/  BAR.SYNC.DEFER_BLOCKING 0x0 ;  /* 0x0000000000007b1d */ /* 0x000fe20000010000 */
[----:B------:R-:W-:Y:S01]  /*6a90*/  ISETP.GT.U32.AND P0, PT, R4, 0x83, PT ;  /* 0x000000830400780c */ /* 0x000fe20003f04070 */
[----:B------:R-:W-:-:S12]  /*6aa0*/  IMAD.MOV.U32 R4, RZ, RZ, R5 ;  /* 0x000000ffff047224 */ /* 0x000fd800078e0005 */
[----:B------:R-:W-:Y:S05]  /*6ab0*/  @P0 BRA `(.L_x_1319) ;  /* 0xfffffffc00bc0947 */ /* 0x000fea000383ffff */
.L_x_1316:
[----:B------:R-:W-:-:S13]  /*6ac0*/  ISETP.GT.U32.AND P0, PT, R2, 0x1f, PT ;  /* 0x0000001f0200780c */ /* 0x000fda0003f04070 */
[----:B------:R-:W-:Y:S05]  /*6ad0*/  @P0 EXIT ;  /* 0x000000000000094d */ /* 0x000fea0003800000 */
[----:B------:R-:W-:Y:S01]  /*6ae0*/  LDS.64 R4, [R3] ;  /* 0x0000000003047984 */ /* 0x000fe20000000a00 */
[----:B------:R-:W-:-:S03]  /*6af0*/  ISETP.NE.AND P1, PT, R2, RZ, PT ;  /* 0x000000ff0200720c */ /* 0x000fc60003f25270 */
[----:B012---:R-:W0:Y:S02]  /*6b00*/  LDS.64 R6, [R3+0x100] ;  /* 0x0001000003067984 */ /* 0x007e240000000a00 */
        /* <DEDUP_REMOVED lines=42> */
[----:B------:R-:W-:-:S07]  /*6db0*/  UMOV UR4, 0x400 ;  /* 0x0000040000047882 */ /* 0x000fce0000000000 */
[----:B0-----:R-:W0:Y:S01]  /*6dc0*/  LDC.64 R4, c[0x0][0x380] ;  /* 0x0000e000ff047b82 */ /* 0x001e220000000a00 */
[----:B-1----:R-:W-:Y:S01]  /*6dd0*/  ULEA UR4, UR5, UR4, 0x18 ;  /* 0x0000000405047291 */ /* 0x002fe2000f8ec0ff */
[----:B0-----:R-:W-:-:S08]  /*6de0*/  IMAD.WIDE.U32 R4, R0, 0x8, R4 ;  /* 0x0000000800047825 */ /* 0x001fd000078e0004 */
[----:B------:R-:W0:Y:S04]  /*6df0*/  LDS.64 R2, [UR4] ;  /* 0x00000004ff027984 */ /* 0x000e280008000a00 */
[----:B0-----:R-:W-:Y:S01]  /*6e00*/  STG.E.64 desc[UR6][R4.64], R2 ;  /* 0x0000000204007986 */ /* 0x001fe2000c101b06 */
[----:B------:R-:W-:Y:S05]  /*6e10*/  EXIT ;  /* 0x000000000000794d */ /* 0x000fea0003800000 */
        .weak           $__internal_28_$__cuda_sm20_div_s64
        .type           $__internal_28_$__cuda_sm20_div_s64,@function
        .size           $__internal_28_$__cuda_sm20_div_s64,($__internal_29_$__cuda_sm20_rem_s64 - $__internal_28_$__cuda_sm20_div_s64)
$__internal_28_$__cuda_sm20_div_s64:
        /* <DEDUP_REMOVED lines=83> */
[----:B------:R-:W-:Y:S05]  /*7350*/  RET.REL.NODEC R12 `(uncontiguous_reduce_u64) ;  /* 0xffffff8c0c287950 */ /* 0x000fea0003c3ffff */
        .weak           $__internal_29_$__cuda_sm20_rem_s64
        .type           $__internal_29_$__cuda_sm20_rem_s64,@function
        .size           $__internal_29_$__cuda_sm20_rem_s64,(.L_x_3471 - $__internal_29_$__cuda_sm20_rem_s64)
$__internal_29_$__cuda_sm20_rem_s64:
        /* <DEDUP_REMOVED lines=77> */
[----:B------:R-:W-:Y:S06]  /*7830*/  RET.REL.NODEC R10 `(uncontiguous_reduce_u64) ;  /* 0xffffff840af07950 */ /* 0x000fec0003c3ffff */
.L_x_1320:
        /* <DEDUP_REMOVED lines=12> */
.L_x_3471:


//--------------------- .text.contiguous_reduce_u64 --------------------------
	.section	.text.contiguous_reduce_u64,"ax",@progbits
	.align	128
        .global         contiguous_reduce_u64
        .type           contiguous_reduce_u64,@function
        .size           contiguous_reduce_u64,(.L_x_3549 - contiguous_reduce_u64)
        .other          contiguous_reduce_u64,@"STO_CUDA_ENTRY STV_DEFAULT"
contiguous_reduce_u64:
.text.contiguous_reduce_u64:
        /* <DEDUP_REMOVED lines=16> */
[----:B---3--:R-:W2:Y:S04]  /*0100*/  @!P0 LDG.E.64 R6, desc[UR6][R6.64] ;  /* 0x0000000606068981 */ /* 0x008ea8000c1e1b00 */
[----:B------:R-:W2:Y:S01]  /*0110*/  @!P0 LDG.E.64 R4, desc[UR6][R4.64] ;  /* 0x0000000604048981 */ /* 0x000ea2000c1e1b00 */
[----:B------:R-:W0:Y:S01]  /*0120*/  S2UR UR5, SR_CgaCtaId ;  /* 0x00000000000579c3 */ /* 0x000e220000008800 */
[----:B------:R-:W-:Y:S01]  /*0130*/  UMOV UR4, 0x400 ;  /* 0x0000040000047882 */ /* 0x000fe20000000000 */
[----:B------:R-:W-:Y:S02]  /*0140*/  IMAD.MOV.U32 R10, RZ, RZ, -0x1 ;  /* 0xffffffffff0a7424 */ /* 0x000fe400078e00ff */
[----:B------:R-:W-:Y:S01]  /*0150*/  IMAD.MOV.U32 R11, RZ, RZ, -0x1 ;  /* 0xffffffffff0b7424 */ /* 0x000fe200078e00ff */
[----:B0-----:R-:W-:-:S06]  /*0160*/  ULEA UR4, UR5, UR4, 0x18 ;  /* 0x0000000405047291 */ /* 0x001fcc000f8ec0ff */
[----:B------:R-:W-:-:S05]  /*0170*/  LEA R3, R2, UR4, 0x3 ;  /* 0x0000000402037c11 */ /* 0x000fca000f8e18ff */
[----:B------:R0:W-:Y:S01]  /*0180*/  STS.64 [R3], R10 ;  /* 0x0000000a03007388 */ /* 0x0001e20000000a00 */
[----:B------:R-:W-:Y:S01]  /*0190*/  IMAD.U32 R12, RZ, RZ, UR8 ;  /* 0x00000008ff0c7e24 */ /* 0x000fe2000f8e00ff */
[----:B------:R-:W-:Y:S01]  /*01a0*/  BSSY.RECONVERGENT B0, `(.L_x_1321) ;  /* 0x000000f000007945 */ /* 0x000fe20003800200 */
[----:B--2---:R-:W-:-:S04]  /*01b0*/  @!P0 ISETP.LT.U32.AND P1, PT, R4, R6, PT ;  /* 0x000000060400820c */ /* 0x004fc80003f21070 */
[----:B------:R-:W-:-:S04]  /*01c0*/  @!P0 ISETP.LT.U32.AND.EX P1, PT, R5, R7, PT, P1 ;  /* 0x000000070500820c */ /* 0x000fc80003f21110 */
[----:B------:R-:W-:Y:S02]  /*01d0*/  @!P0 SEL R8, R4, R6, P1 ;  /* 0x0000000604088207 */ /* 0x000fe40000800000 */
[----:B------:R-:W-:-:S05]  /*01e0*/  @!P0 SEL R9, R5, R7, P1 ;  /* 0x0000000705098207 */ /* 0x000fca0000800000 */
[----:B------:R0:W-:Y:S01]  /*01f0*/  @!P0 STS.64 [R3], R8 ;  /* 0x0000000803008388 */ /* 0x0001e20000000a00 */
[----:B------:R-:W-:Y:S05]  /*0200*/  @!P0 BRA `(.L_x_1322) ;  /* 0x0000000000208947 */ /* 0x000fea0003800000 */
        /* <DEDUP_REMOVED lines=8> */
.L_x_1322:
[----:B------:R-:W-:Y:S05]  /*0290*/  BSYNC.RECONVERGENT B0 ;  /* 0x0000000000007941 */ /* 0x000fea0003800200 */
.L_x_1321:
[----:B------:R-:W-:Y:S01]  /*02a0*/  BAR.SYNC.DEFER_BLOCKING 0x0 ;  /* 0x0000000000007b1d */ /* 0x000fe20000010000 */
[----:B------:R-:W-:-:S13]  /*02b0*/  ISETP.GE.U32.AND P0, PT, R12, 0x42, PT ;  /* 0x000000420c00780c */ /* 0x000fda0003f06070 */
[----:B------:R-:W-:Y:S05]  /*02c0*/  @!P0 BRA `(.L_x_1323) ;  /* 0x0000000000448947 */ /* 0x000fea0003800000 */
.L_x_1326:
[----:B0-----:R-:W-:Y:S01]  /*02d0*/  SHF.R.U32.HI R8, RZ, 0x1, R12 ;  /* 0x00000001ff087819 */ /* 0x001fe2000001160c */
[----:B------:R-:W-:Y:S03]  /*02e0*/  BSSY.RECONVERGENT B0, `(.L_x_1324) ;  /* 0x000000b000007945 */ /* 0x000fe60003800200 */
[----:B------:R-:W-:-:S13]  /*02f0*/  ISETP.GE.U32.AND P0, PT, R2, R8, PT ;  /* 0x000000080200720c */ /* 0x000fda0003f06070 */
[----:B------:R-:W-:Y:S05]  /*0300*/  @P0 BRA `(.L_x_1325) ;  /* 0x0000000000200947 */ /* 0x000fea0003800000 */
[----:B------:R-:W-:Y:S01]  /*0310*/  IMAD R6, R8, 0x8, R3 ;  /* 0x0000000808067824 */ /* 0x000fe200078e0203 */
[----:B-1----:R-:W-:Y:S05]  /*0320*/  LDS.64 R4, [R3] ;  /* 0x0000000003047984 */ /* 0x002fea0000000a00 */
[----:B------:R-:W0:Y:S02]  /*0330*/  LDS.64 R6, [R6] ;  /* 0x0000000006067984 */ /* 0x000e240000000a00 */
[----:B0-----:R-:W-:-:S04]  /*0340*/  ISETP.LT.U32.AND P0, PT, R4, R6, PT ;  /* 0x000000060400720c */ /* 0x001fc80003f01070 */
[----:B------:R-:W-:-:S04]  /*0350*/  ISETP.LT.U32.AND.EX P0, PT, R5, R7, PT, P0 ;  /* 0x000000070500720c */ /* 0x000fc80003f01100 */
[----:B------:R-:W-:Y:S02]  /*0360*/  SEL R4, R4, R6, P0 ;  /* 0x0000000604047207 */ /* 0x000fe40000000000 */
[----:B------:R-:W-:-:S05]  /*0370*/  SEL R5, R5, R7, P0 ;  /* 0x0000000705057207 */ /* 0x000fca0000000000 */
[----:B------:R0:W-:Y:S02]  /*0380*/  STS.64 [R3], R4 ;  /* 0x0000000403007388 */ /* 0x0001e40000000a00 */
.L_x_1325:
[----:B------:R-:W-:Y:S05]  /*0390*/  BSYNC.RECONVERGENT B0 ;  /* 0x0000000000007941 */ /* 0x000fea0003800200 */
.L_x_1324:
[----:B------:R-:W-:Y:S01]  /*03a0*/  BAR.SYNC.DEFER_BLOCKING 0x0 ;  /* 0x0000000000007b1d */ /* 0x000fe20000010000 */
[----:B------:R-:W-:Y:S01]  /*03b0*/  ISETP.GT.U32.AND P0, PT, R12, 0x83, PT ;  /* 0x000000830c00780c */ /* 0x000fe20003f04070 */
[----:B------:R-:W-:-:S12]  /*03c0*/  IMAD.MOV.U32 R12, RZ, RZ, R8 ;  /* 0x000000ffff0c7224 */ /* 0x000fd800078e0008 */
[----:B------:R-:W-:Y:S05]  /*03d0*/  @P0 BRA `(.L_x_1326) ;  /* 0xfffffffc00bc0947 */ /* 0x000fea000383ffff */
.L_x_1323:
[----:B------:R-:W-:-:S13]  /*03e0*/  ISETP.GT.U32.AND P0, PT, R2, 0x1f, PT ;  /* 0x0000001f0200780c */ /* 0x000fda0003f04070 */
[----:B------:R-:W-:Y:S05]  /*03f0*/  @P0 EXIT ;  /* 0x000000000000094d */ /* 0x000fea0003800000 */
[----:B01----:R-:W-:Y:S01]  /*0400*/  LDS.64 R4, [R3] ;  /* 0x0000000003047984 */ /* 0x003fe20000000a00 */
        /* <DEDUP_REMOVED lines=51> */
.L_x_1327:
        /* <DEDUP_REMOVED lines=12> */
.L_x_3549:


//--------------------- .text.contiguous_reduce33_u32 --------------------------
	.section	.text.contiguous_reduce33_u32,"ax",@progbits
	.align	128
        .global         contiguous_reduce33_u32
        .type           contiguous_reduce33_u32,@function
        .size           contiguous_reduce33_u32,(.L_x_3550 - contiguous_reduce33_u32)
        .other          contiguous_reduce33_u32,@"STO_CUDA_ENTRY STV_DEFAULT"
contiguous_reduce33_u32:
.text.contiguous_reduce33_u32:
[----:B------:R-:W-:Y:S01]  /*0000*/  LDC R1, c[0x0][0x37c] ;  /* 0x0000df00ff017b82 */ /* 0x000fe20000000800 */
[----:B------:R-:W0:Y:S01]  /*0010*/  S2R R8, SR_TID.Y ;  /* 0x0000000000087919 */ /* 0x000e220000002200 */
[----:B------:R-:W1:Y:S06]  /*0020*/  LDCU UR8, c[0x0][0x360] ;  /* 0x00006c00ff0877ac */ /* 0x000e6c0008000800 */
[----:B------:R-:W0:Y:S01]  /*0030*/  S2UR UR9, SR_CTAID.Y ;  /* 0x00000000000979c3 */ /* 0x000e220000002600 */
[----:B------:R-:W-:Y:S01]  /*0040*/  IMAD.MOV.U32 R7, RZ, RZ, -0x1 ;  /* 0xffffffffff077424 */ /* 0x000fe200078e00ff */
        /* <DEDUP_REMOVED lines=46> */
.L_x_1330:
        /* <DEDUP_REMOVED lines=22> */
[----:B-1----:R-:W-:-:S04]  /*0490*/  VIMNMX3.U32 R13, R0, R13, R14, PT ;  /* 0x0000000d000d720f */ /* 0x002fc8000380000e */
[----:B---3--:R-:W-:-:S04]  /*04a0*/  VIMNMX3.U32 R13, R13, R18, R16, PT ;  /* 0x000000120d0d720f */ /* 0x008fc80003800010 */
[----:B----4-:R-:W-:-:S04]  /*04b0*/  VIMNMX3.U32 R13, R13, R20, R19, PT ;  /* 0x000000140d0d720f */ /* 0x010fc80003800013 */
[----:B--2---:R-:W-:Y:S01]  /*04c0*/  VIMNMX3.U32 R0, R13, R24, R22, PT ;  /* 0x000000180d00720f */ /* 0x004fe20003800016 */
[----:B------:R-:W-:Y:S06]  /*04d0*/  @P0 BRA `(.L_x_1330) ;  /* 0xfffffffc00940947 */ /* 0x000fec000383ffff */
[----:B------:R-:W-:-:S07]  /*04e0*/  IADD3 R9, PT, PT, R9, 0x1, RZ ;  /* 0x0000000109097810 */ /* 0x000fce0007ffe0ff */
.L_x_1329:
        /* <DEDUP_REMOVED lines=17> */
[----:B-1----:R-:W-:-:S04]  /*0600*/  VIMNMX3.U32 R0, R0, R11, R10, PT ;  /* 0x0000000b0000720f */ /* 0x002fc8000380000a */
[----:B--2---:R-:W-:-:S07]  /*0610*/  VIMNMX3.U32 R0, R0, R13, R14, PT ;  /* 0x0000000d0000720f */ /* 0x004fce000380000e */
.L_x_1332:
        /* <DEDUP_REMOVED lines=12> */
[----:B-1----:R-:W-:-:S07]  /*06e0*/  VIMNMX3.U32 R0, R0, R11, R8, PT ;  /* 0x0000000b0000720f */ /* 0x002fce0003800008 */
.L_x_1333:
[----:B------:R-:W-:-:S04]  /*06f0*/  @!P1 IMAD R6, R9, UR8, RZ ;  /* 0x0000000809069c24 */ /* 0x000fc8000f8e02ff */
[----:B------:R-:W-:-:S05]  /*0700*/  @!P1 IMAD R6, R6, 0x4, R7 ;  /* 0x0000000406069824 */ /* 0x000fca00078e0207 */
[----:B------:R-:W1:Y:S02]  /*0710*/  @!P1 LDS R9, [R6] ;  /* 0x0000000006099984 */ /* 0x000e640000000800 */
[----:B-1----:R-:W-:-:S07]  /*0720*/  @!P1 VIMNMX.U32 R0, PT, PT, R0, R9, PT ;  /* 0x0000000900009248 */ /* 0x002fce0003fe0000 */
.L_x_1331:
[----:B-1----:R1:W-:Y:S02]  /*0730*/  STS [R7], R0 ;  /* 0x0000000007007388 */ /* 0x0023e40000000800 */
.L_x_1328:
        /* <DEDUP_REMOVED lines=8> */
.L_x_1334:
        /* <DEDUP_REMOVED lines=12> */
.L_x_3550:


//--------------------- .text.contiguous_reduce3_u32 --------------------------
	.section	.text.contiguous_reduce3_u32,"ax",@progbits
	.align	128
        .global         contiguous_reduce3_u32
        .type           contiguous_reduce3_u32,@function
        .size           contiguous_reduce3_u32,(.L_x_3473 - contiguous_reduce3_u32)
        .other          contiguous_reduce3_u32,@"STO_CUDA_ENTRY STV_DEFAULT"
contiguous_reduce3_u32:
.text.contiguous_reduce3_u32:
        /* <DEDUP_REMOVED lines=44> */
.L_x_1353:
        /* <DEDUP_REMOVED lines=27> */
.L_x_1337:
[----:B------:R-:W-:Y:S01]  /*0470*/  IMAD.MOV.U32 R30, RZ, RZ, R32 ;  /* 0x000000ffff1e7224 */ /* 0x000fe200078e0020 */
[----:B------:R-:W-:Y:S01]  /*0480*/  MOV R0, R36 ;  /* 0x0000002400007202 */ /* 0x000fe20000000f00 */
[----:B------:R-:W-:Y:S01]  /*0490*/  IMAD.MOV.U32 R3, RZ, RZ, R37 ;  /* 0x000000ffff037224 */ /* 0x000fe200078e0025 */
[----:B------:R-:W-:-:S07]  /*04a0*/  MOV R8, 0x4c0 ;  /* 0x000004c000087802 */ /* 0x000fce0000000f00 */
[----:B01-3--:R-:W-:Y:S05]  /*04b0*/  CALL.REL.NOINC `($__internal_30_$__cuda_sm20_div_s64) ;  /* 0x0000003000ac7944 */ /* 0x00bfea0003c00000 */
        /* <DEDUP_REMOVED lines=9> */
.L_x_1338:
        /* <DEDUP_REMOVED lines=33> */
.L_x_1339:
[----:B------:R-:W-:Y:S01]  /*0760*/  MOV R0, R36 ;  /* 0x0000002400007202 */ /* 0x000fe20000000f00 */
[----:B------:R-:W-:Y:S01]  /*0770*/  IMAD.MOV.U32 R3, RZ, RZ, R37 ;  /* 0x000000ffff037224 */ /* 0x000fe200078e0025 */
[----:B------:R-:W-:-:S07]  /*0780*/  MOV R8, 0x7a0 ;  /* 0x000007a000087802 */ /* 0x000fce0000000f00 */
[----:B---3--:R-:W-:Y:S05]  /*0790*/  CALL.REL.NOINC `($__internal_30_$__cuda_sm20_div_s64) ;  /* 0x0000002c00f47944 */ /* 0x008fea0003c00000 */
        /* <DEDUP_REMOVED lines=10> */
.L_x_1340:
        /* <DEDUP_REMOVED lines=34> */
.L_x_1341:
[----:B------:R-:W-:Y:S01]  /*0a60*/  MOV R30, R28 ;  /* 0x0000001c001e7202 */ /* 0x000fe20000000f00 */
[----:B------:R-:W-:Y:S01]  /*0a70*/  IMAD.MOV.U32 R0, RZ, RZ, R36 ;  /* 0x000000ffff007224 */ /* 0x000fe200078e0024 */
[----:B------:R-:W-:Y:S02]  /*0a80*/  MOV R3, R37 ;  /* 0x0000002500037202 */ /* 0x000fe40000000f00 */
[----:B------:R-:W-:-:S07]  /*0a90*/  MOV R8, 0xab0 ;  /* 0x00000ab000087802 */ /* 0x000fce0000000f00 */
[----:B---3--:R-:W-:Y:S05]  /*0aa0*/  CALL.REL.NOINC `($__internal_30_$__cuda_sm20_div_s64) ;  /* 0x0000002c00307944 */ /* 0x008fea0003c00000 */
        /* <DEDUP_REMOVED lines=10> */
.L_x_1342:
        /* <DEDUP_REMOVED lines=33> */
.L_x_1343:
[----:B------:R-:W-:Y:S01]  /*0d60*/  MOV R0, R36 ;  /* 0x0000002400007202 */ /* 0x000fe20000000f00 */
[----:B------:R-:W-:Y:S01]  /*0d70*/  IMAD.MOV.U32 R3, RZ, RZ, R37 ;  /* 0x000000ffff037224 */ /* 0x000fe200078e0025 */
[----:B------:R-:W-:-:S07]  /*0d80*/  MOV R8, 0xda0 ;  /* 0x00000da000087802 */ /* 0x000fce0000000f00 */
[----:B---3--:R-:W-:Y:S05]  /*0d90*/  CALL.REL.NOINC `($__internal_30_$__cuda_sm20_div_s64) ;  /* 0x0000002800747944 */ /* 0x008fea0003c00000 */
        /* <DEDUP_REMOVED lines=9> */
.L_x_1344:
        /* <DEDUP_REMOVED lines=34> */
.L_x_1345:
[----:B------:R-:W-:Y:S01]  /*1050*/  IMAD.MOV.U32 R30, RZ, RZ, R28 ;  /* 0x000000ffff1e7224 */ /* 0x000fe200078e001c */
        /* <DEDUP_REMOVED lines=13> */
.L_x_1346:
        /* <DEDUP_REMOVED lines=34> */
.L_x_1347:
        /* <DEDUP_REMOVED lines=14> */
.L_x_1348:
        /* <DEDUP_REMOVED lines=34> */
.L_x_1349:
[----:B------:R-:W-:Y:S01]  /*1650*/  IMAD.MOV.U32 R30, RZ, RZ, R28 ;  /* 0x000000ffff1e7224 */ /* 0x000fe200078e001c */
        /* <DEDUP_REMOVED lines=14> */
.L_x_1350:
        /* <DEDUP_REMOVED lines=34> */
.L_x_1351:
[----:B------:R-:W-:Y:S01]  /*1960*/  MOV R0, R36 ;  /* 0x0000002400007202 */ /* 0x000fe20000000f00 */
[----:B------:R-:W-:Y:S01]  /*1970*/  IMAD.MOV.U32 R3, RZ, RZ, R37 ;  /* 0x000000ffff037224 */ /* 0x000fe200078e0025 */
[----:B------:R-:W-:-:S07]  /*1980*/  MOV R8, 0x19a0 ;  /* 0x000019a000087802 */ /* 0x000fce0000000f00 */
[----:B---3--:R-:W-:Y:S05]  /*1990*/  CALL.REL.NOINC `($__internal_30_$__cuda_sm20_div_s64) ;  /* 0x0000001c00747944 */ /* 0x008fea0003c00000 */
        /* <DEDUP_REMOVED lines=9> */
.L_x_1352:
        /* <DEDUP_REMOVED lines=13> */
.L_x_1336:
        /* <DEDUP_REMOVED lines=33> */
.L_x_1355:
[----:B------:R-:W-:Y:S01]  /*1d10*/  IMAD.MOV.U32 R30, RZ, RZ, R32 ;  /* 0x000000ffff1e7224 */ /* 0x000fe200078e0020 */
[----:B------:R-:W-:Y:S01]  /*1d20*/  MOV R0, R16 ;  /* 0x0000001000007202 */ /* 0x000fe20000000f00 */
[----:B------:R-:W-:Y:S01]  /*1d30*/  IMAD.MOV.U32 R3, RZ, RZ, R17 ;  /* 0x000000ffff037224 */ /* 0x000fe200078e0011 */
[----:B------:R-:W-:-:S07]  /*1d40*/  MOV R8, 0x1d60 ;  /* 0x00001d6000087802 */ /* 0x000fce0000000f00 */
[----:B------:R-:W-:Y:S05]  /*1d50*/  CALL.REL.NOINC `($__internal_30_$__cuda_sm20_div_s64) ;  /* 0x0000001800847944 */ /* 0x000fea0003c00000 */
        /* <DEDUP_REMOVED lines=9> */
.L_x_1356:
        /* <DEDUP_REMOVED lines=35> */
.L_x_1357:
        /* <DEDUP_REMOVED lines=13> */
.L_x_1358:
        /* <DEDUP_REMOVED lines=36> */
.L_x_1359:
[----:B------:R-:W-:Y:S01]  /*2330*/  IMAD.MOV.U32 R30, RZ, RZ, R20 ;  /* 0x000000ffff1e7224 */ /* 0x000fe200078e0014 */
[----:B------:R-:W-:Y:S01]  /*2340*/  MOV R0, R18 ;  /* 0x0000001200007202 */ /* 0x000fe20000000f00 */
[----:B------:R-:W-:Y:S01]  /*2350*/  IMAD.MOV.U32 R3, RZ, RZ, R19 ;  /* 0x000000ffff037224 */ /* 0x000fe200078e0013 */
[----:B------:R-:W-:-:S07]  /*2360*/  MOV R8, 0x2380 ;  /* 0x0000238000087802 */ /* 0x000fce0000000f00 */
[----:B------:R-:W-:Y:S05]  /*2370*/  CALL.REL.NOINC `($__internal_30_$__cuda_sm20_div_s64) ;  /* 0x0000001000fc7944 */ /* 0x000fea0003c00000 */
        /* <DEDUP_REMOVED lines=10> */
.L_x_1360:
        /* <DEDUP_REMOVED lines=37> */
.L_x_1361:
[----:B------:R-:W-:Y:S01]  /*2670*/  IMAD.MOV.U32 R0, RZ, RZ, R18 ;  /* 0x000000ffff007224 */ /* 0x000fe200078e0012 */
[----:B------:R-:W-:Y:S02]  /*2680*/  MOV R3, R19 ;  /* 0x0000001300037202 */ /* 0x000fe40000000f00 */
[----:B------:R-:W-:-:S07]  /*2690*/  MOV R8, 0x26b0 ;  /* 0x000026b000087802 */ /* 0x000fce0000000f00 */
[----:B------:R-:W-:Y:S05]  /*26a0*/  CALL.REL.NOINC `($__internal_30_$__cuda_sm20_div_s64) ;  /* 0x0000001000307944 */ /* 0x000fea0003c00000 */
        /* <DEDUP_REMOVED lines=8> */
.L_x_1362:
        /* <DEDUP_REMOVED lines=10> */
.L_x_1354:
        /* <DEDUP_REMOVED lines=31> */
.L_x_1364:
[----:B------:R-:W-:Y:S01]  /*29c0*/  MOV R30, R32 ;  /* 0x00000020001e7202 */ /* 0x000fe20000000f00 */
[----:B------:R-:W-:Y:S01]  /*29d0*/  IMAD.MOV.U32 R0, RZ, RZ, R16 ;  /* 0x000000ffff007224 */ /* 0x000fe200078e0010 */
[----:B------:R-:W-:Y:S02]  /*29e0*/  MOV R3, R17 ;  /* 0x0000001100037202 */ /* 0x000fe40000000f00 */
        /* <DEDUP_REMOVED lines=11> */
.L_x_1365:
        /* <DEDUP_REMOVED lines=36> */
.L_x_1366:
[----:B------:R-:W-:Y:S02]  /*2ce0*/  MOV R0, R18 ;  /* 0x0000001200007202 */ /* 0x000fe40000000f00 */
        /* <DEDUP_REMOVED lines=11> */
.L_x_1367:
        /* <DEDUP_REMOVED lines=10> */
.L_x_1363:
        /* <DEDUP_REMOVED lines=29> */
.L_x_1368:
[----:B------:R-:W-:-:S07]  /*3010*/  MOV R0, 0x3030 ;  /* 0x0000303000007802 */ /* 0x000fce0000000f00 */
[----:B------:R-:W-:Y:S05]  /*3020*/  CALL.REL.NOINC `($__internal_31_$__cuda_sm20_rem_s64) ;  /* 0x0000000c001c7944 */ /* 0x000fea0003c00000 */
[----:B------:R-:W-:Y:S02]  /*3030*/  MOV R8, R3 ;  /* 0x0000000300087202 */ /* 0x000fe40000000f00 */
[----:B------:R-:W-:-:S07]  /*3040*/  MOV R9, R10 ;  /* 0x0000000a00097202 */ /* 0x000fce0000000f00 */
.L_x_1369:
[----:B------:R-:W0:Y:S02]  /*3050*/  LDC.64 R10, c[0x0][0x398] ;  /* 0x0000e600ff0a7b82 */ /* 0x000e240000000a00 */
[----:B0-----:R-:W-:-:S06]  /*3060*/  IMAD.WIDE.U32 R2, R2, 0x8, R10 ;  /* 0x0000000802027825 */ /* 0x001fcc00078e000a */
[----:B------:R-:W2:Y:S02]  /*3070*/  LDG.E.64 R2, desc[UR10][R2.64] ;  /* 0x0000000a02027981 */ /* 0x000ea4000c1e1b00 */
[-C--:B--2---:R-:W-:Y:S02]  /*3080*/  IMAD R11, R3, R8.reuse, RZ ;  /* 0x00000008030b7224 */ /* 0x084fe400078e02ff */
[----:B------:R-:W-:-:S04]  /*3090*/  IMAD.WIDE.U32 R28, R2, R8, R28 ;  /* 0x00000008021c7225 */ /* 0x000fc800078e001c */
[----:B------:R-:W-:-:S04]  /*30a0*/  IMAD R11, R2, R9, R11 ;  /* 0x00000009020b7224 */ /* 0x000fc800078e020b */
[----:B------:R-:W-:-:S07]  /*30b0*/  IMAD.IADD R29, R29, 0x1, R11 ;  /* 0x000000011d1d7824 */ /* 0x000fce00078e020b */
.L_x_1335:
        /* <DEDUP_REMOVED lines=33> */
.L_x_1372:
        /* <DEDUP_REMOVED lines=22> */
[----:B-1----:R-:W-:-:S04]  /*3430*/  VIMNMX3.U32 R9, R0, R9, R10, PT ;  /* 0x000000090009720f */ /* 0x002fc8000380000a */
[----:B---3--:R-:W-:-:S04]  /*3440*/  VIMNMX3.U32 R9, R9, R16, R12, PT ;  /* 0x000000100909720f */ /* 0x008fc8000380000c */
[----:B--2---:R-:W-:-:S04]  /*3450*/  VIMNMX3.U32 R9, R9, R18, R17, PT ;  /* 0x000000120909720f */ /* 0x004fc80003800011 */
[----:B----4-:R-:W-:Y:S01]  /*3460*/  VIMNMX3.U32 R0, R9, R22, R20, PT ;  /* 0x000000160900720f */ /* 0x010fe20003800014 */
[----:B------:R-:W-:Y:S06]  /*3470*/  @P0 BRA `(.L_x_1372) ;  /* 0xfffffffc00940947 */ /* 0x000fec000383ffff */
[----:B------:R-:W-:-:S07]  /*3480*/  IADD3 R4, PT, PT, R8, 0x1, RZ ;  /* 0x0000000108047810 */ /* 0x000fce0007ffe0ff */
.L_x_1371:
        /* <DEDUP_REMOVED lines=17> */
[----:B-1----:R-:W-:-:S04]  /*35a0*/  VIMNMX3.U32 R0, R0, R7, R6, PT ;  /* 0x000000070000720f */ /* 0x002fc80003800006 */
[----:B--2---:R-:W-:-:S07]  /*35b0*/  VIMNMX3.U32 R0, R0, R9, R10, PT ;  /* 0x000000090000720f */ /* 0x004fce000380000a */
.L_x_1374:
        /* <DEDUP_REMOVED lines=12> */
[----:B-1----:R-:W-:-:S07]  /*3680*/  VIMNMX3.U32 R0, R0, R5, R6, PT ;  /* 0x000000050000720f */ /* 0x002fce0003800006 */
.L_x_1375:
[----:B------:R-:W-:-:S05]  /*3690*/  @!P1 IMAD R4, R4, UR7, RZ ;  /* 0x0000000704049c24 */ /* 0x000fca000f8e02ff */
[----:B------:R-:W-:-:S05]  /*36a0*/  @!P1 LEA R4, R4, R3, 0x2 ;  /* 0x0000000304049211 */ /* 0x000fca00078e10ff */
[----:B------:R-:W1:Y:S02]  /*36b0*/  @!P1 LDS R5, [R4] ;  /* 0x0000000004059984 */ /* 0x000e640000000800 */
[----:B-1----:R-:W-:-:S07]  /*36c0*/  @!P1 VIMNMX.U32 R0, PT, PT, R0, R5, PT ;  /* 0x0000000500009248 */ /* 0x002fce0003fe0000 */
.L_x_1373:
[----:B-1----:R1:W-:Y:S02]  /*36d0*/  STS [R3], R0 ;  /* 0x0000000003007388 */ /* 0x0023e40000000800 */
.L_x_1370:
        /* <DEDUP_REMOVED lines=9> */
        .weak           $__internal_30_$__cuda_sm20_div_s64
        .type           $__internal_30_$__cuda_sm20_div_s64,@function
        .size           $__internal_30_$__cuda_sm20_div_s64,($__internal_31_$__cuda_sm20_rem_s64 - $__internal_30_$__cuda_sm20_div_s64)
$__internal_30_$__cuda_sm20_div_s64:
        /* <DEDUP_REMOVED lines=82> */
[----:B------:R-:W-:Y:S06]  /*3c90*/  RET.REL.NODEC R8 `(contiguous_reduce3_u32) ;  /* 0xffffffc008d87950 */ /* 0x000fec0003c3ffff */
        .weak           $__internal_31_$__cuda_sm20_rem_s64
        .type           $__internal_31_$__cuda_sm20_rem_s64,@function
        .size           $__internal_31_$__cuda_sm20_rem_s64,(.L_x_3473 - $__internal_31_$__cuda_sm20_rem_s64)
$__internal_31_$__cuda_sm20_rem_s64:
        /* <DEDUP_REMOVED lines=66> */
[----:B------:R-:W-:Y:S06]  /*40c0*/  RET.REL.NODEC R8 `(contiguous_reduce3_u32) ;  /* 0xffffffbc08cc7950 */ /* 0x000fec0003c3ffff */
.L_x_1376:
        /* <DEDUP_REMOVED lines=11> */
.L_x_3473:


//--------------------- .text.contiguous_reduce22_u32 --------------------------
	.section	.text.contiguous_reduce22_u32,"ax",@progbits
	.align	128
        .global         contiguous_reduce22_u32
        .type           contiguous_reduce22_u32,@function
        .size           contiguous_reduce22_u32,(.L_x_3552 - contiguous_reduce22_u32)
        .other          contiguous_reduce22_u32,@"STO_CUDA_ENTRY STV_DEFAULT"
contiguous_reduce22_u32:
.text.contiguous_reduce22_u32:
        /* <DEDUP_REMOVED lines=28> */
[----:B------:R-:W-:Y:S01]  /*01c0*/  IMAD.MOV.U32 R11, RZ, RZ, -0x1 ;  /* 0xffffffffff0b7424 */ /* 0x000fe200078e00ff */
[----:B0-----:R-:W-:-:S06]  /*01d0*/  ULEA UR4, UR5, UR4, 0x18 ;  /* 0x0000000405047291 */ /* 0x001fcc000f8ec0ff */
[----:B------:R-:W-:-:S05]  /*01e0*/  LEA R2, R0, UR4, 0x2 ;  /* 0x0000000400027c11 */ /* 0x000fca000f8e10ff */
[----:B------:R0:W-:Y:S01]  /*01f0*/  STS [R2], R11 ;  /* 0x0000000b02007388 */ /* 0x0001e20000000800 */
[----:B------:R-:W-:Y:S01]  /*0200*/  BSSY.RECONVERGENT B0, `(.L_x_1377) ;  /* 0x0000012000007945 */ /* 0x000fe20003800200 */
[----:B------:R-:W-:Y:S02]  /*0210*/  ISETP.GE.U32.AND P1, PT, R3, 0x42, PT ;  /* 0x000000420300780c */ /* 0x000fe40003f26070 */
[----:B------:R-:W-:Y:S02]  /*0220*/  ISETP.GT.U32.AND P2, PT, R0, 0x1f, PT ;  /* 0x0000001f0000780c */ /* 0x000fe40003f44070 */
[----:B--2---:R-:W-:-:S05]  /*0230*/  @!P0 VIMNMX.U32 R7, PT, PT, R8, R13, PT ;  /* 0x0000000d08078248 */ /* 0x004fca0003fe0000 */
        /* <DEDUP_REMOVED lines=14> */
.L_x_1378:
[----:B------:R-:W-:Y:S05]  /*0320*/  BSYNC.RECONVERGENT B0 ;  /* 0x0000000000007941 */ /* 0x000fea0003800200 */
.L_x_1377:
[----:B------:R-:W-:Y:S06]  /*0330*/  BAR.SYNC.DEFER_BLOCKING 0x0 ;  /* 0x0000000000007b1d */ /* 0x000fec0000010000 */
[----:B------:R-:W-:Y:S05]  /*0340*/  @!P1 BRA `(.L_x_1379) ;  /* 0x00000000002c9947 */ /* 0x000fea0003800000 */
.L_x_1380:
[----:B------:R-:W-:-:S04]  /*0350*/  SHF.R.U32.HI R9, RZ, 0x1, R3 ;  /* 0x00000001ff097819 */ /* 0x000fc80000011603 */
[----:B------:R-:W-:-:S13]  /*0360*/  ISETP.GE.U32.AND P0, PT, R0, R9, PT ;  /* 0x000000090000720c */ /* 0x000fda0003f06070 */
[----:B------:R-:W-:Y:S01]  /*0370*/  @!P0 IMAD R5, R9, 0x4, R2 ;  /* 0x0000000409058824 */ /* 0x000fe200078e0202 */
[----:B------:R-:W-:Y:S05]  /*0380*/  @!P0 LDS R4, [R2] ;  /* 0x0000000002048984 */ /* 0x000fea0000000800 */
[----:B------:R-:W0:Y:S02]  /*0390*/  @!P0 LDS R5, [R5] ;  /* 0x0000000005058984 */ /* 0x000e240000000800 */
[----:B01----:R-:W-:-:S05]  /*03a0*/  @!P0 VIMNMX.U32 R7, PT, PT, R4, R5, PT ;  /* 0x0000000504078248 */ /* 0x003fca0003fe0000 */
[----:B------:R2:W-:Y:S01]  /*03b0*/  @!P0 STS [R2], R7 ;  /* 0x0000000702008388 */ /* 0x0005e20000000800 */
[----:B------:R-:W-:Y:S01]  /*03c0*/  BAR.SYNC.DEFER_BLOCKING 0x0 ;  /* 0x0000000000007b1d */ /* 0x000fe20000010000 */
[----:B------:R-:W-:Y:S01]  /*03d0*/  ISETP.GT.U32.AND P0, PT, R3, 0x83, PT ;  /* 0x000000830300780c */ /* 0x000fe20003f04070 */
[----:B------:R-:W-:-:S12]  /*03e0*/  IMAD.MOV.U32 R3, RZ, RZ, R9 ;  /* 0x000000ffff037224 */ /* 0x000fd800078e0009 */
[----:B--2---:R-:W-:Y:S05]  /*03f0*/  @P0 BRA `(.L_x_1380) ;  /* 0xfffffffc00d40947 */ /* 0x004fea000383ffff */
.L_x_1379:
[----:B------:R-:W-:Y:S05]  /*0400*/  @P2 EXIT ;  /* 0x000000000000294d */ /* 0x000fea0003800000 */
[----:B------:R-:W-:Y:S01]  /*0410*/  LDS R3, [R2] ;  /* 0x0000000002037984 */ /* 0x000fe20000000800 */
[----:B------:R-:W-:-:S03]  /*0420*/  ISETP.NE.AND P0, PT, R0, RZ, PT ;  /* 0x000000ff0000720c */ /* 0x000fc60003f05270 */
[----:B------:R-:W2:Y:S02]  /*0430*/  LDS R4, [R2+0x80] ;  /* 0x0000800002047984 */ /* 0x000ea40000000800 */
[----:B--2---:R-:W-:-:S05]  /*0440*/  VIMNMX.U32 R3, PT, PT, R3, R4, PT ;  /* 0x0000000403037248 */ /* 0x004fca0003fe0000 */
[----:B------:R-:W-:Y:S04]  /*0450*/  STS [R2], R3 ;  /* 0x0000000302007388 */ /* 0x000fe80000000800 */
[----:B------:R-:W-:Y:S04]  /*0460*/  LDS R4, [R2] ;  /* 0x0000000002047984 */ /* 0x000fe80000000800 */
[----:B------:R-:W2:Y:S02]  /*0470*/  LDS R5, [R2+0x40] ;  /* 0x0000400002057984 */ /* 0x000ea40000000800 */
[----:B--2---:R-:W-:-:S05]  /*0480*/  VIMNMX.U32 R5, PT, PT, R4, R5, PT ;  /* 0x0000000504057248 */ /* 0x004fca0003fe0000 */
[----:B------:R-:W-:Y:S04]  /*0490*/  STS [R2], R5 ;  /* 0x0000000502007388 */ /* 0x000fe80000000800 */
[----:B------:R-:W-:Y:S04]  /*04a0*/  LDS R4, [R2] ;  /* 0x0000000002047984 */ /* 0x000fe80000000800 */
[----:B01----:R-:W0:Y:S02]  /*04b0*/  LDS R7, [R2+0x20] ;  /* 0x0000200002077984 */ /* 0x003e240000000800 */
[----:B0-----:R-:W-:-:S05]  /*04c0*/  VIMNMX.U32 R7, PT, PT, R4, R7, PT ;  /* 0x0000000704077248 */ /* 0x001fca0003fe0000 */
[----:B------:R-:W-:Y:S04]  /*04d0*/  STS [R2], R7 ;  /* 0x0000000702007388 */ /* 0x000fe80000000800 */
[----:B------:R-:W-:Y:S04]  /*04e0*/  LDS R4, [R2] ;  /* 0x0000000002047984 */ /* 0x000fe80000000800 */
[----:B------:R-:W0:Y:S02]  /*04f0*/  LDS R9, [R2+0x10] ;  /* 0x0000100002097984 */ /* 0x000e240000000800 */
        /* <DEDUP_REMOVED lines=28> */
.L_x_1381:
        /* <DEDUP_REMOVED lines=12> */
.L_x_3552:


//--------------------- .text.contiguous_reduce2_u32 --------------------------
	.section	.text.contiguous_reduce2_u32,"ax",@progbits
	.align	128
        .global         contiguous_reduce2_u32
        .type           contiguous_reduce2_u32,@function
        .size           contiguous_reduce2_u32,(.L_x_3475 - contiguous_reduce2_u32)
        .other          contiguous_reduce2_u32,@"STO_CUDA_ENTRY STV_DEFAULT"
contiguous_reduce2_u32:
.text.contiguous_reduce2_u32:
        /* <DEDUP_REMOVED lines=47> */
.L_x_1410:
        /* <DEDUP_REMOVED lines=32> */
.L_x_1387:
[----:B------:R-:W-:Y:S01]  /*04f0*/  IMAD.MOV.U32 R26, RZ, RZ, R6 ;  /* 0x000000ffff1a7224 */ /* 0x000fe200078e0006 */
[----:B------:R-:W-:Y:S01]  /*0500*/  MOV R13, R7 ;  /* 0x00000007000d7202 */ /* 0x000fe20000000f00 */
[----:B------:R-:W-:Y:S01]  /*0510*/  IMAD.MOV.U32 R14, RZ, RZ, R34 ;  /* 0x000000ffff0e7224 */ /* 0x000fe200078e0022 */
[----:B------:R-:W-:Y:S02]  /*0520*/  MOV R11, R35 ;  /* 0x00000023000b7202 */ /* 0x000fe40000000f00 */
[----:B------:R-:W-:-:S07]  /*0530*/  MOV R12, 0x550 ;  /* 0x00000550000c7802 */ /* 0x000fce0000000f00 */
[----:B-1----:R-:W-:Y:S05]  /*0540*/  CALL.REL.NOINC `($__internal_32_$__cuda_sm20_div_s64) ;  /* 0x0000006400587944 */ /* 0x002fea0003c00000 */
        /* <DEDUP_REMOVED lines=9> */
.L_x_1388:
[----:B------:R-:W-:Y:S05]  /*05e0*/  BSYNC.RECONVERGENT B1 ;  /* 0x0000000000017941 */ /* 0x000fea0003800200 */
.L_x_1386:
        /* <DEDUP_REMOVED lines=34> */
.L_x_1390:
[----:B------:R-:W-:Y:S01]  /*0810*/  MOV R26, R20 ;  /* 0x00000014001a7202 */ /* 0x000fe20000000f00 */
[----:B------:R-:W-:Y:S01]  /*0820*/  IMAD.MOV.U32 R13, RZ, RZ, R9 ;  /* 0x000000ffff0d7224 */ /* 0x000fe200078e0009 */
[----:B------:R-:W-:Y:S01]  /*0830*/  MOV R14, R34 ;  /* 0x00000022000e7202 */ /* 0x000fe20000000f00 */
[----:B------:R-:W-:Y:S01]  /*0840*/  IMAD.MOV.U32 R11, RZ, RZ, R35 ;  /* 0x000000ffff0b7224 */ /* 0x000fe200078e0023 */
[----:B------:R-:W-:-:S07]  /*0850*/  MOV R12, 0x870 ;  /* 0x00000870000c7802 */ /* 0x000fce0000000f00 */
[----:B------:R-:W-:Y:S05]  /*0860*/  CALL.REL.NOINC `($__internal_32_$__cuda_sm20_div_s64) ;  /* 0x0000006000907944 */ /* 0x000fea0003c00000 */
        /* <DEDUP_REMOVED lines=9> */
.L_x_1391:
[----:B------:R-:W-:Y:S05]  /*0900*/  BSYNC.RECONVERGENT B1 ;  /* 0x0000000000017941 */ /* 0x000fea0003800200 */
.L_x_1389:
        /* <DEDUP_REMOVED lines=33> */
.L_x_1393:
[----:B------:R-:W-:Y:S01]  /*0b20*/  MOV R26, R36 ;  /* 0x00000024001a7202 */ /* 0x000fe20000000f00 */
[----:B------:R-:W-:Y:S01]  /*0b30*/  IMAD.MOV.U32 R13, RZ, RZ, R37 ;  /* 0x000000ffff0d7224 */ /* 0x000fe200078e0025 */
[----:B------:R-:W-:Y:S01]  /*0b40*/  MOV R14, R20 ;  /* 0x00000014000e7202 */ /* 0x000fe20000000f00 */
[----:B------:R-:W-:Y:S01]  /*0b50*/  IMAD.MOV.U32 R11, RZ, RZ, R21 ;  /* 0x000000ffff0b7224 */ /* 0x000fe200078e0015 */
[----:B------:R-:W-:-:S07]  /*0b60*/  MOV R12, 0xb80 ;  /* 0x00000b80000c7802 */ /* 0x000fce0000000f00 */
[----:B------:R-:W-:Y:S05]  /*0b70*/  CALL.REL.NOINC `($__internal_32_$__cuda_sm20_div_s64) ;  /* 0x0000005c00cc7944 */ /* 0x000fea0003c00000 */
        /* <DEDUP_REMOVED lines=10> */
.L_x_1394:
[----:B------:R-:W-:Y:S05]  /*0c20*/  BSYNC.RECONVERGENT B1 ;  /* 0x0000000000017941 */ /* 0x000fea0003800200 */
.L_x_1392:
        /* <DEDUP_REMOVED lines=35> */
.L_x_1396:
[----:B------:R-:W-:Y:S01]  /*0e60*/  IMAD.MOV.U32 R26, RZ, RZ, R34 ;  /* 0x000000ffff1a7224 */ /* 0x000fe200078e0022 */
[----:B------:R-:W-:Y:S01]  /*0e70*/  MOV R13, R35 ;  /* 0x00000023000d7202 */ /* 0x000fe20000000f00 */
[----:B------:R-:W-:Y:S01]  /*0e80*/  IMAD.MOV.U32 R14, RZ, RZ, R20 ;  /* 0x000000ffff0e7224 */ /* 0x000fe200078e0014 */
[----:B------:R-:W-:Y:S02]  /*0e90*/  MOV R11, R21 ;  /* 0x00000015000b7202 */ /* 0x000fe40000000f00 */
[----:B------:R-:W-:-:S07]  /*0ea0*/  MOV R12, 0xec0 ;  /* 0x00000ec0000c7802 */ /* 0x000fce0000000f00 */
[----:B------:R-:W-:Y:S05]  /*0eb0*/  CALL.REL.NOINC `($__internal_32_$__cuda_sm20_div_s64) ;  /* 0x0000005800fc7944 */ /* 0x000fea0003c00000 */
        /* <DEDUP_REMOVED lines=11> */
.L_x_1397:
[----:B------:R-:W-:Y:S05]  /*0f70*/  BSYNC.RECONVERGENT B1 ;  /* 0x0000000000017941 */ /* 0x000fea0003800200 */
.L_x_1395:
        /* <DEDUP_REMOVED lines=36> */
.L_x_1399:
        /* <DEDUP_REMOVED lines=16> */
.L_x_1400:
[----:B------:R-:W-:Y:S05]  /*12c0*/  BSYNC.RECONVERGENT B1 ;  /* 0x0000000000017941 */ /* 0x000fea0003800200 */
.L_x_1398:
        /* <DEDUP_REMOVED lines=35> */
.L_x_1402:
        /* <DEDUP_REMOVED lines=17> */
.L_x_1403:
[----:B------:R-:W-:Y:S05]  /*1610*/  BSYNC.RECONVERGENT B1 ;  /* 0x0000000000017941 */ /* 0x000fea0003800200 */
.L_x_1401:
        /* <DEDUP_REMOVED lines=35> */
.L_x_1405:
        /* <DEDUP_REMOVED lines=16> */
.L_x_1406:
[----:B------:R-:W-:Y:S05]  /*1950*/  BSYNC.RECONVERGENT B1 ;  /* 0x0000000000017941 */ /* 0x000fea0003800200 */
.L_x_1404:
        /* <DEDUP_REMOVED lines=35> */
.L_x_1408:
[----:B------:R-:W-:Y:S01]  /*1b90*/  MOV R26, R34 ;  /* 0x00000022001a7202 */ /* 0x000fe20000000f00 */
[----:B------:R-:W-:Y:S01]  /*1ba0*/  IMAD.MOV.U32 R13, RZ, RZ, R35 ;  /* 0x000000ffff0d7224 */ /* 0x000fe200078e0023 */
[----:B------:R-:W-:Y:S01]  /*1bb0*/  MOV R14, R20 ;  /* 0x00000014000e7202 */ /* 0x000fe20000000f00 */
[----:B------:R-:W-:Y:S01]  /*1bc0*/  IMAD.MOV.U32 R11, RZ, RZ, R21 ;  /* 0x000000ffff0b7224 */ /* 0x000fe200078e0015 */
[----:B------:R-:W-:-:S07]  /*1bd0*/  MOV R12, 0x1bf0 ;  /* 0x00001bf0000c7802 */ /* 0x000fce0000000f00 */
[----:B------:R-:W-:Y:S05]  /*1be0*/  CALL.REL.NOINC `($__internal_32_$__cuda_sm20_div_s64) ;  /* 0x0000004c00b07944 */ /* 0x000fea0003c00000 */
        /* <DEDUP_REMOVED lines=10> */
.L_x_1409:
[----:B------:R-:W-:Y:S05]  /*1c90*/  BSYNC.RECONVERGENT B1 ;  /* 0x0000000000017941 */ /* 0x000fea0003800200 */
.L_x_1407:
        /* <DEDUP_REMOVED lines=8> */
.L_x_1385:
        /* <DEDUP_REMOVED lines=36> */
.L_x_1413:
[----:B------:R-:W-:Y:S01]  /*1f60*/  IMAD.MOV.U32 R26, RZ, RZ, R6 ;  /* 0x000000ffff1a7224 */ /* 0x000fe200078e0006 */
[----:B------:R-:W-:Y:S01]  /*1f70*/  MOV R13, R7 ;  /* 0x00000007000d7202 */ /* 0x000fe20000000f00 */
[----:B------:R-:W-:Y:S01]  /*1f80*/  IMAD.MOV.U32 R14, RZ, RZ, R16 ;  /* 0x000000ffff0e7224 */ /* 0x000fe200078e0010 */
[----:B------:R-:W-:Y:S02]  /*1f90*/  MOV R11, R17 ;  /* 0x00000011000b7202 */ /* 0x000fe40000000f00 */
[----:B------:R-:W-:-:S07]  /*1fa0*/  MOV R12, 0x1fc0 ;  /* 0x00001fc0000c7802 */ /* 0x000fce0000000f00 */
[----:B------:R-:W-:Y:S05]  /*1fb0*/  CALL.REL.NOINC `($__internal_32_$__cuda_sm20_div_s64) ;  /* 0x0000004800bc7944 */ /* 0x000fea0003c00000 */
        /* <DEDUP_REMOVED lines=9> */
.L_x_1414:
[----:B------:R-:W-:Y:S05]  /*2050*/  BSYNC.RECONVERGENT B1 ;  /* 0x0000000000017941 */ /* 0x000fea0003800200 */
.L_x_1412:
        /* <DEDUP_REMOVED lines=34> */
.L_x_1416:
[----:B------:R-:W-:Y:S01]  /*2280*/  IMAD.MOV.U32 R26, RZ, RZ, R20 ;  /* 0x000000ffff1a7224 */ /* 0x000fe200078e0014 */
[----:B------:R-:W-:Y:S01]  /*2290*/  MOV R13, R9 ;  /* 0x00000009000d7202 */ /* 0x000fe20000000f00 */
[----:B------:R-:W-:Y:S01]  /*22a0*/  IMAD.MOV.U32 R14, RZ, RZ, R16 ;  /* 0x000000ffff0e7224 */ /* 0x000fe200078e0010 */
[----:B------:R-:W-:Y:S02]  /*22b0*/  MOV R11, R17 ;  /* 0x00000011000b7202 */ /* 0x000fe40000000f00 */
[----:B------:R-:W-:-:S07]  /*22c0*/  MOV R12, 0x22e0 ;  /* 0x000022e0000c7802 */ /* 0x000fce0000000f00 */
[----:B------:R-:W-:Y:S05]  /*22d0*/  CALL.REL.NOINC `($__internal_32_$__cuda_sm20_div_s64) ;  /* 0x0000004400f47944 */ /* 0x000fea0003c00000 */
        /* <DEDUP_REMOVED lines=11> */
.L_x_1417:
[----:B------:R-:W-:Y:S05]  /*2390*/  BSYNC.RECONVERGENT B1 ;  /* 0x0000000000017941 */ /* 0x000fea0003800200 */
.L_x_1415:
        /* <DEDUP_REMOVED lines=36> */
.L_x_1419:
        /* <DEDUP_REMOVED lines=16> */
.L_x_1420:
[----:B------:R-:W-:Y:S05]  /*26e0*/  BSYNC.RECONVERGENT B1 ;  /* 0x0000000000017941 */ /* 0x000fea0003800200 */
.L_x_1418:
        /* <DEDUP_REMOVED lines=35> */
.L_x_1422:
[----:B------:R-:W-:Y:S01]  /*2920*/  IMAD.MOV.U32 R26, RZ, RZ, R18 ;  /* 0x000000ffff1a7224 */ /* 0x000fe200078e0012 */
[----:B------:R-:W-:Y:S01]  /*2930*/  MOV R13, R19 ;  /* 0x00000013000d7202 */ /* 0x000fe20000000f00 */
[----:B------:R-:W-:Y:S01]  /*2940*/  IMAD.MOV.U32 R14, RZ, RZ, R16 ;  /* 0x000000ffff0e7224 */ /* 0x000fe200078e0010 */
[----:B------:R-:W-:Y:S02]  /*2950*/  MOV R11, R17 ;  /* 0x00000011000b7202 */ /* 0x000fe40000000f00 */
[----:B------:R-:W-:-:S07]  /*2960*/  MOV R12, 0x2980 ;  /* 0x00002980000c7802 */ /* 0x000fce0000000f00 */
[----:B------:R-:W-:Y:S05]  /*2970*/  CALL.REL.NOINC `($__internal_32_$__cuda_sm20_div_s64) ;  /* 0x00000040004c7944 */ /* 0x000fea0003c00000 */
        /* <DEDUP_REMOVED lines=10> */
.L_x_1423:
[----:B------:R-:W-:Y:S05]  /*2a20*/  BSYNC.RECONVERGENT B1 ;  /* 0x0000000000017941 */ /* 0x000fea0003800200 */
.L_x_1421:
[----:B------:R-:W-:Y:S01]  /*2a30*/  IMAD R11, R11, R38, RZ ;  /* 0x000000260b0b7224 */ /* 0x000fe200078e02ff */
[----:B------:R-:W-:Y:S01]  /*2a40*/  IADD3 R8, PT, PT, R8, -0x2, RZ ;  /* 0xfffffffe08087810 */ /* 0x000fe20007ffe0ff */
[----:B------:R-:W-:Y:S02]  /*2a50*/  IMAD.MOV.U32 R36, RZ, RZ, R22 ;  /* 0x000000ffff247224 */ /* 0x000fe400078e0016 */
[-C--:B------:R-:W-:Y:S02]  /*2a60*/  IMAD R11, R39, R10.reuse, R11 ;  /* 0x0000000a270b7224 */ /* 0x080fe400078e020b */
[----:B------:R-:W-:-:S04]  /*2a70*/  IMAD.WIDE.U32 R22, R38, R10, R36 ;  /* 0x0000000a26167225 */ /* 0x000fc800078e0024 */
[----:B------:R-:W-:-:S07]  /*2a80*/  IMAD.IADD R23, R23, 0x1, R11 ;  /* 0x0000000117177824 */ /* 0x000fce00078e020b */
.L_x_1411:
        /* <DEDUP_REMOVED lines=30> */
.L_x_1425:
[----:B------:R-:W-:Y:S01]  /*2c70*/  IMAD.MOV.U32 R18, RZ, RZ, R6 ;  /* 0x000000ffff127224 */ /* 0x000fe200078e0006 */
[----:B------:R-:W-:Y:S01]  /*2c80*/  MOV R19, R7 ;  /* 0x0000000700137202 */ /* 0x000fe20000000f00 */
[----:B------:R-:W-:Y:S01]  /*2c90*/  IMAD.MOV.U32 R24, RZ, RZ, R10 ;  /* 0x000000ffff187224 */ /* 0x000fe200078e000a */
[----:B------:R-:W-:Y:S02]  /*2ca0*/  MOV R21, R11 ;  /* 0x0000000b00157202 */ /* 0x000fe40000000f00 */
[----:B------:R-:W-:-:S07]  /*2cb0*/  MOV R26, 0x2cd0 ;  /* 0x00002cd0001a7802 */ /* 0x000fce0000000f00 */
[----:B------:R-:W-:Y:S05]  /*2cc0*/  CALL.REL.NOINC `($__internal_33_$__cuda_sm20_rem_s64) ;  /* 0x0000004000c47944 */ /* 0x000fea0003c00000 */
.L_x_1426:
[----:B------:R-:W-:Y:S05]  /*2cd0*/  BSYNC.RECONVERGENT B1 ;  /* 0x0000000000017941 */ /* 0x000fea0003800200 */
.L_x_1424:
        /* <DEDUP_REMOVED lines=30> */
.L_x_1428:
[----:B------:R-:W-:Y:S01]  /*2ec0*/  IMAD.MOV.U32 R24, RZ, RZ, R10 ;  /* 0x000000ffff187224 */ /* 0x000fe200078e000a */
[----:B------:R-:W-:Y:S01]  /*2ed0*/  MOV R21, R11 ;  /* 0x0000000b00157202 */ /* 0x000fe20000000f00 */
[----:B------:R-:W-:Y:S01]  /*2ee0*/  IMAD.MOV.U32 R18, RZ, RZ, R20 ;  /* 0x000000ffff127224 */ /* 0x000fe200078e0014 */
[----:B------:R-:W-:Y:S02]  /*2ef0*/  MOV R19, R9 ;  /* 0x0000000900137202 */ /* 0x000fe40000000f00 */
[----:B------:R-:W-:-:S07]  /*2f00*/  MOV R26, 0x2f20 ;  /* 0x00002f20001a7802 */ /* 0x000fce0000000f00 */
[----:B------:R-:W-:Y:S05]  /*2f10*/  CALL.REL.NOINC `($__internal_33_$__cuda_sm20_rem_s64) ;  /* 0x0000004000307944 */ /* 0x000fea0003c00000 */
.L_x_1429:
[----:B------:R-:W-:Y:S05]  /*2f20*/  BSYNC.RECONVERGENT B1 ;  /* 0x0000000000017941 */ /* 0x000fea0003800200 */
.L_x_1427:
[----:B------:R-:W-:Y:S02]  /*2f30*/  IMAD R7, R7, R16, RZ ;  /* 0x0000001007077224 */ /* 0x000fe400078e02ff */
[----:B------:R-:W-:-:S04]  /*2f40*/  IMAD.WIDE.U32 R22, R16, R6, R22 ;  /* 0x0000000610167225 */ /* 0x000fc800078e0016 */
[----:B------:R-:W-:-:S04]  /*2f50*/  IMAD R7, R17, R6, R7 ;  /* 0x0000000611077224 */ /* 0x000fc800078e0207 */
[----:B------:R-:W-:-:S07]  /*2f60*/  IMAD.IADD R23, R23, 0x1, R7 ;  /* 0x0000000117177824 */ /* 0x000fce00078e0207 */
.L_x_1384:
[----:B------:R-:W0:Y:S02]  /*2f70*/  LDCU.64 UR4, c[0x0][0x388] ;  /* 0x00007100ff0477ac */ /* 0x000e240008000a00 */
[----:B0-----:R-:W-:Y:S02]  /*2f80*/  LEA R8, P1, R22, UR4, 0x2 ;  /* 0x0000000416087c11 */ /* 0x001fe4000f8210ff */
[----:B------:R-:W-:Y:S02]  /*2f90*/  LEA R6, P0, R4, UR4, 0x2 ;  /* 0x0000000404067c11 */ /* 0x000fe4000f8010ff */
[----:B------:R-:W-:Y:S02]  /*2fa0*/  LEA.HI.X R9, R22, UR5, R23, 0x2, P1 ;  /* 0x0000000516097c11 */ /* 0x000fe400088f1417 */
[----:B------:R-:W-:-:S04]  /*2fb0*/  LEA.HI.X R7, R4, UR5, R5, 0x2, P0 ;  /* 0x0000000504077c11 */ /* 0x000fc800080f1405 */
[----:B------:R-:W2:Y:S04]  /*2fc0*/  LDG.E R9, desc[UR12][R8.64] ;  /* 0x0000000c08097981 */ /* 0x000ea8000c1e1900 */
[----:B------:R-:W2:Y:S02]  /*2fd0*/  LDG.E R6, desc[UR12][R6.64] ;  /* 0x0000000c06067981 */ /* 0x000ea4000c1e1900 */
[----:B--2---:R-:W-:-:S05]  /*2fe0*/  VIMNMX.U32 R4, PT, PT, R6, R9, PT ;  /* 0x0000000906047248 */ /* 0x004fca0003fe0000 */
[----:B------:R0:W-:Y:S01]  /*2ff0*/  STS [R3], R4 ;  /* 0x0000000403007388 */ /* 0x0001e20000000800 */
[----:B------:R-:W-:Y:S05]  /*3000*/  BRA `(.L_x_1430) ;  /* 0x0000003400b87947 */ /* 0x000fea0003800000 */
.L_x_1383:
        /* <DEDUP_REMOVED lines=18> */
.L_x_1457:
        /* <DEDUP_REMOVED lines=30> */
.L_x_1434:
        /* <DEDUP_REMOVED lines=15> */
.L_x_1435:
[----:B------:R-:W-:Y:S05]  /*3400*/  BSYNC.RECONVERGENT B1 ;  /* 0x0000000000017941 */ /* 0x000fea0003800200 */
.L_x_1433:
        /* <DEDUP_REMOVED lines=39> */
.L_x_1437:
[----:B------:R-:W-:Y:S01]  /*3680*/  IMAD.MOV.U32 R26, RZ, RZ, R36 ;  /* 0x000000ffff1a7224 */ /* 0x000fe200078e0024 */
[----:B------:R-:W-:Y:S01]  /*3690*/  MOV R13, R37 ;  /* 0x00000025000d7202 */ /* 0x000fe20000000f00 */
[----:B------:R-:W-:Y:S01]  /*36a0*/  IMAD.MOV.U32 R14, RZ, RZ, R38 ;  /* 0x000000ffff0e7224 */ /* 0x000fe200078e0026 */
[----:B------:R-:W-:Y:S02]  /*36b0*/  MOV R11, R39 ;  /* 0x00000027000b7202 */ /* 0x000fe40000000f00 */
[----:B------:R-:W-:-:S07]  /*36c0*/  MOV R12, 0x36e0 ;  /* 0x000036e0000c7802 */ /* 0x000fce0000000f00 */
[----:B-1----:R-:W-:Y:S05]  /*36d0*/  CALL.REL.NOINC `($__internal_32_$__cuda_sm20_div_s64) ;  /* 0x0000003000f47944 */ /* 0x002fea0003c00000 */
        /* <DEDUP_REMOVED lines=11> */
.L_x_1438:
[----:B------:R-:W-:Y:S05]  /*3790*/  BSYNC.RECONVERGENT B1 ;  /* 0x0000000000017941 */ /* 0x000fea0003800200 */
.L_x_1436:
        /* <DEDUP_REMOVED lines=37> */
.L_x_1440:
        /* <DEDUP_REMOVED lines=17> */
.L_x_1441:
[----:B------:R-:W-:Y:S05]  /*3b00*/  BSYNC.RECONVERGENT B1 ;  /* 0x0000000000017941 */ /* 0x000fea0003800200 */
.L_x_1439:
        /* <DEDUP_REMOVED lines=38> */
.L_x_1443:
[----:B------:R-:W-:Y:S01]  /*3d70*/  MOV R26, R20 ;  /* 0x00000014001a7202 */ /* 0x000fe20000000f00 */
[----:B------:R-:W-:Y:S01]  /*3d80*/  IMAD.MOV.U32 R13, RZ, RZ, R21 ;  /* 0x000000ffff0d7224 */ /* 0x000fe200078e0015 */
[----:B------:R-:W-:Y:S01]  /*3d90*/  MOV R14, R36 ;  /* 0x00000024000e7202 */ /* 0x000fe20000000f00 */
[----:B------:R-:W-:Y:S01]  /*3da0*/  IMAD.MOV.U32 R11, RZ, RZ, R37 ;  /* 0x000000ffff0b7224 */ /* 0x000fe200078e0025 */
[----:B------:R-:W-:-:S07]  /*3db0*/  MOV R12, 0x3dd0 ;  /* 0x00003dd0000c7802 */ /* 0x000fce0000000f00 */
[----:B-1----:R-:W-:Y:S05]  /*3dc0*/  CALL.REL.NOINC `($__internal_32_$__cuda_sm20_div_s64) ;  /* 0x0000002c00387944 */ /* 0x002fea0003c00000 */
        /* <DEDUP_REMOVED lines=11> */
.L_x_1444:
[----:B------:R-:W-:Y:S05]  /*3e80*/  BSYNC.RECONVERGENT B1 ;  /* 0x0000000000017941 */ /* 0x000fea0003800200 */
.L_x_1442:
        /* <DEDUP_REMOVED lines=38> */
.L_x_1446:
        /* <DEDUP_REMOVED lines=17> */
.L_x_1447:
[----:B------:R-:W-:Y:S05]  /*4200*/  BSYNC.RECONVERGENT B1 ;  /* 0x0000000000017941 */ /* 0x000fea0003800200 */
.L_x_1445:
        /* <DEDUP_REMOVED lines=40> */
.L_x_1449:
        /* <DEDUP_REMOVED lines=17> */
.L_x_1450:
[----:B------:R-:W-:Y:S05]  /*45a0*/  BSYNC.RECONVERGENT B1 ;  /* 0x0000000000017941 */ /* 0x000fea0003800200 */
.L_x_1448:
        /* <DEDUP_REMOVED lines=40> */
.L_x_1452:
        /* <DEDUP_REMOVED lines=17> */
.L_x_1453:
[----:B------:R-:W-:Y:S05]  /*4940*/  BSYNC.RECONVERGENT B1 ;  /* 0x0000000000017941 */ /* 0x000fea0003800200 */
.L_x_1451:
        /* <DEDUP_REMOVED lines=38> */
.L_x_1455:
        /* <DEDUP_REMOVED lines=17> */
.L_x_1456:
[----:B------:R-:W-:Y:S05]  /*4cc0*/  BSYNC.RECONVERGENT B1 ;  /* 0x0000000000017941 */ /* 0x000fea0003800200 */
.L_x_1454:
        /* <DEDUP_REMOVED lines=15> */
.L_x_1432:
        /* <DEDUP_REMOVED lines=37> */
.L_x_1460:
[----:B------:R-:W-:Y:S01]  /*5010*/  MOV R26, R18 ;  /* 0x00000012001a7202 */ /* 0x000fe20000000f00 */
[----:B------:R-:W-:Y:S01]  /*5020*/  IMAD.MOV.U32 R13, RZ, RZ, R19 ;  /* 0x000000ffff0d7224 */ /* 0x000fe200078e0013 */
[----:B------:R-:W-:Y:S01]  /*5030*/  MOV R14, R6 ;  /* 0x00000006000e7202 */ /* 0x000fe20000000f00 */
[----:B------:R-:W-:Y:S01]  /*5040*/  IMAD.MOV.U32 R11, RZ, RZ, R7 ;  /* 0x000000ffff0b7224 */ /* 0x000fe200078e0007 */
[----:B------:R-:W-:-:S07]  /*5050*/  MOV R12, 0x5070 ;  /* 0x00005070000c7802 */ /* 0x000fce0000000f00 */
[----:B------:R-:W-:Y:S05]  /*5060*/  CALL.REL.NOINC `($__internal_32_$__cuda_sm20_div_s64) ;  /* 0x0000001800907944 */ /* 0x000fea0003c00000 */
        /* <DEDUP_REMOVED lines=9> */
.L_x_1461:
[----:B------:R-:W-:Y:S05]  /*5100*/  BSYNC.RECONVERGENT B1 ;  /* 0x0000000000017941 */ /* 0x000fea0003800200 */
.L_x_1459:
        /* <DEDUP_REMOVED lines=39> */
.L_x_1463:
        /* <DEDUP_REMOVED lines=17> */
.L_x_1464:
[----:B------:R-:W-:Y:S05]  /*5490*/  BSYNC.RECONVERGENT B1 ;  /* 0x0000000000017941 */ /* 0x000fea0003800200 */
.L_x_1462:
        /* <DEDUP_REMOVED lines=40> */
.L_x_1466:
[----:B------:R-:W-:Y:S01]  /*5720*/  MOV R26, R18 ;  /* 0x00000012001a7202 */ /* 0x000fe20000000f00 */
[----:B------:R-:W-:Y:S01]  /*5730*/  IMAD.MOV.U32 R14, RZ, RZ, R20 ;  /* 0x000000ffff0e7224 */ /* 0x000fe200078e0014 */
[----:B------:R-:W-:Y:S02]  /*5740*/  MOV R13, R19 ;  /* 0x00000013000d7202 */ /* 0x000fe40000000f00 */
[----:B------:R-:W-:Y:S02]  /*5750*/  MOV R11, R21 ;  /* 0x00000015000b7202 */ /* 0x000fe40000000f00 */
[----:B------:R-:W-:-:S07]  /*5760*/  MOV R12, 0x5780 ;  /* 0x00005780000c7802 */ /* 0x000fce0000000f00 */
[----:B------:R-:W-:Y:S05]  /*5770*/  CALL.REL.NOINC `($__internal_32_$__cuda_sm20_div_s64) ;  /* 0x0000001000cc7944 */ /* 0x000fea0003c00000 */
        /* <DEDUP_REMOVED lines=11> */
.L_x_1467:
[----:B------:R-:W-:Y:S05]  /*5830*/  BSYNC.RECONVERGENT B1 ;  /* 0x0000000000017941 */ /* 0x000fea0003800200 */
.L_x_1465:
        /* <DEDUP_REMOVED lines=40> */
.L_x_1469:
[----:B------:R-:W-:Y:S01]  /*5ac0*/  MOV R26, R18 ;  /* 0x00000012001a7202 */ /* 0x000fe20000000f00 */
[----:B------:R-:W-:Y:S01]  /*5ad0*/  IMAD.MOV.U32 R13, RZ, RZ, R19 ;  /* 0x000000ffff0d7224 */ /* 0x000fe200078e0013 */
[----:B------:R-:W-:Y:S02]  /*5ae0*/  MOV R14, R20 ;  /* 0x00000014000e7202 */ /* 0x000fe40000000f00 */
[----:B------:R-:W-:Y:S02]  /*5af0*/  MOV R11, R21 ;  /* 0x00000015000b7202 */ /* 0x000fe40000000f00 */
[----:B------:R-:W-:-:S07]  /*5b00*/  MOV R12, 0x5b20 ;  /* 0x00005b20000c7802 */ /* 0x000fce0000000f00 */
[----:B------:R-:W-:Y:S05]  /*5b10*/  CALL.REL.NOINC `($__internal_32_$__cuda_sm20_div_s64) ;  /* 0x0000000c00e47944 */ /* 0x000fea0003c00000 */
        /* <DEDUP_REMOVED lines=11> */
.L_x_1470:
[----:B------:R-:W-:Y:S05]  /*5bd0*/  BSYNC.RECONVERGENT B1 ;  /* 0x0000000000017941 */ /* 0x000fea0003800200 */
.L_x_1468:
        /* <DEDUP_REMOVED lines=11> */
.L_x_1458:
        /* <DEDUP_REMOVED lines=35> */
.L_x_1473:
[----:B------:R-:W-:Y:S01]  /*5ec0*/  IMAD.MOV.U32 R26, RZ, RZ, R18 ;  /* 0x000000ffff1a7224 */ /* 0x000fe200078e0012 */
[----:B------:R-:W-:Y:S01]  /*5ed0*/  MOV R13, R19 ;  /* 0x00000013000d7202 */ /* 0x000fe20000000f00 */
[----:B------:R-:W-:Y:S01]  /*5ee0*/  IMAD.MOV.U32 R11, RZ, RZ, R5 ;  /* 0x000000ffff0b7224 */ /* 0x000fe200078e0005 */
[----:B------:R-:W-:Y:S02]  /*5ef0*/  MOV R14, R4 ;  /* 0x00000004000e7202 */ /* 0x000fe40000000f00 */
        /* <DEDUP_REMOVED lines=10> */
.L_x_1474:
[----:B------:R-:W-:Y:S05]  /*5fa0*/  BSYNC.RECONVERGENT B1 ;  /* 0x0000000000017941 */ /* 0x000fea0003800200 */
.L_x_1472:
        /* <DEDUP_REMOVED lines=39> */
.L_x_1476:
        /* <DEDUP_REMOVED lines=17> */
.L_x_1477:
[----:B------:R-:W-:Y:S05]  /*6330*/  BSYNC.RECONVERGENT B1 ;  /* 0x0000000000017941 */ /* 0x000fea0003800200 */
.L_x_1475:
        /* <DEDUP_REMOVED lines=11> */
.L_x_1471:
        /* <DEDUP_REMOVED lines=31> */
.L_x_1479:
[----:B------:R-:W-:Y:S02]  /*65e0*/  MOV R24, R20 ;  /* 0x0000001400187202 */ /* 0x000fe40000000f00 */
[----:B------:R-:W-:-:S07]  /*65f0*/  MOV R26, 0x6610 ;  /* 0x00006610001a7802 */ /* 0x000fce0000000f00 */
[----:B------:R-:W-:Y:S05]  /*6600*/  CALL.REL.NOINC `($__internal_33_$__cuda_sm20_rem_s64) ;  /* 0x0000000800747944 */ /* 0x000fea0003c00000 */
[----:B------:R-:W-:Y:S01]  /*6610*/  MOV R4, R6 ;  /* 0x0000000600047202 */ /* 0x000fe20000000f00 */
[----:B------:R-:W-:-:S07]  /*6620*/  IMAD.MOV.U32 R5, RZ, RZ, R7 ;  /* 0x000000ffff057224 */ /* 0x000fce00078e0007 */
.L_x_1480:
[----:B------:R-:W-:Y:S05]  /*6630*/  BSYNC.RECONVERGENT B1 ;  /* 0x0000000000017941 */ /* 0x000fea0003800200 */
.L_x_1478:
        /* <DEDUP_REMOVED lines=9> */
.L_x_1431:
[----:B------:R-:W2:Y:S04]  /*66d0*/  LDG.E R8, desc[UR12][R8.64] ;  /* 0x0000000c08087981 */ /* 0x000ea8000c1e1900 */
[----:B--2---:R1:W-:Y:S02]  /*66e0*/  STS [R3], R8 ;  /* 0x0000000803007388 */ /* 0x0043e40000000800 */
.L_x_1430:
[----:B------:R-:W-:Y:S05]  /*66f0*/  BSYNC.RECONVERGENT B0 ;  /* 0x0000000000007941 */ /* 0x000fea0003800200 */
.L_x_1382:
[----:B------:R-:W-:Y:S01]  /*6700*/  BAR.SYNC.DEFER_BLOCKING 0x0 ;  /* 0x0000000000007b1d */ /* 0x000fe20000010000 */
[----:B------:R-:W-:Y:S02]  /*6710*/  ISETP.GE.U32.AND P0, PT, R2, 0x42, PT ;  /* 0x000000420200780c */ /* 0x000fe40003f06070 */
[----:B------:R-:W-:-:S11]  /*6720*/  ISETP.GT.U32.AND P1, PT, R0, 0x1f, PT ;  /* 0x0000001f0000780c */ /* 0x000fd60003f24070 */
[----:B------:R-:W-:Y:S05]  /*6730*/  @!P0 BRA `(.L_x_1481) ;  /* 0x00000000002c8947 */ /* 0x000fea0003800000 */
.L_x_1482:
[----:B------:R-:W-:-:S04]  /*6740*/  SHF.R.U32.HI R6, RZ, 0x1, R2 ;  /* 0x00000001ff067819 */ /* 0x000fc80000011602 */
[----:B------:R-:W-:-:S13]  /*6750*/  ISETP.GE.U32.AND P0, PT, R0, R6, PT ;  /* 0x000000060000720c */ /* 0x000fda0003f06070 */
[----:B------:R-:W-:Y:S01]  /*6760*/  @!P0 LEA R5, R6, R3, 0x2 ;  /* 0x0000000306058211 */ /* 0x000fe200078e10ff */
[----:B0-----:R-:W-:Y:S05]  /*6770*/  @!P0 LDS R4, [R3] ;  /* 0x0000000003048984 */ /* 0x001fea0000000800 */
[----:B------:R-:W0:Y:S02]  /*6780*/  @!P0 LDS R5, [R5] ;  /* 0x0000000005058984 */ /* 0x000e240000000800 */
[----:B0-----:R-:W-:-:S05]  /*6790*/  @!P0 VIMNMX.U32 R4, PT, PT, R4, R5, PT ;  /* 0x0000000504048248 */ /* 0x001fca0003fe0000 */
[----:B------:R2:W-:Y:S01]  /*67a0*/  @!P0 STS [R3], R4 ;  /* 0x0000000403008388 */ /* 0x0005e20000000800 */
[----:B------:R-:W-:Y:S01]  /*67b0*/  BAR.SYNC.DEFER_BLOCKING 0x0 ;  /* 0x0000000000007b1d */ /* 0x000fe20000010000 */
[----:B------:R-:W-:Y:S01]  /*67c0*/  ISETP.GT.U32.AND P0, PT, R2, 0x83, PT ;  /* 0x000000830200780c */ /* 0x000fe20003f04070 */
[----:B------:R-:W-:-:S12]  /*67d0*/  IMAD.MOV.U32 R2, RZ, RZ, R6 ;  /* 0x000000ffff027224 */ /* 0x000fd800078e0006 */
[----:B--2---:R-:W-:Y:S05]  /*67e0*/  @P0 BRA `(.L_x_1482) ;  /* 0xfffffffc00d40947 */ /* 0x004fea000383ffff */
.L_x_1481:
[----:B------:R-:W-:Y:S05]  /*67f0*/  @P1 EXIT ;  /* 0x000000000000194d */ /* 0x000fea0003800000 */
[----:B------:R-:W-:Y:S01]  /*6800*/  LDS R2, [R3] ;  /* 0x0000000003027984 */ /* 0x000fe20000000800 */
[----:B------:R-:W-:-:S03]  /*6810*/  ISETP.NE.AND P0, PT, R0, RZ, PT ;  /* 0x000000ff0000720c */ /* 0x000fc60003f05270 */
[----:B------:R-:W2:Y:S02]  /*6820*/  LDS R5, [R3+0x80] ;  /* 0x0000800003057984 */ /* 0x000ea40000000800 */
[----:B--2---:R-:W-:-:S05]  /*6830*/  VIMNMX.U32 R2, PT, PT, R2, R5, PT ;  /* 0x0000000502027248 */ /* 0x004fca0003fe0000 */
[----:B------:R-:W-:Y:S04]  /*6840*/  STS [R3], R2 ;  /* 0x0000000203007388 */ /* 0x000fe80000000800 */
[----:B0-----:R-:W-:Y:S04]  /*6850*/  LDS R4, [R3] ;  /* 0x0000000003047984 */ /* 0x001fe80000000800 */
        /* <DEDUP_REMOVED lines=8> */
[----:B-1----:R-:W0:Y:S02]  /*68e0*/  LDS R8, [R3+0x10] ;  /* 0x0000100003087984 */ /* 0x002e240000000800 */
        /* <DEDUP_REMOVED lines=28> */
        .weak           $__internal_32_$__cuda_sm20_div_s64
        .type           $__internal_32_$__cuda_sm20_div_s64,@function
        .size           $__internal_32_$__cuda_sm20_div_s64,($__internal_33_$__cuda_sm20_rem_s64 - $__internal_32_$__cuda_sm20_div_s64)
$__internal_32_$__cuda_sm20_div_s64:
        /* <DEDUP_REMOVED lines=82> */
[----:B------:R-:W-:Y:S06]  /*6fd0*/  RET.REL.NODEC R12 `(contiguous_reduce2_u32) ;  /* 0xffffff900c087950 */ /* 0x000fec0003c3ffff */
        .weak           $__internal_33_$__cuda_sm20_rem_s64
        .type           $__internal_33_$__cuda_sm20_rem_s64,@function
        .size           $__internal_33_$__cuda_sm20_rem_s64,(.L_x_3475 - $__internal_33_$__cuda_sm20_rem_s64)
$__internal_33_$__cuda_sm20_rem_s64:
        /* <DEDUP_REMOVED lines=76> */
[----:B------:R-:W-:Y:S06]  /*74a0*/  RET.REL.NODEC R26 `(contiguous_reduce2_u32) ;  /* 0xffffff881ad47950 */ /* 0x000fec0003c3ffff */
.L_x_1483:
        /* <DEDUP_REMOVED lines=13> */
.L_x_3475:


//--------------------- .text.uncontiguous_reduce_u32 --------------------------
	.section	.text.uncontiguous_reduce_u32,"ax",@progbits
	.align	128
        .global         uncontiguous_reduce_u32
        .type           uncontiguous_reduce_u32,@function
        .size           uncontiguous_reduce_u32,(.L_x_3477 - uncontiguous_reduce_u32)
        .other          uncontiguous_reduce_u32,@"STO_CUDA_ENTRY STV_DEFAULT"
uncontiguous_reduce_u32:
.text.uncontiguous_reduce_u32:
        /* <DEDUP_REMOVED lines=42> */
.L_x_1512:
        /* <DEDUP_REMOVED lines=33> */
.L_x_1489:
[----:B------:R-:W-:Y:S01]  /*04b0*/  MOV R29, R14 ;  /* 0x0000000e001d7202 */ /* 0x000fe20000000f00 */
[----:B------:R-:W-:Y:S01]  /*04c0*/  IMAD.MOV.U32 R26, RZ, RZ, R15 ;  /* 0x000000ffff1a7224 */ /* 0x000fe200078e000f */
[----:B------:R-:W-:Y:S01]  /*04d0*/  MOV R13, R16 ;  /* 0x00000010000d7202 */ /* 0x000fe20000000f00 */
[----:B------:R-:W-:Y:S01]  /*04e0*/  IMAD.MOV.U32 R12, RZ, RZ, R17 ;  /* 0x000000ffff0c7224 */ /* 0x000fe200078e0011 */
[----:B------:R-:W-:-:S07]  /*04f0*/  MOV R11, 0x510 ;  /* 0x00000510000b7802 */ /* 0x000fce0000000f00 */
[----:B------:R-:W-:Y:S05]  /*0500*/  CALL.REL.NOINC `($__internal_34_$__cuda_sm20_div_s64) ;  /* 0x0000006400d07944 */ /* 0x000fea0003c00000 */
        /* <DEDUP_REMOVED lines=9> */
.L_x_1490:
[----:B------:R-:W-:Y:S05]  /*05a0*/  BSYNC.RECONVERGENT B1 ;  /* 0x0000000000017941 */ /* 0x000fea0003800200 */
.L_x_1488:
        /* <DEDUP_REMOVED lines=36> */
.L_x_1492:
[----:B------:R-:W-:Y:S01]  /*07f0*/  MOV R29, R7 ;  /* 0x00000007001d7202 */ /* 0x000fe20000000f00 */
[----:B------:R-:W-:Y:S01]  /*0800*/  IMAD.MOV.U32 R26, RZ, RZ, R8 ;  /* 0x000000ffff1a7224 */ /* 0x000fe200078e0008 */
[----:B------:R-:W-:Y:S01]  /*0810*/  MOV R13, R16 ;  /* 0x00000010000d7202 */ /* 0x000fe20000000f00 */
[----:B------:R-:W-:Y:S01]  /*0820*/  IMAD.MOV.U32 R12, RZ, RZ, R17 ;  /* 0x000000ffff0c7224 */ /* 0x000fe200078e0011 */
[----:B------:R-:W-:-:S07]  /*0830*/  MOV R11, 0x850 ;  /* 0x00000850000b7802 */ /* 0x000fce0000000f00 */
[----:B------:R-:W-:Y:S05]  /*0840*/  CALL.REL.NOINC `($__internal_34_$__cuda_sm20_div_s64) ;  /* 0x0000006400007944 */ /* 0x000fea0003c00000 */
        /* <DEDUP_REMOVED lines=10> */
.L_x_1493:
[----:B------:R-:W-:Y:S05]  /*08f0*/  BSYNC.RECONVERGENT B1 ;  /* 0x0000000000017941 */ /* 0x000fea0003800200 */
.L_x_1491:
        /* <DEDUP_REMOVED lines=37> */
.L_x_1495:
[----:B------:R-:W-:Y:S01]  /*0b50*/  IMAD.MOV.U32 R29, RZ, RZ, R14 ;  /* 0x000000ffff1d7224 */ /* 0x000fe200078e000e */
[----:B------:R-:W-:Y:S01]  /*0b60*/  MOV R26, R15 ;  /* 0x0000000f001a7202 */ /* 0x000fe20000000f00 */
[----:B------:R-:W-:Y:S01]  /*0b70*/  IMAD.MOV.U32 R13, RZ, RZ, R16 ;  /* 0x000000ffff0d7224 */ /* 0x000fe200078e0010 */
[----:B------:R-:W-:Y:S02]  /*0b80*/  MOV R12, R17 ;  /* 0x00000011000c7202 */ /* 0x000fe40000000f00 */
[----:B------:R-:W-:-:S07]  /*0b90*/  MOV R11, 0xbb0 ;  /* 0x00000bb0000b7802 */ /* 0x000fce0000000f00 */
[----:B------:R-:W-:Y:S05]  /*0ba0*/  CALL.REL.NOINC `($__internal_34_$__cuda_sm20_div_s64) ;  /* 0x0000006000287944 */ /* 0x000fea0003c00000 */
        /* <DEDUP_REMOVED lines=10> */
.L_x_1496:
[----:B------:R-:W-:Y:S05]  /*0c50*/  BSYNC.RECONVERGENT B1 ;  /* 0x0000000000017941 */ /* 0x000fea0003800200 */
.L_x_1494:
        /* <DEDUP_REMOVED lines=34> */
.L_x_1498:
        /* <DEDUP_REMOVED lines=16> */
.L_x_1499:
[----:B------:R-:W-:Y:S05]  /*0f80*/  BSYNC.RECONVERGENT B1 ;  /* 0x0000000000017941 */ /* 0x000fea0003800200 */
.L_x_1497:
        /* <DEDUP_REMOVED lines=37> */
.L_x_1501:
[----:B------:R-:W-:Y:S01]  /*11e0*/  MOV R29, R14 ;  /* 0x0000000e001d7202 */ /* 0x000fe20000000f00 */
[----:B------:R-:W-:Y:S01]  /*11f0*/  IMAD.MOV.U32 R26, RZ, RZ, R15 ;  /* 0x000000ffff1a7224 */ /* 0x000fe200078e000f */
[----:B------:R-:W-:Y:S01]  /*1200*/  MOV R13, R16 ;  /* 0x00000010000d7202 */ /* 0x000fe20000000f00 */
[----:B------:R-:W-:Y:S01]  /*1210*/  IMAD.MOV.U32 R12, RZ, RZ, R17 ;  /* 0x000000ffff0c7224 */ /* 0x000fe200078e0011 */
[----:B------:R-:W-:-:S07]  /*1220*/  MOV R11, 0x1240 ;  /* 0x00001240000b7802 */ /* 0x000fce0000000f00 */
[----:B------:R-:W-:Y:S05]  /*1230*/  CALL.REL.NOINC `($__internal_34_$__cuda_sm20_div_s64) ;  /* 0x0000005800847944 */ /* 0x000fea0003c00000 */
        /* <DEDUP_REMOVED lines=11> */
.L_x_1502:
[----:B------:R-:W-:Y:S05]  /*12f0*/  BSYNC.RECONVERGENT B1 ;  /* 0x0000000000017941 */ /* 0x000fea0003800200 */
.L_x_1500:
        /* <DEDUP_REMOVED lines=35> */
.L_x_1504:
        /* <DEDUP_REMOVED lines=16> */
.L_x_1505:
[----:B------:R-:W-:Y:S05]  /*1630*/  BSYNC.RECONVERGENT B1 ;  /* 0x0000000000017941 */ /* 0x000fea0003800200 */
.L_x_1503:
        /* <DEDUP_REMOVED lines=36> */
.L_x_1507:
        /* <DEDUP_REMOVED lines=17> */
.L_x_1508:
[----:B------:R-:W-:Y:S05]  /*1990*/  BSYNC.RECONVERGENT B1 ;  /* 0x0000000000017941 */ /* 0x000fea0003800200 */
.L_x_1506:
        /* <DEDUP_REMOVED lines=36> */
.L_x_1510:
        /* <DEDUP_REMOVED lines=17> */
.L_x_1511:
[----:B------:R-:W-:Y:S05]  /*1cf0*/  BSYNC.RECONVERGENT B1 ;  /* 0x0000000000017941 */ /* 0x000fea0003800200 */
.L_x_1509:
        /* <DEDUP_REMOVED lines=10> */
.L_x_1487:
        /* <DEDUP_REMOVED lines=36> */
.L_x_1515:
[----:B------:R-:W-:Y:S01]  /*1fe0*/  IMAD.MOV.U32 R29, RZ, RZ, R14 ;  /* 0x000000ffff1d7224 */ /* 0x000fe200078e000e */
[----:B------:R-:W-:Y:S01]  /*1ff0*/  MOV R26, R15 ;  /* 0x0000000f001a7202 */ /* 0x000fe20000000f00 */
[----:B------:R-:W-:Y:S01]  /*2000*/  IMAD.MOV.U32 R13, RZ, RZ, R16 ;  /* 0x000000ffff0d7224 */ /* 0x000fe200078e0010 */
[----:B------:R-:W-:Y:S02]  /*2010*/  MOV R12, R17 ;  /* 0x00000011000c7202 */ /* 0x000fe40000000f00 */
[----:B------:R-:W-:-:S07]  /*2020*/  MOV R11, 0x2040 ;  /* 0x00002040000b7802 */ /* 0x000fce0000000f00 */
[----:B------:R-:W-:Y:S05]  /*2030*/  CALL.REL.NOINC `($__internal_34_$__cuda_sm20_div_s64) ;  /* 0x0000004c00047944 */ /* 0x000fea0003c00000 */
        /* <DEDUP_REMOVED lines=9> */
.L_x_1516:
[----:B------:R-:W-:Y:S05]  /*20d0*/  BSYNC.RECONVERGENT B1 ;  /* 0x0000000000017941 */ /* 0x000fea0003800200 */
.L_x_1514:
        /* <DEDUP_REMOVED lines=36> */
.L_x_1518:
[----:B------:R-:W-:Y:S01]  /*2320*/  IMAD.MOV.U32 R29, RZ, RZ, R7 ;  /* 0x000000ffff1d7224 */ /* 0x000fe200078e0007 */
[----:B------:R-:W-:Y:S01]  /*2330*/  MOV R26, R8 ;  /* 0x00000008001a7202 */ /* 0x000fe20000000f00 */
[----:B------:R-:W-:Y:S01]  /*2340*/  IMAD.MOV.U32 R13, RZ, RZ, R16 ;  /* 0x000000ffff0d7224 */ /* 0x000fe200078e0010 */
[----:B------:R-:W-:Y:S02]  /*2350*/  MOV R12, R17 ;  /* 0x00000011000c7202 */ /* 0x000fe40000000f00 */
[----:B------:R-:W-:-:S07]  /*2360*/  MOV R11, 0x2380 ;  /* 0x00002380000b7802 */ /* 0x000fce0000000f00 */
[----:B------:R-:W-:Y:S05]  /*2370*/  CALL.REL.NOINC `($__internal_34_$__cuda_sm20_div_s64) ;  /* 0x0000004800347944 */ /* 0x000fea0003c00000 */
        /* <DEDUP_REMOVED lines=11> */
.L_x_1519:
[----:B------:R-:W-:Y:S05]  /*2430*/  BSYNC.RECONVERGENT B1 ;  /* 0x0000000000017941 */ /* 0x000fea0003800200 */
.L_x_1517:
        /* <DEDUP_REMOVED lines=38> */
.L_x_1521:
        /* <DEDUP_REMOVED lines=16> */
.L_x_1522:
[----:B------:R-:W-:Y:S05]  /*27a0*/  BSYNC.RECONVERGENT B1 ;  /* 0x0000000000017941 */ /* 0x000fea0003800200 */
.L_x_1520:
        /* <DEDUP_REMOVED lines=36> */
.L_x_1524:
        /* <DEDUP_REMOVED lines=16> */
.L_x_1525:
[----:B------:R-:W-:Y:S05]  /*2af0*/  BSYNC.RECONVERGENT B1 ;  /* 0x0000000000017941 */ /* 0x000fea0003800200 */
.L_x_1523:
[----:B------:R-:W-:Y:S01]  /*2b00*/  MOV R34, R20 ;  /* 0x0000001400227202 */ /* 0x000fe20000000f00 */
[----:B------:R-:W-:Y:S02]  /*2b10*/  IMAD R5, R5, R38, RZ ;  /* 0x0000002605057224 */ /* 0x000fe400078e02ff */
[----:B------:R-:W-:Y:S02]  /*2b20*/  VIADD R9, R9, 0xfffffffe ;  /* 0xfffffffe09097836 */ /* 0x000fe40000000000 */
[----:B------:R-:W-:-:S04]  /*2b30*/  IMAD.WIDE.U32 R34, R38, R10, R34 ;  /* 0x0000000a26227225 */ /* 0x000fc800078e0022 */
[----:B------:R-:W-:-:S05]  /*2b40*/  IMAD R5, R39, R10, R5 ;  /* 0x0000000a27057224 */ /* 0x000fca00078e0205 */
[----:B------:R-:W-:Y:S01]  /*2b50*/  IADD3 R6, PT, PT, R35, R5, RZ ;  /* 0x0000000523067210 */ /* 0x000fe20007ffe0ff */
[----:B------:R-:W-:-:S07]  /*2b60*/  IMAD.MOV.U32 R5, RZ, RZ, R34 ;  /* 0x000000ffff057224 */ /* 0x000fce00078e0022 */
.L_x_1513:
        /* <DEDUP_REMOVED lines=31> */
.L_x_1527:
[----:B------:R-:W-:Y:S01]  /*2d60*/  MOV R20, R14 ;  /* 0x0000000e00147202 */ /* 0x000fe20000000f00 */
[----:B------:R-:W-:Y:S01]  /*2d70*/  IMAD.MOV.U32 R24, RZ, RZ, R15 ;  /* 0x000000ffff187224 */ /* 0x000fe200078e000f */
[----:B------:R-:W-:Y:S01]  /*2d80*/  MOV R21, R16 ;  /* 0x0000001000157202 */ /* 0x000fe20000000f00 */
[----:B------:R-:W-:Y:S01]  /*2d90*/  IMAD.MOV.U32 R22, RZ, RZ, R17 ;  /* 0x000000ffff167224 */ /* 0x000fe200078e0011 */
[----:B------:R-:W-:-:S07]  /*2da0*/  MOV R23, 0x2dc0 ;  /* 0x00002dc000177802 */ /* 0x000fce0000000f00 */
[----:B------:R-:W-:Y:S05]  /*2db0*/  CALL.REL.NOINC `($__internal_35_$__cuda_sm20_rem_s64) ;  /* 0x0000004000f47944 */ /* 0x000fea0003c00000 */
[----:B------:R-:W-:Y:S01]  /*2dc0*/  MOV R10, R12 ;  /* 0x0000000c000a7202 */ /* 0x000fe20000000f00 */
[----:B------:R-:W-:-:S07]  /*2dd0*/  IMAD.MOV.U32 R11, RZ, RZ, R13 ;  /* 0x000000ffff0b7224 */ /* 0x000fce00078e000d */
.L_x_1528:
[----:B------:R-:W-:Y:S05]  /*2de0*/  BSYNC.RECONVERGENT B1 ;  /* 0x0000000000017941 */ /* 0x000fea0003800200 */
.L_x_1526:
        /* <DEDUP_REMOVED lines=33> */
.L_x_1530:
[----:B------:R-:W-:Y:S01]  /*3000*/  IMAD.MOV.U32 R21, RZ, RZ, R16 ;  /* 0x000000ffff157224 */ /* 0x000fe200078e0010 */
[----:B------:R-:W-:Y:S01]  /*3010*/  MOV R22, R17 ;  /* 0x0000001100167202 */ /* 0x000fe20000000f00 */
[----:B------:R-:W-:Y:S01]  /*3020*/  IMAD.MOV.U32 R20, RZ, RZ, R7 ;  /* 0x000000ffff147224 */ /* 0x000fe200078e0007 */
[----:B------:R-:W-:Y:S02]  /*3030*/  MOV R24, R8 ;  /* 0x0000000800187202 */ /* 0x000fe40000000f00 */
[----:B------:R-:W-:-:S07]  /*3040*/  MOV R23, 0x3060 ;  /* 0x0000306000177802 */ /* 0x000fce0000000f00 */
[----:B------:R-:W-:Y:S05]  /*3050*/  CALL.REL.NOINC `($__internal_35_$__cuda_sm20_rem_s64) ;  /* 0x00000040004c7944 */ /* 0x000fea0003c00000 */
[----:B------:R-:W-:Y:S01]  /*3060*/  IMAD.MOV.U32 R8, RZ, RZ, R12 ;  /* 0x000000ffff087224 */ /* 0x000fe200078e000c */
[----:B------:R-:W-:-:S07]  /*3070*/  MOV R9, R13 ;  /* 0x0000000d00097202 */ /* 0x000fce0000000f00 */
.L_x_1531:
[----:B------:R-:W-:Y:S05]  /*3080*/  BSYNC.RECONVERGENT B1 ;  /* 0x0000000000017941 */ /* 0x000fea0003800200 */
.L_x_1529:
[----:B------:R-:W-:Y:S01]  /*3090*/  MOV R11, R6 ;  /* 0x00000006000b7202 */ /* 0x000fe20000000f00 */
[----:B------:R-:W-:Y:S02]  /*30a0*/  IMAD.MOV.U32 R10, RZ, RZ, R5 ;  /* 0x000000ffff0a7224 */ /* 0x000fe400078e0005 */
[----:B------:R-:W-:Y:S02]  /*30b0*/  IMAD R7, R9, R18, RZ ;  /* 0x0000001209077224 */ /* 0x000fe400078e02ff */
[----:B------:R-:W-:-:S04]  /*30c0*/  IMAD.WIDE.U32 R10, R18, R8, R10 ;  /* 0x00000008120a7225 */ /* 0x000fc800078e000a */
[----:B------:R-:W-:Y:S01]  /*30d0*/  IMAD R7, R19, R8, R7 ;  /* 0x0000000813077224 */ /* 0x000fe200078e0207 */
[----:B------:R-:W-:-:S03]  /*30e0*/  MOV R5, R10 ;  /* 0x0000000a00057202 */ /* 0x000fc60000000f00 */
[----:B------:R-:W-:-:S07]  /*30f0*/  IMAD.IADD R6, R11, 0x1, R7 ;  /* 0x000000010b067824 */ /* 0x000fce00078e0207 */
.L_x_1486:
        /* <DEDUP_REMOVED lines=10> */
.L_x_1485:
        /* <DEDUP_REMOVED lines=20> */
.L_x_1559:
        /* <DEDUP_REMOVED lines=33> */
.L_x_1536:
[----:B------:R-:W-:Y:S01]  /*34f0*/  MOV R29, R15 ;  /* 0x0000000f001d7202 */ /* 0x000fe20000000f00 */
[----:B------:R-:W-:Y:S01]  /*3500*/  IMAD.MOV.U32 R26, RZ, RZ, R14 ;  /* 0x000000ffff1a7224 */ /* 0x000fe200078e000e */
[----:B------:R-:W-:Y:S01]  /*3510*/  MOV R13, R34 ;  /* 0x00000022000d7202 */ /* 0x000fe20000000f00 */
[----:B------:R-:W-:Y:S01]  /*3520*/  IMAD.MOV.U32 R12, RZ, RZ, R35 ;  /* 0x000000ffff0c7224 */ /* 0x000fe200078e0023 */
[----:B------:R-:W-:-:S07]  /*3530*/  MOV R11, 0x3550 ;  /* 0x00003550000b7802 */ /* 0x000fce0000000f00 */
[----:B-123--:R-:W-:Y:S05]  /*3540*/  CALL.REL.NOINC `($__internal_34_$__cuda_sm20_div_s64) ;  /* 0x0000003400c07944 */ /* 0x00efea0003c00000 */
        /* <DEDUP_REMOVED lines=11> */
.L_x_1537:
[----:B------:R-:W-:Y:S05]  /*3600*/  BSYNC.RECONVERGENT B1 ;  /* 0x0000000000017941 */ /* 0x000fea0003800200 */
.L_x_1535:
        /* <DEDUP_REMOVED lines=39> */
.L_x_1539:
[----:B------:R-:W-:Y:S01]  /*3880*/  MOV R29, R34 ;  /* 0x00000022001d7202 */ /* 0x000fe20000000f00 */
[----:B------:R-:W-:Y:S01]  /*3890*/  IMAD.MOV.U32 R26, RZ, RZ, R35 ;  /* 0x000000ffff1a7224 */ /* 0x000fe200078e0023 */
[----:B------:R-:W-:Y:S01]  /*38a0*/  MOV R13, R36 ;  /* 0x00000024000d7202 */ /* 0x000fe20000000f00 */
[----:B------:R-:W-:Y:S01]  /*38b0*/  IMAD.MOV.U32 R12, RZ, RZ, R37 ;  /* 0x000000ffff0c7224 */ /* 0x000fe200078e0025 */
[----:B------:R-:W-:-:S07]  /*38c0*/  MOV R11, 0x38e0 ;  /* 0x000038e0000b7802 */ /* 0x000fce0000000f00 */
[----:B-1----:R-:W-:Y:S05]  /*38d0*/  CALL.REL.NOINC `($__internal_34_$__cuda_sm20_div_s64) ;  /* 0x0000003000dc7944 */ /* 0x002fea0003c00000 */
        /* <DEDUP_REMOVED lines=11> */
.L_x_1540:
[----:B------:R-:W-:Y:S05]  /*3990*/  BSYNC.RECONVERGENT B1 ;  /* 0x0000000000017941 */ /* 0x000fea0003800200 */
.L_x_1538:
        /* <DEDUP_REMOVED lines=38> */
.L_x_1542:
[----:B------:R-:W-:Y:S01]  /*3c00*/  IMAD.MOV.U32 R29, RZ, RZ, R34 ;  /* 0x000000ffff1d7224 */ /* 0x000fe200078e0022 */
[----:B------:R-:W-:Y:S01]  /*3c10*/  MOV R26, R35 ;  /* 0x00000023001a7202 */ /* 0x000fe20000000f00 */
[----:B------:R-:W-:Y:S01]  /*3c20*/  IMAD.MOV.U32 R13, RZ, RZ, R36 ;  /* 0x000000ffff0d7224 */ /* 0x000fe200078e0024 */
[----:B------:R-:W-:Y:S02]  /*3c30*/  MOV R12, R37 ;  /* 0x00000025000c7202 */ /* 0x000fe40000000f00 */
[----:B------:R-:W-:-:S07]  /*3c40*/  MOV R11, 0x3c60 ;  /* 0x00003c60000b7802 */ /* 0x000fce0000000f00 */
[----:B-1----:R-:W-:Y:S05]  /*3c50*/  CALL.REL.NOINC `($__internal_34_$__cuda_sm20_div_s64) ;  /* 0x0000002c00fc7944 */ /* 0x002fea0003c00000 */
        /* <DEDUP_REMOVED lines=11> */
.L_x_1543:
[----:B------:R-:W-:Y:S05]  /*3d10*/  BSYNC.RECONVERGENT B1 ;  /* 0x0000000000017941 */ /* 0x000fea0003800200 */
.L_x_1541:
        /* <DEDUP_REMOVED lines=38> */
.L_x_1545:
        /* <DEDUP_REMOVED lines=17> */
.L_x_1546:
[----:B------:R-:W-:Y:S05]  /*4090*/  BSYNC.RECONVERGENT B1 ;  /* 0x0000000000017941 */ /* 0x000fea0003800200 */
.L_x_1544:
        /* <DEDUP_REMOVED lines=39> */
.L_x_1548:
        /* <DEDUP_REMOVED lines=17> */
.L_x_1549:
[----:B------:R-:W-:Y:S05]  /*4420*/  BSYNC.RECONVERGENT B1 ;  /* 0x0000000000017941 */ /* 0x000fea0003800200 */
.L_x_1547:
        /* <DEDUP_REMOVED lines=38> */
.L_x_1551:
        /* <DEDUP_REMOVED lines=17> */
.L_x_1552:
[----:B------:R-:W-:Y:S05]  /*47a0*/  BSYNC.RECONVERGENT B1 ;  /* 0x0000000000017941 */ /* 0x000fea0003800200 */
.L_x_1550:
        /* <DEDUP_REMOVED lines=38> */
.L_x_1554:
        /* <DEDUP_REMOVED lines=17> */
.L_x_1555:
[----:B------:R-:W-:Y:S05]  /*4b20*/  BSYNC.RECONVERGENT B1 ;  /* 0x0000000000017941 */ /* 0x000fea0003800200 */
.L_x_1553:
        /* <DEDUP_REMOVED lines=36> */
.L_x_1557:
        /* <DEDUP_REMOVED lines=17> */
.L_x_1558:
[----:B------:R-:W-:Y:S05]  /*4e80*/  BSYNC.RECONVERGENT B1 ;  /* 0x0000000000017941 */ /* 0x000fea0003800200 */
.L_x_1556:
        /* <DEDUP_REMOVED lines=12> */
.L_x_1534:
        /* <DEDUP_REMOVED lines=35> */
.L_x_1562:
[----:B------:R-:W-:Y:S01]  /*5180*/  IMAD.MOV.U32 R29, RZ, RZ, R15 ;  /* 0x000000ffff1d7224 */ /* 0x000fe200078e000f */
[----:B------:R-:W-:Y:S01]  /*5190*/  MOV R26, R14 ;  /* 0x0000000e001a7202 */ /* 0x000fe20000000f00 */
[----:B------:R-:W-:Y:S01]  /*51a0*/  IMAD.MOV.U32 R13, RZ, RZ, R16 ;  /* 0x000000ffff0d7224 */ /* 0x000fe200078e0010 */
[----:B------:R-:W-:Y:S02]  /*51b0*/  MOV R12, R17 ;  /* 0x00000011000c7202 */ /* 0x000fe40000000f00 */
[----:B------:R-:W-:-:S07]  /*51c0*/  MOV R11, 0x51e0 ;  /* 0x000051e0000b7802 */ /* 0x000fce0000000f00 */
[----:B------:R-:W-:Y:S05]  /*51d0*/  CALL.REL.NOINC `($__internal_34_$__cuda_sm20_div_s64) ;  /* 0x00000018009c7944 */ /* 0x000fea0003c00000 */
        /* <DEDUP_REMOVED lines=11> */
.L_x_1563:
[----:B------:R-:W-:Y:S05]  /*5290*/  BSYNC.RECONVERGENT B1 ;  /* 0x0000000000017941 */ /* 0x000fea0003800200 */
.L_x_1561:
        /* <DEDUP_REMOVED lines=41> */
.L_x_1565:
        /* <DEDUP_REMOVED lines=17> */
.L_x_1566:
[----:B------:R-:W-:Y:S05]  /*5640*/  BSYNC.RECONVERGENT B1 ;  /* 0x0000000000017941 */ /* 0x000fea0003800200 */
.L_x_1564:
        /* <DEDUP_REMOVED lines=40> */
.L_x_1568:
[----:B------:R-:W-:Y:S01]  /*58d0*/  MOV R29, R18 ;  /* 0x00000012001d7202 */ /* 0x000fe20000000f00 */
[----:B------:R-:W-:Y:S01]  /*58e0*/  IMAD.MOV.U32 R26, RZ, RZ, R19 ;  /* 0x000000ffff1a7224 */ /* 0x000fe200078e0013 */
[----:B------:R-:W-:Y:S02]  /*58f0*/  MOV R13, R20 ;  /* 0x00000014000d7202 */ /* 0x000fe40000000f00 */
[----:B------:R-:W-:Y:S02]  /*5900*/  MOV R12, R21 ;  /* 0x00000015000c7202 */ /* 0x000fe40000000f00 */
[----:B------:R-:W-:-:S07]  /*5910*/  MOV R11, 0x5930 ;  /* 0x00005930000b7802 */ /* 0x000fce0000000f00 */
[----:B------:R-:W-:Y:S05]  /*5920*/  CALL.REL.NOINC `($__internal_34_$__cuda_sm20_div_s64) ;  /* 0x0000001000c87944 */ /* 0x000fea0003c00000 */
        /* <DEDUP_REMOVED lines=11> */
.L_x_1569:
[----:B------:R-:W-:Y:S05]  /*59e0*/  BSYNC.RECONVERGENT B1 ;  /* 0x0000000000017941 */ /* 0x000fea0003800200 */
.L_x_1567:
        /* <DEDUP_REMOVED lines=39> */
.L_x_1571:
[----:B------:R-:W-:Y:S01]  /*5c60*/  MOV R29, R18 ;  /* 0x00000012001d7202 */ /* 0x000fe20000000f00 */
[----:B------:R-:W-:Y:S01]  /*5c70*/  IMAD.MOV.U32 R26, RZ, RZ, R19 ;  /* 0x000000ffff1a7224 */ /* 0x000fe200078e0013 */
[----:B------:R-:W-:Y:S02]  /*5c80*/  MOV R13, R20 ;  /* 0x00000014000d7202 */ /* 0x000fe40000000f00 */
[----:B------:R-:W-:Y:S02]  /*5c90*/  MOV R12, R21 ;  /* 0x00000015000c7202 */ /* 0x000fe40000000f00 */
[----:B------:R-:W-:-:S07]  /*5ca0*/  MOV R11, 0x5cc0 ;  /* 0x00005cc0000b7802 */ /* 0x000fce0000000f00 */
[----:B------:R-:W-:Y:S05]  /*5cb0*/  CALL.REL.NOINC `($__internal_34_$__cuda_sm20_div_s64) ;  /* 0x0000000c00e47944 */ /* 0x000fea0003c00000 */
        /* <DEDUP_REMOVED lines=11> */
.L_x_1572:
[----:B------:R-:W-:Y:S05]  /*5d70*/  BSYNC.RECONVERGENT B1 ;  /* 0x0000000000017941 */ /* 0x000fea0003800200 */
.L_x_1570:
        /* <DEDUP_REMOVED lines=10> */
.L_x_1560:
        /* <DEDUP_REMOVED lines=34> */
.L_x_1575:
        /* <DEDUP_REMOVED lines=17> */
.L_x_1576:
[----:B------:R-:W-:Y:S05]  /*6150*/  BSYNC.RECONVERGENT B1 ;  /* 0x0000000000017941 */ /* 0x000fea0003800200 */
.L_x_1574:
        /* <DEDUP_REMOVED lines=41> */
.L_x_1578:
        /* <DEDUP_REMOVED lines=17> */
.L_x_1579:
[----:B------:R-:W-:Y:S05]  /*6500*/  BSYNC.RECONVERGENT B1 ;  /* 0x0000000000017941 */ /* 0x000fea0003800200 */
.L_x_1577:
        /* <DEDUP_REMOVED lines=10> */
.L_x_1573:
        /* <DEDUP_REMOVED lines=31> */
.L_x_1581:
[----:B------:R-:W-:Y:S01]  /*67a0*/  MOV R21, R10 ;  /* 0x0000000a00157202 */ /* 0x000fe20000000f00 */
[----:B------:R-:W-:Y:S01]  /*67b0*/  IMAD.MOV.U32 R20, RZ, RZ, R15 ;  /* 0x000000ffff147224 */ /* 0x000fe200078e000f */
[----:B------:R-:W-:Y:S02]  /*67c0*/  MOV R22, R11 ;  /* 0x0000000b00167202 */ /* 0x000fe40000000f00 */
[----:B------:R-:W-:Y:S02]  /*67d0*/  MOV R24, R14 ;  /* 0x0000000e00187202 */ /* 0x000fe40000000f00 */
[----:B------:R-:W-:-:S07]  /*67e0*/  MOV R23, 0x6800 ;  /* 0x0000680000177802 */ /* 0x000fce0000000f00 */
[----:B------:R-:W-:Y:S05]  /*67f0*/  CALL.REL.NOINC `($__internal_35_$__cuda_sm20_rem_s64) ;  /* 0x0000000800647944 */ /* 0x000fea0003c00000 */
[----:B------:R-:W-:Y:S01]  /*6800*/  MOV R10, R12 ;  /* 0x0000000c000a7202 */ /* 0x000fe20000000f00 */
[----:B------:R-:W-:-:S07]  /*6810*/  IMAD.MOV.U32 R11, RZ, RZ, R13 ;  /* 0x000000ffff0b7224 */ /* 0x000fce00078e000d */
.L_x_1582:
[----:B------:R-:W-:Y:S05]  /*6820*/  BSYNC.RECONVERGENT B1 ;  /* 0x0000000000017941 */ /* 0x000fea0003800200 */
.L_x_1580:
        /* <DEDUP_REMOVED lines=10> */
.L_x_1533:
[----:B------:R-:W0:Y:S02]  /*68d0*/  LDCU.64 UR4, c[0x0][0x388] ;  /* 0x00007100ff0477ac */ /* 0x000e240008000a00 */
[----:B0-----:R-:W-:-:S04]  /*68e0*/  LEA R8, P0, R7, UR4, 0x2 ;  /* 0x0000000407087c11 */ /* 0x001fc8000f8010ff */
[----:B------:R-:W-:-:S05]  /*68f0*/  LEA.HI.X R9, R7, UR5, R6, 0x2, P0 ;  /* 0x0000000507097c11 */ /* 0x000fca00080f1406 */
[----:B------:R-:W2:Y:S04]  /*6900*/  LDG.E R8, desc[UR6][R8.64] ;  /* 0x0000000608087981 */ /* 0x000ea8000c1e1900 */
[----:B--2---:R0:W-:Y:S02]  /*6910*/  STS [R3], R8 ;  /* 0x0000000803007388 */ /* 0x0041e40000000800 */
.L_x_1532:
[----:B------:R-:W-:Y:S05]  /*6920*/  BSYNC.RECONVERGENT B0 ;  /* 0x0000000000007941 */ /* 0x000fea0003800200 */
.L_x_1484:
[----:B------:R-:W-:Y:S01]  /*6930*/  BAR.SYNC.DEFER_BLOCKING 0x0 ;  /* 0x0000000000007b1d */ /* 0x000fe20000010000 */
[----:B------:R-:W-:Y:S02]  /*6940*/  ISETP.GE.U32.AND P0, PT, R4, 0x42, PT ;  /* 0x000000420400780c */ /* 0x000fe40003f06070 */
[----:B------:R-:W-:-:S11]  /*6950*/  ISETP.GT.U32.AND P1, PT, R2, 0x1f, PT ;  /* 0x0000001f0200780c */ /* 0x000fd60003f24070 */
[----:B------:R-:W-:Y:S05]  /*6960*/  @!P0 BRA `(.L_x_1583) ;  /* 0x00000000002c8947 */ /* 0x000fea0003800000 */
.L_x_1584:
[----:B------:R-:W-:-:S04]  /*6970*/  SHF.R.U32.HI R7, RZ, 0x1, R4 ;  /* 0x00000001ff077819 */ /* 0x000fc80000011604 */
[----:B------:R-:W-:-:S13]  /*6980*/  ISETP.GE.U32.AND P0, PT, R2, R7, PT ;  /* 0x000000070200720c */ /* 0x000fda0003f06070 */
[----:B-1----:R-:W-:Y:S01]  /*6990*/  @!P0 LEA R6, R7, R3, 0x2 ;  /* 0x0000000307068211 */ /* 0x002fe200078e10ff */
[----:B------:R-:W-:Y:S05]  /*69a0*/  @!P0 LDS R5, [R3] ;  /* 0x0000000003058984 */ /* 0x000fea0000000800 */
[----:B------:R-:W0:Y:S02]  /*69b0*/  @!P0 LDS R6, [R6] ;  /* 0x0000000006068984 */ /* 0x000e240000000800 */
[----:B0-----:R-:W-:-:S05]  /*69c0*/  @!P0 VIMNMX.U32 R8, PT, PT, R5, R6, PT ;  /* 0x0000000605088248 */ /* 0x001fca0003fe0000 */
[----:B------:R2:W-:Y:S01]  /*69d0*/  @!P0 STS [R3], R8 ;  /* 0x0000000803008388 */ /* 0x0005e20000000800 */
[----:B------:R-:W-:Y:S01]  /*69e0*/  BAR.SYNC.DEFER_BLOCKING 0x0 ;  /* 0x0000000000007b1d */ /* 0x000fe20000010000 */
[----:B------:R-:W-:Y:S01]  /*69f0*/  ISETP.GT.U32.AND P0, PT, R4, 0x83, PT ;  /* 0x000000830400780c */ /* 0x000fe20003f04070 */
[----:B------:R-:W-:-:S12]  /*6a00*/  IMAD.MOV.U32 R4, RZ, RZ, R7 ;  /* 0x000000ffff047224 */ /* 0x000fd800078e0007 */
[----:B--2---:R-:W-:Y:S05]  /*6a10*/  @P0 BRA `(.L_x_1584) ;  /* 0xfffffffc00d40947 */ /* 0x004fea000383ffff */
.L_x_1583:
[----:B------:R-:W-:Y:S05]  /*6a20*/  @P1 EXIT ;  /* 0x000000000000194d */ /* 0x000fea0003800000 */
[----:B------:R-:W-:Y:S01]  /*6a30*/  LDS R4, [R3] ;  /* 0x0000000003047984 */ /* 0x000fe20000000800 */
[----:B------:R-:W-:-:S03]  /*6a40*/  ISETP.NE.AND P0, PT, R2, RZ, PT ;  /* 0x000000ff0200720c */ /* 0x000fc60003f05270 */
[----:B------:R-:W2:Y:S02]  /*6a50*/  LDS R5, [R3+0x80] ;  /* 0x0000800003057984 */ /* 0x000ea40000000800 */
[----:B--2---:R-:W-:-:S05]  /*6a60*/  VIMNMX.U32 R4, PT, PT, R4, R5, PT ;  /* 0x0000000504047248 */ /* 0x004fca0003fe0000 */
[----:B------:R-:W-:Y:S04]  /*6a70*/  STS [R3], R4 ;  /* 0x0000000403007388 */ /* 0x000fe80000000800 */
[----:B------:R-:W-:Y:S04]  /*6a80*/  LDS R5, [R3] ;  /* 0x0000000003057984 */ /* 0x000fe80000000800 */
[----:B-1----:R-:W1:Y:S02]  /*6a90*/  LDS R6, [R3+0x40] ;  /* 0x0000400003067984 */ /* 0x002e640000000800 */
[----:B-1----:R-:W-:-:S05]  /*6aa0*/  VIMNMX.U32 R6, PT, PT, R5, R6, PT ;  /* 0x0000000605067248 */ /* 0x002fca0003fe0000 */
[----:B------:R-:W-:Y:S04]  /*6ab0*/  STS [R3], R6 ;  /* 0x0000000603007388 */ /* 0x000fe80000000800 */
[----:B------:R-:W-:Y:S04]  /*6ac0*/  LDS R5, [R3] ;  /* 0x0000000003057984 */ /* 0x000fe80000000800 */
[----:B0-----:R-:W0:Y:S02]  /*6ad0*/  LDS R8, [R3+0x20] ;  /* 0x0000200003087984 */ /* 0x001e240000000800 */
        /* <DEDUP_REMOVED lines=23> */
        .weak           $__internal_34_$__cuda_sm20_div_s64
        .type           $__internal_34_$__cuda_sm20_div_s64,@function
        .size           $__internal_34_$__cuda_sm20_div_s64,($__internal_35_$__cuda_sm20_rem_s64 - $__internal_34_$__cuda_sm20_div_s64)
$__internal_34_$__cuda_sm20_div_s64:
        /* <DEDUP_REMOVED lines=83> */
[----:B------:R-:W-:Y:S05]  /*7180*/  RET.REL.NODEC R12 `(uncontiguous_reduce_u32) ;  /* 0xffffff8c0c9c7950 */ /* 0x000fea0003c3ffff */
        .weak           $__internal_35_$__cuda_sm20_rem_s64
        .type           $__internal_35_$__cuda_sm20_rem_s64,@function
        .size           $__internal_35_$__cuda_sm20_rem_s64,(.L_x_3477 - $__internal_35_$__cuda_sm20_rem_s64)
$__internal_35_$__cuda_sm20_rem_s64:
        /* <DEDUP_REMOVED lines=77> */
[----:B------:R-:W-:Y:S06]  /*7660*/  RET.REL.NODEC R10 `(uncontiguous_reduce_u32) ;  /* 0xffffff880a647950 */ /* 0x000fec0003c3ffff */
.L_x_1585:
        /* <DEDUP_REMOVED lines=9> */
.L_x_3477:


//--------------------- .text.contiguous_reduce_u32 --------------------------
	.section	.text.contiguous_reduce_u32,"ax",@progbits
	.align	128
        .global         contiguous_reduce_u32
        .type           contiguous_reduce_u32,@function
        .size           contiguous_reduce_u32,(.L_x_3555 - contiguous_reduce_u32)
        .other          contiguous_reduce_u32,@"STO_CUDA_ENTRY STV_DEFAULT"
contiguous_reduce_u32:
.text.contiguous_reduce_u32:
        /* <DEDUP_REMOVED lines=24> */
[----:B------:R-:W-:Y:S01]  /*0180*/  IMAD.U32 R8, RZ, RZ, UR8 ;  /* 0x00000008ff087e24 */ /* 0x000fe2000f8e00ff */
[----:B------:R-:W-:Y:S01]  /*0190*/  BSSY.RECONVERGENT B0, `(.L_x_1586) ;  /* 0x000000e000007945 */ /* 0x000fe20003800200 */
[----:B------:R-:W-:-:S03]  /*01a0*/  ISETP.GT.U32.AND P1, PT, R2, 0x1f, PT ;  /* 0x0000001f0200780c */ /* 0x000fc60003f24070 */
[----:B------:R-:W-:Y:S02]  /*01b0*/  ISETP.GE.U32.AND P2, PT, R8, 0x42, PT ;  /* 0x000000420800780c */ /* 0x000fe40003f46070 */
[----:B--2---:R-:W-:-:S05]  /*01c0*/  @!P0 VIMNMX.U32 R10, PT, PT, R4, R7, PT ;  /* 0x00000007040a8248 */ /* 0x004fca0003fe0000 */
        /* <DEDUP_REMOVED lines=10> */
.L_x_1587:
[----:B------:R-:W-:Y:S05]  /*0270*/  BSYNC.RECONVERGENT B0 ;  /* 0x0000000000007941 */ /* 0x000fea0003800200 */
.L_x_1586:
[----:B------:R-:W-:Y:S06]  /*0280*/  BAR.SYNC.DEFER_BLOCKING 0x0 ;  /* 0x0000000000007b1d */ /* 0x000fec0000010000 */
[----:B------:R-:W-:Y:S05]  /*0290*/  @!P2 BRA `(.L_x_1588) ;  /* 0x00000000002ca947 */ /* 0x000fea0003800000 */
.L_x_1589:
[----:B------:R-:W-:-:S04]  /*02a0*/  SHF.R.U32.HI R6, RZ, 0x1, R8 ;  /* 0x00000001ff067819 */ /* 0x000fc80000011608 */
[----:B------:R-:W-:-:S13]  /*02b0*/  ISETP.GE.U32.AND P0, PT, R2, R6, PT ;  /* 0x000000060200720c */ /* 0x000fda0003f06070 */
[----:B------:R-:W-:Y:S01]  /*02c0*/  @!P0 IMAD R5, R6, 0x4, R3 ;  /* 0x0000000406058824 */ /* 0x000fe200078e0203 */
[----:B-1----:R-:W-:Y:S05]  /*02d0*/  @!P0 LDS R4, [R3] ;  /* 0x0000000003048984 */ /* 0x002fea0000000800 */
[----:B------:R-:W1:Y:S02]  /*02e0*/  @!P0 LDS R5, [R5] ;  /* 0x0000000005058984 */ /* 0x000e640000000800 */
[----:B-1----:R-:W-:-:S05]  /*02f0*/  @!P0 VIMNMX.U32 R4, PT, PT, R4, R5, PT ;  /* 0x0000000504048248 */ /* 0x002fca0003fe0000 */
[----:B------:R2:W-:Y:S01]  /*0300*/  @!P0 STS [R3], R4 ;  /* 0x0000000403008388 */ /* 0x0005e20000000800 */
[----:B------:R-:W-:Y:S01]  /*0310*/  BAR.SYNC.DEFER_BLOCKING 0x0 ;  /* 0x0000000000007b1d */ /* 0x000fe20000010000 */
[----:B------:R-:W-:Y:S01]  /*0320*/  ISETP.GT.U32.AND P0, PT, R8, 0x83, PT ;  /* 0x000000830800780c */ /* 0x000fe20003f04070 */
[----:B------:R-:W-:-:S12]  /*0330*/  IMAD.MOV.U32 R8, RZ, RZ, R6 ;  /* 0x000000ffff087224 */ /* 0x000fd800078e0006 */
[----:B--2---:R-:W-:Y:S05]  /*0340*/  @P0 BRA `(.L_x_1589) ;  /* 0xfffffffc00d40947 */ /* 0x004fea000383ffff */
.L_x_1588:
[----:B------:R-:W-:Y:S05]  /*0350*/  @P1 EXIT ;  /* 0x000000000000194d */ /* 0x000fea0003800000 */
[----:B-1----:R-:W-:Y:S01]  /*0360*/  LDS R4, [R3] ;  /* 0x0000000003047984 */ /* 0x002fe20000000800 */
[----:B------:R-:W-:-:S03]  /*0370*/  ISETP.NE.AND P0, PT, R2, RZ, PT ;  /* 0x000000ff0200720c */ /* 0x000fc60003f05270 */
[----:B------:R-:W1:Y:S02]  /*0380*/  LDS R5, [R3+0x80] ;  /* 0x0000800003057984 */ /* 0x000e640000000800 */
[----:B-1----:R-:W-:-:S05]  /*0390*/  VIMNMX.U32 R4, PT, PT, R4, R5, PT ;  /* 0x0000000504047248 */ /* 0x002fca0003fe0000 */
[----:B------:R-:W-:Y:S04]  /*03a0*/  STS [R3], R4 ;  /* 0x0000000403007388 */ /* 0x000fe80000000800 */
[----:B------:R-:W-:Y:S04]  /*03b0*/  LDS R5, [R3] ;  /* 0x0000000003057984 */ /* 0x000fe80000000800 */
        /* <DEDUP_REMOVED lines=28> */
.L_x_1590:
        /* <DEDUP_REMOVED lines=16> */
.L_x_3555:


//--------------------- .text.contiguous_reduce33_u16 --------------------------
	.section	.text.contiguous_reduce33_u16,"ax",@progbits
	.align	128
        .global         contiguous_reduce33_u16
        .type           contiguous_reduce33_u16,@function
        .size           contiguous_reduce33_u16,(.L_x_3556 - contiguous_reduce33_u16)
        .other          contiguous_reduce33_u16,@"STO_CUDA_ENTRY STV_DEFAULT"
contiguous_reduce33_u16:
.text.contiguous_reduce33_u16:
        /* <DEDUP_REMOVED lines=21> */
[----:B------:R0:W-:Y:S01]  /*0150*/  STS.U16 [R0], R2 ;  /* 0x0000000200007388 */ /* 0x0001e20000000400 */
        /* <DEDUP_REMOVED lines=11> */
[----:B0-----:R-:W-:-:S06]  /*0210*/  @!P0 LEA R0, R13, UR4, 0x1 ;  /* 0x000000040d008c11 */ /* 0x001fcc000f8e08ff */
[----:B------:R-:W0:Y:S02]  /*0220*/  @!P0 LDS.U16 R0, [R0] ;  /* 0x0000000000008984 */ /* 0x000e240000000400 */
[----:B0-----:R-:W-:Y:S01]  /*0230*/  @!P0 PRMT R3, R0, 0x7610, R3 ;  /* 0x0000761000038816 */ /* 0x001fe20000000003 */
[----:B------:R-:W-:Y:S06]  /*0240*/  @!P0 BRA `(.L_x_1591) ;  /* 0x0000000400408947 */ /* 0x000fec0003800000 */
[----:B------:R-:W-:Y:S01]  /*0250*/  LEA R5, R13, UR4, 0x1 ;  /* 0x000000040d057c11 */ /* 0x000fe2000f8e08ff */
[C---:B------:R-:W-:Y:S02]  /*0260*/  VIADD R0, R7.reuse, 0xfffffffe ;  /* 0xfffffffe07007836 */ /* 0x040fe40000000000 */
[----:B------:R-:W-:Y:S02]  /*0270*/  VIADD R7, R7, 0xffffffff ;  /* 0xffffffff07077836 */ /* 0x000fe40000000000 */
[----:B------:R0:W1:Y:S01]  /*0280*/  LDS.U16 R3, [R5] ;  /* 0x0000000005037984 */ /* 0x0000620000000400 */
[----:B------:R-:W-:Y:S01]  /*0290*/  ISETP.GE.U32.AND P0, PT, R0, 0x7, PT ;  /* 0x000000070000780c */ /* 0x000fe20003f06070 */
[----:B------:R-:W-:Y:S01]  /*02a0*/  IMAD.MOV.U32 R11, RZ, RZ, 0x1 ;  /* 0x00000001ff0b7424 */ /* 0x000fe200078e00ff */
[----:B------:R-:W-:-:S11]  /*02b0*/  LOP3.LUT R9, R7, 0x7, RZ, 0xc0, !PT ;  /* 0x0000000707097812 */ /* 0x000fd600078ec0ff */
[----:B0-----:R-:W-:Y:S05]  /*02c0*/  @!P0 BRA `(.L_x_1592) ;  /* 0x00000000008c8947 */ /* 0x001fea0003800000 */
[----:B------:R-:W-:Y:S01]  /*02d0*/  USHF.L.U32 UR5, UR8, 0x1, URZ ;  /* 0x0000000108057899 */ /* 0x000fe200080006ff */
[----:B------:R-:W-:Y:S01]  /*02e0*/  LOP3.LUT R15, R7, 0xfffffff8, RZ, 0xc0, !PT ;  /* 0xfffffff8070f7812 */ /* 0x000fe200078ec0ff */
[----:B------:R-:W-:-:S04]  /*02f0*/  HFMA2 R11, -RZ, RZ, 0, 0 ;  /* 0x00000000ff0b7431 */ /* 0x000fc800000001ff */
[----:B------:R-:W-:Y:S01]  /*0300*/  LEA R20, R13, UR5, 0x1 ;  /* 0x000000050d147c11 */ /* 0x000fe2000f8e08ff */
[----:B------:R-:W-:Y:S02]  /*0310*/  IMAD.MOV.U32 R13, RZ, RZ, 0x1 ;  /* 0x00000001ff0d7424 */ /* 0x000fe400078e00ff */
[----:B------:R-:W-:Y:S02]  /*0320*/  IMAD.MOV R15, RZ, RZ, -R15 ;  /* 0x000000ffff0f7224 */ /* 0x000fe400078e0a0f */
[----:B------:R-:W-:-:S07]  /*0330*/  VIADD R20, R20, UR4 ;  /* 0x0000000414147c36 */ /* 0x000fce0008000000 */
.L_x_1593:
[----:B------:R-:W-:Y:S01]  /*0340*/  IMAD R0, R13, UR8, RZ ;  /* 0x000000080d007c24 */ /* 0x000fe2000f8e02ff */
[----:B------:R-:W0:Y:S01]  /*0350*/  LDC R21, c[0x0][0x360] ;  /* 0x0000d800ff157b82 */ /* 0x000e220000000800 */
[----:B------:R-:W-:Y:S01]  /*0360*/  IADD3 R15, PT, PT, R15, 0x8, RZ ;  /* 0x000000080f0f7810 */ /* 0x000fe20007ffe0ff */
[----:B------:R-:W-:Y:S02]  /*0370*/  VIADD R11, R11, 0x8 ;  /* 0x000000080b0b7836 */ /* 0x000fe40000000000 */
[----:B------:R-:W-:Y:S01]  /*0380*/  IMAD R2, R0, 0x2, R5 ;  /* 0x0000000200027824 */ /* 0x000fe200078e0205 */
[----:B------:R-:W-:Y:S01]  /*0390*/  ISETP.NE.AND P0, PT, R15, RZ, PT ;  /* 0x000000ff0f00720c */ /* 0x000fe20003f05270 */
[----:B------:R0:W-:Y:S01]  /*03a0*/  LDS.U16 R0, [R20] ;  /* 0x0000000014007984 */ /* 0x0001e20000000400 */
[----:B------:R-:W-:Y:S02]  /*03b0*/  VIADD R13, R13, 0x8 ;  /* 0x000000080d0d7836 */ /* 0x000fe40000000000 */
[----:B------:R-:W-:-:S02]  /*03c0*/  VIADD R4, R2, UR5 ;  /* 0x0000000502047c36 */ /* 0x000fc40008000000 */
[----:B------:R-:W1:Y:S03]  /*03d0*/  LDS.U16 R2, [R2+UR5] ;  /* 0x0000000502027984 */ /* 0x000e660008000400 */
[----:B------:R-:W-:Y:S02]  /*03e0*/  IADD3 R6, PT, PT, R4, UR5, RZ ;  /* 0x0000000504067c10 */ /* 0x000fe4000fffe0ff */
[----:B------:R-:W-:Y:S03]  /*03f0*/  LDS.U16 R4, [R4+UR5] ;  /* 0x0000000504047984 */ /* 0x000fe60008000400 */
[----:B------:R-:W-:Y:S02]  /*0400*/  VIADD R8, R6, UR5 ;  /* 0x0000000506087c36 */ /* 0x000fe40008000000 */
[----:B------:R-:W2:Y:S02]  /*0410*/  LDS.U16 R6, [R6+UR5] ;  /* 0x0000000506067984 */ /* 0x000ea40008000400 */
[----:B------:R-:W-:-:S02]  /*0420*/  VIADD R10, R8, UR5 ;  /* 0x00000005080a7c36 */ /* 0x000fc40008000000 */
[----:B------:R-:W-:Y:S01]  /*0430*/  LDS.U16 R8, [R8+UR5] ;  /* 0x0000000508087984 */ /* 0x000fe20008000400 */
[----:B0-----:R-:W-:Y:S02]  /*0440*/  IMAD R20, R21, 0x10, R20 ;  /* 0x0000001015147824 */ /* 0x001fe400078e0214 */
[----:B------:R-:W-:Y:S02]  /*0450*/  VIADD R12, R10, UR5 ;  /* 0x000000050a0c7c36 */ /* 0x000fe40008000000 */
[----:B------:R-:W0:Y:S02]  /*0460*/  LDS.U16 R10, [R10+UR5] ;  /* 0x000000050a0a7984 */ /* 0x000e240008000400 */
[----:B------:R-:W-:Y:S02]  /*0470*/  VIADD R14, R12, UR5 ;  /* 0x000000050c0e7c36 */ /* 0x000fe40008000000 */
[----:B------:R-:W-:Y:S04]  /*0480*/  LDS.U16 R12, [R12+UR5] ;  /* 0x000000050c0c7984 */ /* 0x000fe80008000400 */
[----:B------:R-:W3:Y:S01]  /*0490*/  LDS.U16 R14, [R14+UR5] ;  /* 0x000000050e0e7984 */ /* 0x000ee20008000400 */
[----:B-1----:R-:W-:-:S04]  /*04a0*/  VIMNMX3.U16x2 R2, R3, R0, R2, PT ;  /* 0x000000000302720f */ /* 0x002fc80003800202 */
[----:B--2---:R-:W-:-:S04]  /*04b0*/  VIMNMX3.U16x2 R2, R2, R4, R6, PT ;  /* 0x000000040202720f */ /* 0x004fc80003800206 */
[----:B0-----:R-:W-:-:S04]  /*04c0*/  VIMNMX3.U16x2 R6, R2, R8, R10, PT ;  /* 0x000000080206720f */ /* 0x001fc8000380020a */
[----:B---3--:R-:W-:Y:S01]  /*04d0*/  VIMNMX3.U16x2 R3, R6, R12, R14, PT ;  /* 0x0000000c0603720f */ /* 0x008fe2000380020e */
[----:B------:R-:W-:Y:S06]  /*04e0*/  @P0 BRA `(.L_x_1593) ;  /* 0xfffffffc00940947 */ /* 0x000fec000383ffff */
[----:B------:R-:W-:-:S07]  /*04f0*/  IADD3 R11, PT, PT, R11, 0x1, RZ ;  /* 0x000000010b0b7810 */ /* 0x000fce0007ffe0ff */
.L_x_1592:
        /* <DEDUP_REMOVED lines=9> */
[----:B------:R-:W-:-:S04]  /*0590*/  IMAD R0, R0, 0x2, R5 ;  /* 0x0000000200007824 */ /* 0x000fc800078e0205 */
[C---:B0-----:R-:W-:Y:S02]  /*05a0*/  IMAD R2, R9.reuse, 0x2, R0 ;  /* 0x0000000209027824 */ /* 0x041fe400078e0200 */
[----:B------:R-:W-:Y:S02]  /*05b0*/  LDS.U16 R0, [R0] ;  /* 0x0000000000007984 */ /* 0x000fe40000000400 */
[C---:B------:R-:W-:Y:S02]  /*05c0*/  IMAD R4, R9.reuse, 0x2, R2 ;  /* 0x0000000209047824 */ /* 0x040fe400078e0202 */
[----:B------:R-:W1:Y:S03]  /*05d0*/  LDS.U16 R2, [R2] ;  /* 0x0000000002027984 */ /* 0x000e660000000400 */
[----:B------:R-:W-:Y:S02]  /*05e0*/  LEA R6, R9, R4, 0x1 ;  /* 0x0000000409067211 */ /* 0x000fe400078e08ff */
[----:B------:R-:W-:Y:S04]  /*05f0*/  LDS.U16 R4, [R4] ;  /* 0x0000000004047984 */ /* 0x000fe80000000400 */
[----:B------:R-:W0:Y:S01]  /*0600*/  LDS.U16 R6, [R6] ;  /* 0x0000000006067984 */ /* 0x000e220000000400 */
[----:B-1----:R-:W-:-:S04]  /*0610*/  VIMNMX3.U16x2 R3, R3, R0, R2, PT ;  /* 0x000000000303720f */ /* 0x002fc80003800202 */
[----:B0-----:R-:W-:-:S07]  /*0620*/  VIMNMX3.U16x2 R3, R3, R4, R6, PT ;  /* 0x000000040303720f */ /* 0x001fce0003800206 */
.L_x_1595:
[----:B------:R-:W-:Y:S05]  /*0630*/  @!P1 BRA `(.L_x_1594) ;  /* 0x0000000000409947 */ /* 0x000fea0003800000 */
[----:B------:R-:W-:Y:S02]  /*0640*/  ISETP.NE.AND P0, PT, R8, 0x1, PT ;  /* 0x000000010800780c */ /* 0x000fe40003f05270 */
[----:B------:R-:W-:-:S04]  /*0650*/  LOP3.LUT R7, R7, 0x1, RZ, 0xc0, !PT ;  /* 0x0000000107077812 */ /* 0x000fc800078ec0ff */
[----:B------:R-:W-:-:S07]  /*0660*/  ISETP.NE.U32.AND P1, PT, R7, 0x1, PT ;  /* 0x000000010700780c */ /* 0x000fce0003f25070 */
[----:B------:R-:W-:Y:S06]  /*0670*/  @!P0 BRA `(.L_x_1596) ;  /* 0x0000000000208947 */ /* 0x000fec0003800000 */
[----:B------:R-:W0:Y:S01]  /*0680*/  LDC R7, c[0x0][0x360] ;  /* 0x0000d800ff077b82 */ /* 0x000e220000000800 */
[C---:B------:R-:W-:Y:S01]  /*0690*/  IMAD R0, R11.reuse, UR8, RZ ;  /* 0x000000080b007c24 */ /* 0x040fe2000f8e02ff */
[----:B------:R-:W-:-:S03]  /*06a0*/  IADD3 R11, PT, PT, R11, 0x2, RZ ;  /* 0x000000020b0b7810 */ /* 0x000fc60007ffe0ff */
[----:B------:R-:W-:-:S04]  /*06b0*/  IMAD R0, R0, 0x2, R5 ;  /* 0x0000000200007824 */ /* 0x000fc800078e0205 */
[----:B0-----:R-:W-:Y:S02]  /*06c0*/  IMAD R2, R7, 0x2, R0 ;  /* 0x0000000207027824 */ /* 0x001fe400078e0200 */
[----:B------:R-:W-:Y:S04]  /*06d0*/  LDS.U16 R0, [R0] ;  /* 0x0000000000007984 */ /* 0x000fe80000000400 */
[----:B------:R-:W1:Y:S02]  /*06e0*/  LDS.U16 R2, [R2] ;  /* 0x0000000002027984 */ /* 0x000e640000000400 */
[----:B-1----:R-:W-:-:S07]  /*06f0*/  VIMNMX3.U16x2 R3, R3, R0, R2, PT ;  /* 0x000000000303720f */ /* 0x002fce0003800202 */
.L_x_1596:
[----:B------:R-:W-:-:S04]  /*0700*/  @!P1 IMAD R0, R11, UR8, RZ ;  /* 0x000000080b009c24 */ /* 0x000fc8000f8e02ff */
[----:B------:R-:W-:-:S06]  /*0710*/  @!P1 IMAD R0, R0, 0x2, R5 ;  /* 0x0000000200009824 */ /* 0x000fcc00078e0205 */
[----:B------:R-:W1:Y:S02]  /*0720*/  @!P1 LDS.U16 R0, [R0] ;  /* 0x0000000000009984 */ /* 0x000e640000000400 */
[----:B-1----:R-:W-:-:S07]  /*0730*/  @!P1 VIMNMX.U16x2 R3, PT, PT, R3, R0, PT ;  /* 0x0000000003039248 */ /* 0x002fce0003fe0200 */
.L_x_1594:
[----:B-1----:R0:W-:Y:S02]  /*0740*/  STS.U16 [R5], R3 ;  /* 0x0000000305007388 */ /* 0x0021e40000000400 */
.L_x_1591:
[----:B------:R-:W1:Y:S01]  /*0750*/  LDCU.64 UR10, c[0x0][0x380] ;  /* 0x00007000ff0a77ac */ /* 0x000e620008000a00 */
[----:B------:R-:W-:Y:S02]  /*0760*/  IMAD.MOV.U32 R17, RZ, RZ, RZ ;  /* 0x000000ffff117224 */ /* 0x000fe400078e00ff */
[----:B------:R-:W-:-:S04]  /*0770*/  IMAD.WIDE.U32 R16, R18, UR9, R16 ;  /* 0x0000000912107c25 */ /* 0x000fc8000f8e0010 */
[----:B------:R-:W-:Y:S01]  /*0780*/  IMAD R19, R19, UR9, R17 ;  /* 0x0000000913137c24 */ /* 0x000fe2000f8e0211 */
[----:B-1----:R-:W-:-:S04]  /*0790*/  LEA R4, P0, R16, UR10, 0x1 ;  /* 0x0000000a10047c11 */ /* 0x002fc8000f8008ff */
[----:B0-----:R-:W-:-:S05]  /*07a0*/  LEA.HI.X R5, R16, UR11, R19, 0x1, P0 ;  /* 0x0000000b10057c11 */ /* 0x001fca00080f0c13 */
[----:B------:R-:W-:Y:S01]  /*07b0*/  STG.E.U16 desc[UR6][R4.64], R3 ;  /* 0x0000000304007986 */ /* 0x000fe2000c101506 */
[----:B------:R-:W-:Y:S05]  /*07c0*/  EXIT ;  /* 0x000000000000794d */ /* 0x000fea0003800000 */
.L_x_1597:
        /* <DEDUP_REMOVED lines=11> */
.L_x_3556:


//--------------------- .text.contiguous_reduce3_u16 --------------------------
	.section	.text.contiguous_reduce3_u16,"ax",@progbits
	.align	128
        .global         contiguous_reduce3_u16
        .type           contiguous_reduce3_u16,@function
        .size           contiguous_reduce3_u16,(.L_x_3479 - contiguous_reduce3_u16)
        .other          contiguous_reduce3_u16,@"STO_CUDA_ENTRY STV_DEFAULT"
contiguous_reduce3_u16:
.text.contiguous_reduce3_u16:
        /* <DEDUP_REMOVED lines=21> */
[----:B------:R0:W-:Y:S10]  /*0150*/  STS.U16 [R4], R2 ;  /* 0x0000000204007388 */ /* 0x0001f40000000400 */
        /* <DEDUP_REMOVED lines=22> */
.L_x_1616:
        /* <DEDUP_REMOVED lines=27> */
.L_x_1600:
[----:B------:R-:W-:Y:S01]  /*0470*/  IMAD.MOV.U32 R30, RZ, RZ, R32 ;  /* 0x000000ffff1e7224 */ /* 0x000fe200078e0020 */
[----:B------:R-:W-:Y:S01]  /*0480*/  MOV R0, R36 ;  /* 0x0000002400007202 */ /* 0x000fe20000000f00 */
[----:B------:R-:W-:Y:S01]  /*0490*/  IMAD.MOV.U32 R3, RZ, RZ, R37 ;  /* 0x000000ffff037224 */ /* 0x000fe200078e0025 */
[----:B------:R-:W-:-:S07]  /*04a0*/  MOV R8, 0x4c0 ;  /* 0x000004c000087802 */ /* 0x000fce0000000f00 */
[----:B01-3--:R-:W-:Y:S05]  /*04b0*/  CALL.REL.NOINC `($__internal_36_$__cuda_sm20_div_s64) ;  /* 0x0000003000b07944 */ /* 0x00bfea0003c00000 */
        /* <DEDUP_REMOVED lines=9> */
.L_x_1601:
        /* <DEDUP_REMOVED lines=33> */
.L_x_1602:
[----:B------:R-:W-:Y:S01]  /*0760*/  MOV R0, R36 ;  /* 0x0000002400007202 */ /* 0x000fe20000000f00 */
[----:B------:R-:W-:Y:S01]  /*0770*/  IMAD.MOV.U32 R3, RZ, RZ, R37 ;  /* 0x000000ffff037224 */ /* 0x000fe200078e0025 */
[----:B------:R-:W-:-:S07]  /*0780*/  MOV R8, 0x7a0 ;  /* 0x000007a000087802 */ /* 0x000fce0000000f00 */
[----:B---3--:R-:W-:Y:S05]  /*0790*/  CALL.REL.NOINC `($__internal_36_$__cuda_sm20_div_s64) ;  /* 0x0000002c00f87944 */ /* 0x008fea0003c00000 */
        /* <DEDUP_REMOVED lines=10> */
.L_x_1603:
        /* <DEDUP_REMOVED lines=34> */
.L_x_1604:
[----:B------:R-:W-:Y:S01]  /*0a60*/  MOV R30, R28 ;  /* 0x0000001c001e7202 */ /* 0x000fe20000000f00 */
[----:B------:R-:W-:Y:S01]  /*0a70*/  IMAD.MOV.U32 R0, RZ, RZ, R36 ;  /* 0x000000ffff007224 */ /* 0x000fe200078e0024 */
[----:B------:R-:W-:Y:S02]  /*0a80*/  MOV R3, R37 ;  /* 0x0000002500037202 */ /* 0x000fe40000000f00 */
[----:B------:R-:W-:-:S07]  /*0a90*/  MOV R8, 0xab0 ;  /* 0x00000ab000087802 */ /* 0x000fce0000000f00 */
[----:B---3--:R-:W-:Y:S05]  /*0aa0*/  CALL.REL.NOINC `($__internal_36_$__cuda_sm20_div_s64) ;  /* 0x0000002c00347944 */ /* 0x008fea0003c00000 */
        /* <DEDUP_REMOVED lines=10> */
.L_x_1605:
        /* <DEDUP_REMOVED lines=33> */
.L_x_1606:
[----:B------:R-:W-:Y:S01]  /*0d60*/  MOV R0, R36 ;  /* 0x0000002400007202 */ /* 0x000fe20000000f00 */
[----:B------:R-:W-:Y:S01]  /*0d70*/  IMAD.MOV.U32 R3, RZ, RZ, R37 ;  /* 0x000000ffff037224 */ /* 0x000fe200078e0025 */
[----:B------:R-:W-:-:S07]  /*0d80*/  MOV R8, 0xda0 ;  /* 0x00000da000087802 */ /* 0x000fce0000000f00 */
[----:B---3--:R-:W-:Y:S05]  /*0d90*/  CALL.REL.NOINC `($__internal_36_$__cuda_sm20_div_s64) ;  /* 0x0000002800787944 */ /* 0x008fea0003c00000 */
        /* <DEDUP_REMOVED lines=9> */
.L_x_1607:
        /* <DEDUP_REMOVED lines=34> */
.L_x_1608:
[----:B------:R-:W-:Y:S01]  /*1050*/  IMAD.MOV.U32 R30, RZ, RZ, R28 ;  /* 0x000000ffff1e7224 */ /* 0x000fe200078e001c */
        /* <DEDUP_REMOVED lines=13> */
.L_x_1609:
        /* <DEDUP_REMOVED lines=34> */
.L_x_1610:
        /* <DEDUP_REMOVED lines=14> */
.L_x_1611:
        /* <DEDUP_REMOVED lines=34> */
.L_x_1612:
[----:B------:R-:W-:Y:S01]  /*1650*/  IMAD.MOV.U32 R30, RZ, RZ, R28 ;  /* 0x000000ffff1e7224 */ /* 0x000fe200078e001c */
        /* <DEDUP_REMOVED lines=14> */
.L_x_1613:
        /* <DEDUP_REMOVED lines=34> */
.L_x_1614:
[----:B------:R-:W-:Y:S01]  /*1960*/  MOV R0, R36 ;  /* 0x0000002400007202 */ /* 0x000fe20000000f00 */
[----:B------:R-:W-:Y:S01]  /*1970*/  IMAD.MOV.U32 R3, RZ, RZ, R37 ;  /* 0x000000ffff037224 */ /* 0x000fe200078e0025 */
[----:B------:R-:W-:-:S07]  /*1980*/  MOV R8, 0x19a0 ;  /* 0x000019a000087802 */ /* 0x000fce0000000f00 */
[----:B---3--:R-:W-:Y:S05]  /*1990*/  CALL.REL.NOINC `($__internal_36_$__cuda_sm20_div_s64) ;  /* 0x0000001c00787944 */ /* 0x008fea0003c00000 */
        /* <DEDUP_REMOVED lines=9> */
.L_x_1615:
        /* <DEDUP_REMOVED lines=13> */
.L_x_1599:
        /* <DEDUP_REMOVED lines=33> */
.L_x_1618:
[----:B------:R-:W-:Y:S01]  /*1d10*/  IMAD.MOV.U32 R30, RZ, RZ, R32 ;  /* 0x000000ffff1e7224 */ /* 0x000fe200078e0020 */
[----:B------:R-:W-:Y:S01]  /*1d20*/  MOV R0, R16 ;  /* 0x0000001000007202 */ /* 0x000fe20000000f00 */
[----:B------:R-:W-:Y:S01]  /*1d30*/  IMAD.MOV.U32 R3, RZ, RZ, R17 ;  /* 0x000000ffff037224 */ /* 0x000fe200078e0011 */
[----:B------:R-:W-:-:S07]  /*1d40*/  MOV R8, 0x1d60 ;  /* 0x00001d6000087802 */ /* 0x000fce0000000f00 */
[----:B------:R-:W-:Y:S05]  /*1d50*/  CALL.REL.NOINC `($__internal_36_$__cuda_sm20_div_s64) ;  /* 0x0000001800887944 */ /* 0x000fea0003c00000 */
        /* <DEDUP_REMOVED lines=9> */
.L_x_1619:
        /* <DEDUP_REMOVED lines=35> */
.L_x_1620:
        /* <DEDUP_REMOVED lines=13> */
.L_x_1621:
        /* <DEDUP_REMOVED lines=36> */
.L_x_1622:
[----:B------:R-:W-:Y:S01]  /*2330*/  IMAD.MOV.U32 R30, RZ, RZ, R20 ;  /* 0x000000ffff1e7224 */ /* 0x000fe200078e0014 */
[----:B------:R-:W-:Y:S01]  /*2340*/  MOV R0, R18 ;  /* 0x0000001200007202 */ /* 0x000fe20000000f00 */
[----:B------:R-:W-:Y:S01]  /*2350*/  IMAD.MOV.U32 R3, RZ, RZ, R19 ;  /* 0x000000ffff037224 */ /* 0x000fe200078e0013 */
[----:B------:R-:W-:-:S07]  /*2360*/  MOV R8, 0x2380 ;  /* 0x0000238000087802 */ /* 0x000fce0000000f00 */
[----:B------:R-:W-:Y:S05]  /*2370*/  CALL.REL.NOINC `($__internal_36_$__cuda_sm20_div_s64) ;  /* 0x0000001400007944 */ /* 0x000fea0003c00000 */
        /* <DEDUP_REMOVED lines=10> */
.L_x_1623:
        /* <DEDUP_REMOVED lines=37> */
.L_x_1624:
[----:B------:R-:W-:Y:S01]  /*2670*/  IMAD.MOV.U32 R0, RZ, RZ, R18 ;  /* 0x000000ffff007224 */ /* 0x000fe200078e0012 */
[----:B------:R-:W-:Y:S02]  /*2680*/  MOV R3, R19 ;  /* 0x0000001300037202 */ /* 0x000fe40000000f00 */
[----:B------:R-:W-:-:S07]  /*2690*/  MOV R8, 0x26b0 ;  /* 0x000026b000087802 */ /* 0x000fce0000000f00 */
[----:B------:R-:W-:Y:S05]  /*26a0*/  CALL.REL.NOINC `($__internal_36_$__cuda_sm20_div_s64) ;  /* 0x0000001000347944 */ /* 0x000fea0003c00000 */
        /* <DEDUP_REMOVED lines=8> */
.L_x_1625:
        /* <DEDUP_REMOVED lines=10> */
.L_x_1617:
        /* <DEDUP_REMOVED lines=31> */
.L_x_1627:
[----:B------:R-:W-:Y:S01]  /*29c0*/  MOV R30, R32 ;  /* 0x00000020001e7202 */ /* 0x000fe20000000f00 */
[----:B------:R-:W-:Y:S01]  /*29d0*/  IMAD.MOV.U32 R0, RZ, RZ, R16 ;  /* 0x000000ffff007224 */ /* 0x000fe200078e0010 */
[----:B------:R-:W-:Y:S02]  /*29e0*/  MOV R3, R17 ;  /* 0x0000001100037202 */ /* 0x000fe40000000f00 */
        /* <DEDUP_REMOVED lines=11> */
.L_x_1628:
        /* <DEDUP_REMOVED lines=36> */
.L_x_1629:
[----:B------:R-:W-:Y:S02]  /*2ce0*/  MOV R0, R18 ;  /* 0x0000001200007202 */ /* 0x000fe40000000f00 */
        /* <DEDUP_REMOVED lines=11> */
.L_x_1630:
        /* <DEDUP_REMOVED lines=10> */
.L_x_1626:
        /* <DEDUP_REMOVED lines=29> */
.L_x_1631:
[----:B------:R-:W-:-:S07]  /*3010*/  MOV R0, 0x3030 ;  /* 0x0000303000007802 */ /* 0x000fce0000000f00 */
[----:B------:R-:W-:Y:S05]  /*3020*/  CALL.REL.NOINC `($__internal_37_$__cuda_sm20_rem_s64) ;  /* 0x0000000c00207944 */ /* 0x000fea0003c00000 */
[----:B------:R-:W-:Y:S02]  /*3030*/  MOV R8, R3 ;  /* 0x0000000300087202 */ /* 0x000fe40000000f00 */
[----:B------:R-:W-:-:S07]  /*3040*/  MOV R9, R10 ;  /* 0x0000000a00097202 */ /* 0x000fce0000000f00 */
.L_x_1632:
[----:B------:R-:W0:Y:S02]  /*3050*/  LDC.64 R10, c[0x0][0x398] ;  /* 0x0000e600ff0a7b82 */ /* 0x000e240000000a00 */
[----:B0-----:R-:W-:-:S06]  /*3060*/  IMAD.WIDE.U32 R2, R2, 0x8, R10 ;  /* 0x0000000802027825 */ /* 0x001fcc00078e000a */
[----:B------:R-:W2:Y:S02]  /*3070*/  LDG.E.64 R2, desc[UR10][R2.64] ;  /* 0x0000000a02027981 */ /* 0x000ea4000c1e1b00 */
[-C--:B--2---:R-:W-:Y:S02]  /*3080*/  IMAD R11, R3, R8.reuse, RZ ;  /* 0x00000008030b7224 */ /* 0x084fe400078e02ff */
[----:B------:R-:W-:-:S04]  /*3090*/  IMAD.WIDE.U32 R28, R2, R8, R28 ;  /* 0x00000008021c7225 */ /* 0x000fc800078e001c */
[----:B------:R-:W-:-:S04]  /*30a0*/  IMAD R11, R2, R9, R11 ;  /* 0x00000009020b7224 */ /* 0x000fc800078e020b */
[----:B------:R-:W-:-:S07]  /*30b0*/  IMAD.IADD R29, R29, 0x1, R11 ;  /* 0x000000011d1d7824 */ /* 0x000fce00078e020b */
.L_x_1598:
[----:B------:R-:W0:Y:S02]  /*30c0*/  LDCU.64 UR12, c[0x0][0x388] ;  /* 0x00007100ff0c77ac */ /* 0x000e240008000a00 */
[----:B0-----:R-:W-:-:S04]  /*30d0*/  LEA R2, P0, R28, UR12, 0x1 ;  /* 0x0000000c1c027c11 */ /* 0x001fc8000f8008ff */
[----:B------:R-:W-:-:S06]  /*30e0*/  LEA.HI.X R3, R28, UR13, R29, 0x1, P0 ;  /* 0x0000000d1c037c11 */ /* 0x000fcc00080f0c1d */
[----:B------:R-:W2:Y:S01]  /*30f0*/  LDG.E.U16 R3, desc[UR10][R2.64] ;  /* 0x0000000a02037981 */ /* 0x000ea2000c1e1500 */
[----:B------:R-:W-:-:S03]  /*3100*/  ISETP.NE.AND P0, PT, R7, RZ, PT ;  /* 0x000000ff0700720c */ /* 0x000fc60003f05270 */
[----:B--2---:R0:W-:Y:S01]  /*3110*/  STS.U16 [R4], R3 ;  /* 0x0000000304007388 */ /* 0x0041e20000000400 */
[----:B------:R-:W-:Y:S09]  /*3120*/  BAR.SYNC.DEFER_BLOCKING 0x0 ;  /* 0x0000000000007b1d */ /* 0x000ff20000010000 */
[----:B------:R-:W-:Y:S05]  /*3130*/  @P0 EXIT ;  /* 0x000000000000094d */ /* 0x000fea0003800000 */
[----:B------:R-:W-:-:S13]  /*3140*/  ISETP.GT.U32.AND P0, PT, R5, 0x1, PT ;  /* 0x000000010500780c */ /* 0x000fda0003f04070 */
[----:B0-----:R-:W0:Y:S01]  /*3150*/  @!P0 S2R R3, SR_CgaCtaId ;  /* 0x0000000000038919 */ /* 0x001e220000008800 */
[----:B------:R-:W-:-:S04]  /*3160*/  @!P0 MOV R0, 0x400 ;  /* 0x0000040000008802 */ /* 0x000fc80000000f00 */
[----:B0-----:R-:W-:-:S04]  /*3170*/  @!P0 LEA R3, R3, R0, 0x18 ;  /* 0x0000000003038211 */ /* 0x001fc800078ec0ff */
[----:B------:R-:W-:-:S06]  /*3180*/  @!P0 LEA R0, R6, R3, 0x1 ;  /* 0x0000000306008211 */ /* 0x000fcc00078e08ff */
[----:B------:R-:W0:Y:S02]  /*3190*/  @!P0 LDS.U16 R0, [R0] ;  /* 0x0000000000008984 */ /* 0x000e240000000400 */
[----:B0-----:R-:W-:Y:S01]  /*31a0*/  @!P0 PRMT R2, R0, 0x7610, R2 ;  /* 0x0000761000028816 */ /* 0x001fe20000000002 */
[----:B------:R-:W-:Y:S06]  /*31b0*/  @!P0 BRA `(.L_x_1633) ;  /* 0x00000004004c8947 */ /* 0x000fec0003800000 */
[----:B------:R-:W0:Y:S01]  /*31c0*/  S2UR UR5, SR_CgaCtaId ;  /* 0x00000000000579c3 */ /* 0x000e220000008800 */
[----:B------:R-:W-:Y:S01]  /*31d0*/  UMOV UR4, 0x400 ;  /* 0x0000040000047882 */ /* 0x000fe20000000000 */
[C---:B------:R-:W-:Y:S01]  /*31e0*/  IADD3 R0, PT, PT, R5.reuse, -0x2, RZ ;  /* 0xfffffffe05007810 */ /* 0x040fe20007ffe0ff */
[----:B------:R-:W-:-:S03]  /*31f0*/  VIADD R5, R5, 0xffffffff ;  /* 0xffffffff05057836 */ /* 0x000fc60000000000 */
[----:B------:R-:W-:Y:S01]  /*3200*/  ISETP.GE.U32.AND P0, PT, R0, 0x7, PT ;  /* 0x000000070000780c */ /* 0x000fe20003f06070 */
[----:B------:R-:W-:Y:S01]  /*3210*/  HFMA2 R0, -RZ, RZ, 0, 5.9604644775390625e-08 ;  /* 0x00000001ff007431 */ /* 0x000fe200000001ff */
[----:B------:R-:W-:Y:S01]  /*3220*/  LOP3.LUT R7, R5, 0x7, RZ, 0xc0, !PT ;  /* 0x0000000705077812 */ /* 0x000fe200078ec0ff */
[----:B0-----:R-:W-:-:S06]  /*3230*/  ULEA UR4, UR5, UR4, 0x18 ;  /* 0x0000000405047291 */ /* 0x001fcc000f8ec0ff */
[----:B------:R-:W-:-:S05]  /*3240*/  LEA R3, R6, UR4, 0x1 ;  /* 0x0000000406037c11 */ /* 0x000fca000f8e08ff */
[----:B------:R0:W1:Y:S01]  /*3250*/  LDS.U16 R2, [R3] ;  /* 0x0000000003027984 */ /* 0x0000620000000400 */
        /* <DEDUP_REMOVED lines=8> */
.L_x_1635:
[----:B------:R-:W-:Y:S01]  /*32e0*/  IMAD R0, R13, UR7, RZ ;  /* 0x000000070d007c24 */ /* 0x000fe2000f8e02ff */
[----:B------:R-:W2:Y:S01]  /*32f0*/  LDC R20, c[0x0][0x360] ;  /* 0x0000d800ff147b82 */ /* 0x000ea20000000800 */
[----:B------:R-:W-:Y:S01]  /*3300*/  IADD3 R9, PT, PT, R9, 0x8, RZ ;  /* 0x0000000809097810 */ /* 0x000fe20007ffe0ff */
[----:B------:R-:W-:Y:S01]  /*3310*/  VIADD R17, R17, 0x8 ;  /* 0x0000000811117836 */ /* 0x000fe20000000000 */
[----:B------:R-:W-:Y:S01]  /*3320*/  IADD3 R13, PT, PT, R13, 0x8, RZ ;  /* 0x000000080d0d7810 */ /* 0x000fe20007ffe0ff */
[----:B------:R-:W-:Y:S01]  /*3330*/  IMAD R4, R0, 0x2, R3 ;  /* 0x0000000200047824 */ /* 0x000fe200078e0203 */
[----:B------:R-:W-:Y:S01]  /*3340*/  ISETP.NE.AND P0, PT, R9, RZ, PT ;  /* 0x000000ff0900720c */ /* 0x000fe20003f05270 */
[----:B------:R2:W-:Y:S03]  /*3350*/  LDS.U16 R0, [R11] ;  /* 0x000000000b007984 */ /* 0x0005e60000000400 */
[----:B------:R-:W-:-:S02]  /*3360*/  IADD3 R16, PT, PT, R4, UR5, RZ ;  /* 0x0000000504107c10 */ /* 0x000fc4000fffe0ff */
[----:B------:R-:W1:Y:S02]  /*3370*/  LDS.U16 R4, [R4+UR5] ;  /* 0x0000000504047984 */ /* 0x000e640008000400 */
[----:B------:R-:W-:Y:S02]  /*3380*/  IADD3 R18, PT, PT, R16, UR5, RZ ;  /* 0x0000000510127c10 */ /* 0x000fe4000fffe0ff */
[----:B------:R-:W-:Y:S03]  /*3390*/  LDS.U16 R16, [R16+UR5] ;  /* 0x0000000510107984 */ /* 0x000fe60008000400 */
[----:B------:R-:W-:Y:S02]  /*33a0*/  VIADD R12, R18, UR5 ;  /* 0x00000005120c7c36 */ /* 0x000fe40008000000 */
[----:B------:R-:W3:Y:S03]  /*33b0*/  LDS.U16 R18, [R18+UR5] ;  /* 0x0000000512127984 */ /* 0x000ee60008000400 */
[----:B------:R-:W-:-:S02]  /*33c0*/  IADD3 R8, PT, PT, R12, UR5, RZ ;  /* 0x000000050c087c10 */ /* 0x000fc4000fffe0ff */
[----:B------:R-:W-:Y:S01]  /*33d0*/  LDS.U16 R12, [R12+UR5] ;  /* 0x000000050c0c7984 */ /* 0x000fe20008000400 */
[----:B--2---:R-:W-:Y:S02]  /*33e0*/  LEA R11, R20, R11, 0x4 ;  /* 0x0000000b140b7211 */ /* 0x004fe400078e20ff */
[----:B------:R-:W-:Y:S02]  /*33f0*/  IADD3 R10, PT, PT, R8, UR5, RZ ;  /* 0x00000005080a7c10 */ /* 0x000fe4000fffe0ff */
[----:B------:R-:W2:Y:S03]  /*3400*/  LDS.U16 R8, [R8+UR5] ;  /* 0x0000000508087984 */ /* 0x000ea60008000400 */
[----:B------:R-:W-:Y:S02]  /*3410*/  VIADD R6, R10, UR5 ;  /* 0x000000050a067c36 */ /* 0x000fe40008000000 */
[----:B------:R-:W-:Y:S04]  /*3420*/  LDS.U16 R10, [R10+UR5] ;  /* 0x000000050a0a7984 */ /* 0x000fe80008000400 */
[----:B------:R-:W4:Y:S01]  /*3430*/  LDS.U16 R6, [R6+UR5] ;  /* 0x0000000506067984 */ /* 0x000f220008000400 */
[----:B-1----:R-:W-:-:S04]  /*3440*/  VIMNMX3.U16x2 R0, R2, R0, R4, PT ;  /* 0x000000000200720f */ /* 0x002fc80003800204 */
[----:B---3--:R-:W-:-:S04]  /*3450*/  VIMNMX3.U16x2 R4, R0, R16, R18, PT ;  /* 0x000000100004720f */ /* 0x008fc80003800212 */
[----:B--2---:R-:W-:-:S04]  /*3460*/  VIMNMX3.U16x2 R4, R4, R12, R8, PT ;  /* 0x0000000c0404720f */ /* 0x004fc80003800208 */
[----:B----4-:R-:W-:Y:S01]  /*3470*/  VIMNMX3.U16x2 R2, R4, R10, R6, PT ;  /* 0x0000000a0402720f */ /* 0x010fe20003800206 */
[----:B------:R-:W-:Y:S06]  /*3480*/  @P0 BRA `(.L_x_1635) ;  /* 0xfffffffc00940947 */ /* 0x000fec000383ffff */
[----:B------:R-:W-:-:S07]  /*3490*/  IADD3 R0, PT, PT, R17, 0x1, RZ ;  /* 0x0000000111007810 */ /* 0x000fce0007ffe0ff */
.L_x_1634:
        /* <DEDUP_REMOVED lines=10> */
[C---:B--2---:R-:W-:Y:S02]  /*3540*/  LEA R6, R9.reuse, R4, 0x1 ;  /* 0x0000000409067211 */ /* 0x044fe400078e08ff */
[----:B------:R-:W-:Y:S02]  /*3550*/  LDS.U16 R4, [R4] ;  /* 0x0000000004047984 */ /* 0x000fe40000000400 */
[C---:B------:R-:W-:Y:S02]  /*3560*/  LEA R7, R9.reuse, R6, 0x1 ;  /* 0x0000000609077211 */ /* 0x040fe400078e08ff */
[----:B------:R-:W1:Y:S03]  /*3570*/  LDS.U16 R6, [R6] ;  /* 0x0000000006067984 */ /* 0x000e660000000400 */
[----:B------:R-:W-:Y:S01]  /*3580*/  IMAD R9, R9, 0x2, R7 ;  /* 0x0000000209097824 */ /* 0x000fe200078e0207 */
[----:B------:R-:W-:Y:S04]  /*3590*/  LDS.U16 R8, [R7] ;  /* 0x0000000007087984 */ /* 0x000fe80000000400 */
[----:B------:R-:W2:Y:S01]  /*35a0*/  LDS.U16 R10, [R9] ;  /* 0x00000000090a7984 */ /* 0x000ea20000000400 */
[----:B-1----:R-:W-:-:S04]  /*35b0*/  VIMNMX3.U16x2 R2, R2, R4, R6, PT ;  /* 0x000000040202720f */ /* 0x002fc80003800206 */
[----:B--2---:R-:W-:-:S07]  /*35c0*/  VIMNMX3.U16x2 R2, R2, R8, R10, PT ;  /* 0x000000080202720f */ /* 0x004fce000380020a */
.L_x_1637:
        /* <DEDUP_REMOVED lines=10> */
[----:B------:R-:W-:Y:S04]  /*3670*/  LDS.U16 R4, [R4] ;  /* 0x0000000004047984 */ /* 0x000fe80000000400 */
[----:B------:R-:W1:Y:S02]  /*3680*/  LDS.U16 R6, [R5] ;  /* 0x0000000005067984 */ /* 0x000e640000000400 */
[----:B-1----:R-:W-:-:S07]  /*3690*/  VIMNMX3.U16x2 R2, R2, R4, R6, PT ;  /* 0x000000040202720f */ /* 0x002fce0003800206 */
.L_x_1638:
[----:B------:R-:W-:-:S05]  /*36a0*/  @!P1 IMAD R0, R0, UR7, RZ ;  /* 0x0000000700009c24 */ /* 0x000fca000f8e02ff */
[----:B------:R-:W-:-:S06]  /*36b0*/  @!P1 LEA R0, R0, R3, 0x1 ;  /* 0x0000000300009211 */ /* 0x000fcc00078e08ff */
[----:B------:R-:W1:Y:S02]  /*36c0*/  @!P1 LDS.U16 R0, [R0] ;  /* 0x0000000000009984 */ /* 0x000e640000000400 */
[----:B-1----:R-:W-:-:S07]  /*36d0*/  @!P1 VIMNMX.U16x2 R2, PT, PT, R2, R0, PT ;  /* 0x0000000002029248 */ /* 0x002fce0003fe0200 */
.L_x_1636:
[----:B-1----:R1:W-:Y:S02]  /*36e0*/  STS.U16 [R3], R2 ;  /* 0x0000000203007388 */ /* 0x0023e40000000400 */
.L_x_1633:
[----:B------:R-:W2:Y:S01]  /*36f0*/  LDC.64 R4, c[0x0][0x3a8] ;  /* 0x0000ea00ff047b82 */ /* 0x000ea20000000a00 */
[----:B------:R-:W3:Y:S01]  /*3700*/  LDCU.64 UR4, c[0x0][0x380] ;  /* 0x00007000ff0477ac */ /* 0x000ee20008000a00 */
[----:B------:R-:W-:Y:S02]  /*3710*/  IMAD.MOV.U32 R15, RZ, RZ, RZ ;  /* 0x000000ffff0f7224 */ /* 0x000fe400078e00ff */
[----:B--2---:R-:W-:-:S04]  /*3720*/  IMAD.WIDE.U32 R14, R4, UR8, R14 ;  /* 0x00000008040e7c25 */ /* 0x004fc8000f8e000e */
[----:B01----:R-:W-:Y:S01]  /*3730*/  IMAD R3, R5, UR8, R15 ;  /* 0x0000000805037c24 */ /* 0x003fe2000f8e020f */
[----:B---3--:R-:W-:-:S04]  /*3740*/  LEA R4, P0, R14, UR4, 0x1 ;  /* 0x000000040e047c11 */ /* 0x008fc8000f8008ff */
[----:B------:R-:W-:-:S05]  /*3750*/  LEA.HI.X R5, R14, UR5, R3, 0x1, P0 ;  /* 0x000000050e057c11 */ /* 0x000fca00080f0c03 */
[----:B------:R-:W-:Y:S01]  /*3760*/  STG.E.U16 desc[UR10][R4.64], R2 ;  /* 0x0000000204007986 */ /* 0x000fe2000c10150a */
[----:B------:R-:W-:Y:S05]  /*3770*/  EXIT ;  /* 0x000000000000794d */ /* 0x000fea0003800000 */
        .weak           $__internal_36_$__cuda_sm20_div_s64
        .type           $__internal_36_$__cuda_sm20_div_s64,@function
        .size           $__internal_36_$__cuda_sm20_div_s64,($__internal_37_$__cuda_sm20_rem_s64 - $__internal_36_$__cuda_sm20_div_s64)
$__internal_36_$__cuda_sm20_div_s64:
        /* <DEDUP_REMOVED lines=82> */
[----:B------:R-:W-:Y:S06]  /*3ca0*/  RET.REL.NODEC R8 `(contiguous_reduce3_u16) ;  /* 0xffffffc008d47950 */ /* 0x000fec0003c3ffff */
        .weak           $__internal_37_$__cuda_sm20_rem_s64
        .type           $__internal_37_$__cuda_sm20_rem_s64,@function
        .size           $__internal_37_$__cuda_sm20_rem_s64,(.L_x_3479 - $__internal_37_$__cuda_sm20_rem_s64)
$__internal_37_$__cuda_sm20_rem_s64:
        /* <DEDUP_REMOVED lines=66> */
[----:B------:R-:W-:Y:S06]  /*40d0*/  RET.REL.NODEC R8 `(contiguous_reduce3_u16) ;  /* 0xffffffbc08c87950 */ /* 0x000fec0003c3ffff */
.L_x_1639:
        /* <DEDUP_REMOVED lines=10> */
.L_x_3479:


//--------------------- .text.contiguous_reduce22_u16 --------------------------
	.section	.text.contiguous_reduce22_u16,"ax",@progbits
	.align	128
        .global         contiguous_reduce22_u16
        .type           contiguous_reduce22_u16,@function
        .size           contiguous_reduce22_u16,(.L_x_3558 - contiguous_reduce22_u16)
        .other          contiguous_reduce22_u16,@"STO_CUDA_ENTRY STV_DEFAULT"
contiguous_reduce22_u16:
.text.contiguous_reduce22_u16:
        /* <DEDUP_REMOVED lines=27> */
[----:B------:R-:W-:Y:S01]  /*01b0*/  UMOV UR4, 0x400 ;  /* 0x0000040000047882 */ /* 0x000fe20000000000 */
[----:B------:R-:W-:Y:S01]  /*01c0*/  IMAD.MOV.U32 R7, RZ, RZ, 0xffff ;  /* 0x0000ffffff077424 */ /* 0x000fe200078e00ff */
[----:B------:R-:W-:Y:S01]  /*01d0*/  BSSY.RECONVERGENT B0, `(.L_x_1640) ;  /* 0x0000015000007945 */ /* 0x000fe20003800200 */
[----:B------:R-:W-:Y:S02]  /*01e0*/  ISETP.GE.U32.AND P1, PT, R2, 0x42, PT ;  /* 0x000000420200780c */ /* 0x000fe40003f26070 */
[----:B------:R-:W-:Y:S01]  /*01f0*/  ISETP.GT.U32.AND P2, PT, R0, 0x1f, PT ;  /* 0x0000001f0000780c */ /* 0x000fe20003f44070 */
[----:B0-----:R-:W-:-:S06]  /*0200*/  ULEA UR4, UR5, UR4, 0x18 ;  /* 0x0000000405047291 */ /* 0x001fcc000f8ec0ff */
[----:B------:R-:W-:-:S05]  /*0210*/  LEA R3, R0, UR4, 0x1 ;  /* 0x0000000400037c11 */ /* 0x000fca000f8e08ff */
[----:B------:R0:W-:Y:S01]  /*0220*/  STS.U16 [R3], R7 ;  /* 0x0000000703007388 */ /* 0x0001e20000000400 */
[----:B--2---:R-:W-:-:S05]  /*0230*/  @!P0 VIMNMX.U16x2 R6, PT, PT, R8, R12, PT ;  /* 0x0000000c08068248 */ /* 0x004fca0003fe0200 */
[----:B------:R0:W-:Y:S01]  /*0240*/  @!P0 STS.U16 [R3], R6 ;  /* 0x0000000603008388 */ /* 0x0001e20000000400 */
        /* <DEDUP_REMOVED lines=10> */
[----:B------:R-:W-:-:S05]  /*02f0*/  LEA.HI.X R7, R4, UR5, R7, 0x1, P0 ;  /* 0x0000000504077c11 */ /* 0x000fca00080f0c07 */
[----:B------:R-:W2:Y:S04]  /*0300*/  LDG.E.U16 R6, desc[UR12][R6.64] ;  /* 0x0000000c06067981 */ /* 0x000ea8000c1e1500 */
[----:B--2---:R1:W-:Y:S02]  /*0310*/  STS.U16 [R3], R6 ;  /* 0x0000000603007388 */ /* 0x0043e40000000400 */
.L_x_1641:
[----:B------:R-:W-:Y:S05]  /*0320*/  BSYNC.RECONVERGENT B0 ;  /* 0x0000000000007941 */ /* 0x000fea0003800200 */
.L_x_1640:
[----:B------:R-:W-:Y:S06]  /*0330*/  BAR.SYNC.DEFER_BLOCKING 0x0 ;  /* 0x0000000000007b1d */ /* 0x000fec0000010000 */
[----:B------:R-:W-:Y:S05]  /*0340*/  @!P1 BRA `(.L_x_1642) ;  /* 0x0000000000309947 */ /* 0x000fea0003800000 */
.L_x_1643:
[----:B0-----:R-:W-:-:S04]  /*0350*/  SHF.R.U32.HI R7, RZ, 0x1, R2 ;  /* 0x00000001ff077819 */ /* 0x001fc80000011602 */
[----:B------:R-:W-:-:S13]  /*0360*/  ISETP.GE.U32.AND P0, PT, R0, R7, PT ;  /* 0x000000070000720c */ /* 0x000fda0003f06070 */
[----:B------:R-:W-:-:S05]  /*0370*/  @!P0 LOP3.LUT R4, R2, 0x7fe, RZ, 0xc0, !PT ;  /* 0x000007fe02048812 */ /* 0x000fca00078ec0ff */
[----:B------:R-:W-:Y:S02]  /*0380*/  @!P0 IMAD.IADD R5, R3, 0x1, R4 ;  /* 0x0000000103058824 */ /* 0x000fe400078e0204 */
[----:B------:R-:W-:Y:S04]  /*0390*/  @!P0 LDS.U16 R4, [R3] ;  /* 0x0000000003048984 */ /* 0x000fe80000000400 */
[----:B-1----:R-:W0:Y:S02]  /*03a0*/  @!P0 LDS.U16 R6, [R5] ;  /* 0x0000000005068984 */ /* 0x002e240000000400 */
[----:B0-----:R-:W-:-:S05]  /*03b0*/  @!P0 VIMNMX.U16x2 R4, PT, PT, R4, R6, PT ;  /* 0x0000000604048248 */ /* 0x001fca0003fe0200 */
[----:B------:R2:W-:Y:S01]  /*03c0*/  @!P0 STS.U16 [R3], R4 ;  /* 0x0000000403008388 */ /* 0x0005e20000000400 */
[----:B------:R-:W-:Y:S01]  /*03d0*/  BAR.SYNC.DEFER_BLOCKING 0x0 ;  /* 0x0000000000007b1d */ /* 0x000fe20000010000 */
[----:B------:R-:W-:Y:S01]  /*03e0*/  ISETP.GT.U32.AND P0, PT, R2, 0x83, PT ;  /* 0x000000830200780c */ /* 0x000fe20003f04070 */
[----:B------:R-:W-:-:S12]  /*03f0*/  IMAD.MOV.U32 R2, RZ, RZ, R7 ;  /* 0x000000ffff027224 */ /* 0x000fd800078e0007 */
[----:B--2---:R-:W-:Y:S05]  /*0400*/  @P0 BRA `(.L_x_1643) ;  /* 0xfffffffc00d00947 */ /* 0x004fea000383ffff */
.L_x_1642:
[----:B------:R-:W-:Y:S05]  /*0410*/  @P2 EXIT ;  /* 0x000000000000294d */ /* 0x000fea0003800000 */
[----:B------:R-:W-:Y:S01]  /*0420*/  LDS.U16 R2, [R3] ;  /* 0x0000000003027984 */ /* 0x000fe20000000400 */
[----:B------:R-:W-:-:S03]  /*0430*/  ISETP.NE.AND P0, PT, R0, RZ, PT ;  /* 0x000000ff0000720c */ /* 0x000fc60003f05270 */
[----:B------:R-:W2:Y:S02]  /*0440*/  LDS.U16 R4, [R3+0x40] ;  /* 0x0000400003047984 */ /* 0x000ea40000000400 */
[----:B--2---:R-:W-:-:S04]  /*0450*/  VIMNMX.U16x2 R2, PT, PT, R2, R4, PT ;  /* 0x0000000402027248 */ /* 0x004fc80003fe0200 */
[----:B------:R-:W-:-:S05]  /*0460*/  PRMT R5, R2, 0x7610, R5 ;  /* 0x0000761002057816 */ /* 0x000fca0000000005 */
[----:B------:R-:W-:Y:S04]  /*0470*/  STS.U16 [R3], R5 ;  /* 0x0000000503007388 */ /* 0x000fe80000000400 */
[----:B------:R-:W-:Y:S04]  /*0480*/  LDS.U16 R2, [R3] ;  /* 0x0000000003027984 */ /* 0x000fe80000000400 */
[----:B------:R-:W2:Y:S02]  /*0490*/  LDS.U16 R4, [R3+0x20] ;  /* 0x0000200003047984 */ /* 0x000ea40000000400 */
[----:B--2---:R-:W-:-:S04]  /*04a0*/  VIMNMX.U16x2 R2, PT, PT, R2, R4, PT ;  /* 0x0000000402027248 */ /* 0x004fc80003fe0200 */
[----:B01----:R-:W-:-:S05]  /*04b0*/  PRMT R6, R2, 0x7610, R6 ;  /* 0x0000761002067816 */ /* 0x003fca0000000006 */
[----:B------:R-:W-:Y:S04]  /*04c0*/  STS.U16 [R3], R6 ;  /* 0x0000000603007388 */ /* 0x000fe80000000400 */
[----:B------:R-:W-:Y:S04]  /*04d0*/  LDS.U16 R2, [R3] ;  /* 0x0000000003027984 */ /* 0x000fe80000000400 */
[----:B------:R-:W0:Y:S02]  /*04e0*/  LDS.U16 R4, [R3+0x10] ;  /* 0x0000100003047984 */ /* 0x000e240000000400 */
[----:B0-----:R-:W-:-:S04]  /*04f0*/  VIMNMX.U16x2 R2, PT, PT, R2, R4, PT ;  /* 0x0000000402027248 */ /* 0x001fc80003fe0200 */
[----:B------:R-:W-:-:S05]  /*0500*/  PRMT R7, R2, 0x7610, R7 ;  /* 0x0000761002077816 */ /* 0x000fca0000000007 */
        /* <DEDUP_REMOVED lines=13> */
[----:B0-----:R-:W-:-:S05]  /*05e0*/  VIMNMX.U16x2 R2, PT, PT, R2, R4, PT ;  /* 0x0000000402027248 */ /* 0x001fca0003fe0200 */
[----:B------:R0:W-:Y:S01]  /*05f0*/  STS.U16 [R3], R2 ;  /* 0x0000000203007388 */ /* 0x0001e20000000400 */
        /* <DEDUP_REMOVED lines=8> */
[----:B------:R-:W1:Y:S01]  /*0680*/  LDS.U16 R5, [UR4] ;  /* 0x00000004ff057984 */ /* 0x000e620008000400 */
[----:B------:R-:W-:Y:S02]  /*0690*/  UMOV UR4, UR6 ;  /* 0x0000000600047c82 */ /* 0x000fe40008000000 */
[----:B--2---:R-:W-:-:S04]  /*06a0*/  UIMAD.WIDE.U32 UR4, UR7, UR8, UR4 ;  /* 0x00000008070472a5 */ /* 0x004fc8000f8e0004 */
[----:B------:R-:W-:Y:S02]  /*06b0*/  UIMAD UR7, UR7, UR9, UR5 ;  /* 0x00000009070772a4 */ /* 0x000fe4000f8e0205 */
[----:B---3--:R-:W-:-:S04]  /*06c0*/  ULEA UR5, UP0, UR4, UR10, 0x1 ;  /* 0x0000000a04057291 */ /* 0x008fc8000f8008ff */
[----:B------:R-:W-:Y:S02]  /*06d0*/  ULEA.HI.X UR4, UR4, UR11, UR7, 0x1, UP0 ;  /* 0x0000000b04047291 */ /* 0x000fe400080f0c07 */
[----:B0-----:R-:W-:-:S04]  /*06e0*/  IMAD.U32 R2, RZ, RZ, UR5 ;  /* 0x00000005ff027e24 */ /* 0x001fc8000f8e00ff */
[----:B------:R-:W-:-:S05]  /*06f0*/  IMAD.U32 R3, RZ, RZ, UR4 ;  /* 0x00000004ff037e24 */ /* 0x000fca000f8e00ff */
[----:B-1----:R-:W-:Y:S01]  /*0700*/  STG.E.U16 desc[UR12][R2.64], R5 ;  /* 0x0000000502007986 */ /* 0x002fe2000c10150c */
[----:B------:R-:W-:Y:S05]  /*0710*/  EXIT ;  /* 0x000000000000794d */ /* 0x000fea0003800000 */
.L_x_1644:
        /* <DEDUP_REMOVED lines=14> */
.L_x_3558:


//--------------------- .text.contiguous_reduce2_u16 --------------------------
	.section	.text.contiguous_reduce2_u16,"ax",@progbits
	.align	128
        .global         contiguous_reduce2_u16
        .type           contiguous_reduce2_u16,@function
        .size           contiguous_reduce2_u16,(.L_x_3481 - contiguous_reduce2_u16)
        .other          contiguous_reduce2_u16,@"STO_CUDA_ENTRY STV_DEFAULT"
contiguous_reduce2_u16:
.text.contiguous_reduce2_u16:
        /* <DEDUP_REMOVED lines=14> */
[----:B------:R0:W-:Y:S01]  /*00e0*/  STS.U16 [R3], R4 ;  /* 0x0000000403007388 */ /* 0x0001e20000000400 */
        /* <DEDUP_REMOVED lines=32> */
.L_x_1673:
        /* <DEDUP_REMOVED lines=32> */
.L_x_1650:
[----:B------:R-:W-:Y:S01]  /*04f0*/  IMAD.MOV.U32 R26, RZ, RZ, R6 ;  /* 0x000000ffff1a7224 */ /* 0x000fe200078e0006 */
[----:B------:R-:W-:Y:S01]  /*0500*/  MOV R13, R7 ;  /* 0x00000007000d7202 */ /* 0x000fe20000000f00 */
[----:B------:R-:W-:Y:S01]  /*0510*/  IMAD.MOV.U32 R14, RZ, RZ, R34 ;  /* 0x000000ffff0e7224 */ /* 0x000fe200078e0022 */
[----:B------:R-:W-:Y:S02]  /*0520*/  MOV R11, R35 ;  /* 0x00000023000b7202 */ /* 0x000fe40000000f00 */
[----:B------:R-:W-:-:S07]  /*0530*/  MOV R12, 0x550 ;  /* 0x00000550000c7802 */ /* 0x000fce0000000f00 */
[----:B-1----:R-:W-:Y:S05]  /*0540*/  CALL.REL.NOINC `($__internal_38_$__cuda_sm20_div_s64) ;  /* 0x0000006400707944 */ /* 0x002fea0003c00000 */
        /* <DEDUP_REMOVED lines=9> */
.L_x_1651:
[----:B------:R-:W-:Y:S05]  /*05e0*/  BSYNC.RECONVERGENT B1 ;  /* 0x0000000000017941 */ /* 0x000fea0003800200 */
.L_x_1649:
        /* <DEDUP_REMOVED lines=34> */
.L_x_1653:
[----:B------:R-:W-:Y:S01]  /*0810*/  MOV R26, R20 ;  /* 0x00000014001a7202 */ /* 0x000fe20000000f00 */
[----:B------:R-:W-:Y:S01]  /*0820*/  IMAD.MOV.U32 R13, RZ, RZ, R9 ;  /* 0x000000ffff0d7224 */ /* 0x000fe200078e0009 */
[----:B------:R-:W-:Y:S01]  /*0830*/  MOV R14, R34 ;  /* 0x00000022000e7202 */ /* 0x000fe20000000f00 */
[----:B------:R-:W-:Y:S01]  /*0840*/  IMAD.MOV.U32 R11, RZ, RZ, R35 ;  /* 0x000000ffff0b7224 */ /* 0x000fe200078e0023 */
[----:B------:R-:W-:-:S07]  /*0850*/  MOV R12, 0x870 ;  /* 0x00000870000c7802 */ /* 0x000fce0000000f00 */
[----:B------:R-:W-:Y:S05]  /*0860*/  CALL.REL.NOINC `($__internal_38_$__cuda_sm20_div_s64) ;  /* 0x0000006000a87944 */ /* 0x000fea0003c00000 */
        /* <DEDUP_REMOVED lines=9> */
.L_x_1654:
[----:B------:R-:W-:Y:S05]  /*0900*/  BSYNC.RECONVERGENT B1 ;  /* 0x0000000000017941 */ /* 0x000fea0003800200 */
.L_x_1652:
        /* <DEDUP_REMOVED lines=33> */
.L_x_1656:
[----:B------:R-:W-:Y:S01]  /*0b20*/  MOV R26, R36 ;  /* 0x00000024001a7202 */ /* 0x000fe20000000f00 */
[----:B------:R-:W-:Y:S01]  /*0b30*/  IMAD.MOV.U32 R13, RZ, RZ, R37 ;  /* 0x000000ffff0d7224 */ /* 0x000fe200078e0025 */
[----:B------:R-:W-:Y:S01]  /*0b40*/  MOV R14, R20 ;  /* 0x00000014000e7202 */ /* 0x000fe20000000f00 */
[----:B------:R-:W-:Y:S01]  /*0b50*/  IMAD.MOV.U32 R11, RZ, RZ, R21 ;  /* 0x000000ffff0b7224 */ /* 0x000fe200078e0015 */
[----:B------:R-:W-:-:S07]  /*0b60*/  MOV R12, 0xb80 ;  /* 0x00000b80000c7802 */ /* 0x000fce0000000f00 */
[----:B------:R-:W-:Y:S05]  /*0b70*/  CALL.REL.NOINC `($__internal_38_$__cuda_sm20_div_s64) ;  /* 0x0000005c00e47944 */ /* 0x000fea0003c00000 */
        /* <DEDUP_REMOVED lines=10> */
.L_x_1657:
[----:B------:R-:W-:Y:S05]  /*0c20*/  BSYNC.RECONVERGENT B1 ;  /* 0x0000000000017941 */ /* 0x000fea0003800200 */
.L_x_1655:
        /* <DEDUP_REMOVED lines=35> */
.L_x_1659:
[----:B------:R-:W-:Y:S01]  /*0e60*/  IMAD.MOV.U32 R26, RZ, RZ, R34 ;  /* 0x000000ffff1a7224 */ /* 0x000fe200078e0022 */
[----:B------:R-:W-:Y:S01]  /*0e70*/  MOV R13, R35 ;  /* 0x00000023000d7202 */ /* 0x000fe20000000f00 */
[----:B------:R-:W-:Y:S01]  /*0e80*/  IMAD.MOV.U32 R14, RZ, RZ, R20 ;  /* 0x000000ffff0e7224 */ /* 0x000fe200078e0014 */
[----:B------:R-:W-:Y:S02]  /*0e90*/  MOV R11, R21 ;  /* 0x00000015000b7202 */ /* 0x000fe40000000f00 */
[----:B------:R-:W-:-:S07]  /*0ea0*/  MOV R12, 0xec0 ;  /* 0x00000ec0000c7802 */ /* 0x000fce0000000f00 */
[----:B------:R-:W-:Y:S05]  /*0eb0*/  CALL.REL.NOINC `($__internal_38_$__cuda_sm20_div_s64) ;  /* 0x0000005c00147944 */ /* 0x000fea0003c00000 */
        /* <DEDUP_REMOVED lines=11> */
.L_x_1660:
[----:B------:R-:W-:Y:S05]  /*0f70*/  BSYNC.RECONVERGENT B1 ;  /* 0x0000000000017941 */ /* 0x000fea0003800200 */
.L_x_1658:
        /* <DEDUP_REMOVED lines=36> */
.L_x_1662:
        /* <DEDUP_REMOVED lines=16> */
.L_x_1663:
[----:B------:R-:W-:Y:S05]  /*12c0*/  BSYNC.RECONVERGENT B1 ;  /* 0x0000000000017941 */ /* 0x000fea0003800200 */
.L_x_1661:
        /* <DEDUP_REMOVED lines=35> */
.L_x_1665:
        /* <DEDUP_REMOVED lines=17> */
.L_x_1666:
[----:B------:R-:W-:Y:S05]  /*1610*/  BSYNC.RECONVERGENT B1 ;  /* 0x0000000000017941 */ /* 0x000fea0003800200 */
.L_x_1664:
        /* <DEDUP_REMOVED lines=35> */
.L_x_1668:
        /* <DEDUP_REMOVED lines=16> */
.L_x_1669:
[----:B------:R-:W-:Y:S05]  /*1950*/  BSYNC.RECONVERGENT B1 ;  /* 0x0000000000017941 */ /* 0x000fea0003800200 */
.L_x_1667:
        /* <DEDUP_REMOVED lines=35> */
.L_x_1671:
[----:B------:R-:W-:Y:S01]  /*1b90*/  MOV R26, R34 ;  /* 0x00000022001a7202 */ /* 0x000fe20000000f00 */
[----:B------:R-:W-:Y:S01]  /*1ba0*/  IMAD.MOV.U32 R13, RZ, RZ, R35 ;  /* 0x000000ffff0d7224 */ /* 0x000fe200078e0023 */
[----:B------:R-:W-:Y:S01]  /*1bb0*/  MOV R14, R20 ;  /* 0x00000014000e7202 */ /* 0x000fe20000000f00 */
[----:B------:R-:W-:Y:S01]  /*1bc0*/  IMAD.MOV.U32 R11, RZ, RZ, R21 ;  /* 0x000000ffff0b7224 */ /* 0x000fe200078e0015 */
[----:B------:R-:W-:-:S07]  /*1bd0*/  MOV R12, 0x1bf0 ;  /* 0x00001bf0000c7802 */ /* 0x000fce0000000f00 */
[----:B------:R-:W-:Y:S05]  /*1be0*/  CALL.REL.NOINC `($__internal_38_$__cuda_sm20_div_s64) ;  /* 0x0000004c00c87944 */ /* 0x000fea0003c00000 */
        /* <DEDUP_REMOVED lines=10> */
.L_x_1672:
[----:B------:R-:W-:Y:S05]  /*1c90*/  BSYNC.RECONVERGENT B1 ;  /* 0x0000000000017941 */ /* 0x000fea0003800200 */
.L_x_1670:
        /* <DEDUP_REMOVED lines=8> */
.L_x_1648:
        /* <DEDUP_REMOVED lines=36> */
.L_x_1676:
[----:B------:R-:W-:Y:S01]  /*1f60*/  IMAD.MOV.U32 R26, RZ, RZ, R6 ;  /* 0x000000ffff1a7224 */ /* 0x000fe200078e0006 */
[----:B------:R-:W-:Y:S01]  /*1f70*/  MOV R13, R7 ;  /* 0x00000007000d7202 */ /* 0x000fe20000000f00 */
[----:B------:R-:W-:Y:S01]  /*1f80*/  IMAD.MOV.U32 R14, RZ, RZ, R16 ;  /* 0x000000ffff0e7224 */ /* 0x000fe200078e0010 */
[----:B------:R-:W-:Y:S02]  /*1f90*/  MOV R11, R17 ;  /* 0x00000011000b7202 */ /* 0x000fe40000000f00 */
[----:B------:R-:W-:-:S07]  /*1fa0*/  MOV R12, 0x1fc0 ;  /* 0x00001fc0000c7802 */ /* 0x000fce0000000f00 */
[----:B------:R-:W-:Y:S05]  /*1fb0*/  CALL.REL.NOINC `($__internal_38_$__cuda_sm20_div_s64) ;  /* 0x0000004800d47944 */ /* 0x000fea0003c00000 */
        /* <DEDUP_REMOVED lines=9> */
.L_x_1677:
[----:B------:R-:W-:Y:S05]  /*2050*/  BSYNC.RECONVERGENT B1 ;  /* 0x0000000000017941 */ /* 0x000fea0003800200 */
.L_x_1675:
        /* <DEDUP_REMOVED lines=34> */
.L_x_1679:
[----:B------:R-:W-:Y:S01]  /*2280*/  IMAD.MOV.U32 R26, RZ, RZ, R20 ;  /* 0x000000ffff1a7224 */ /* 0x000fe200078e0014 */
[----:B------:R-:W-:Y:S01]  /*2290*/  MOV R13, R9 ;  /* 0x00000009000d7202 */ /* 0x000fe20000000f00 */
[----:B------:R-:W-:Y:S01]  /*22a0*/  IMAD.MOV.U32 R14, RZ, RZ, R16 ;  /* 0x000000ffff0e7224 */ /* 0x000fe200078e0010 */
[----:B------:R-:W-:Y:S02]  /*22b0*/  MOV R11, R17 ;  /* 0x00000011000b7202 */ /* 0x000fe40000000f00 */
[----:B------:R-:W-:-:S07]  /*22c0*/  MOV R12, 0x22e0 ;  /* 0x000022e0000c7802 */ /* 0x000fce0000000f00 */
[----:B------:R-:W-:Y:S05]  /*22d0*/  CALL.REL.NOINC `($__internal_38_$__cuda_sm20_div_s64) ;  /* 0x00000048000c7944 */ /* 0x000fea0003c00000 */
        /* <DEDUP_REMOVED lines=11> */
.L_x_1680:
[----:B------:R-:W-:Y:S05]  /*2390*/  BSYNC.RECONVERGENT B1 ;  /* 0x0000000000017941 */ /* 0x000fea0003800200 */
.L_x_1678:
        /* <DEDUP_REMOVED lines=36> */
.L_x_1682:
        /* <DEDUP_REMOVED lines=16> */
.L_x_1683:
[----:B------:R-:W-:Y:S05]  /*26e0*/  BSYNC.RECONVERGENT B1 ;  /* 0x0000000000017941 */ /* 0x000fea0003800200 */
.L_x_1681:
        /* <DEDUP_REMOVED lines=35> */
.L_x_1685:
[----:B------:R-:W-:Y:S01]  /*2920*/  IMAD.MOV.U32 R26, RZ, RZ, R18 ;  /* 0x000000ffff1a7224 */ /* 0x000fe200078e0012 */
[----:B------:R-:W-:Y:S01]  /*2930*/  MOV R13, R19 ;  /* 0x00000013000d7202 */ /* 0x000fe20000000f00 */
[----:B------:R-:W-:Y:S01]  /*2940*/  IMAD.MOV.U32 R14, RZ, RZ, R16 ;  /* 0x000000ffff0e7224 */ /* 0x000fe200078e0010 */
[----:B------:R-:W-:Y:S02]  /*2950*/  MOV R11, R17 ;  /* 0x00000011000b7202 */ /* 0x000fe40000000f00 */
[----:B------:R-:W-:-:S07]  /*2960*/  MOV R12, 0x2980 ;  /* 0x00002980000c7802 */ /* 0x000fce0000000f00 */
[----:B------:R-:W-:Y:S05]  /*2970*/  CALL.REL.NOINC `($__internal_38_$__cuda_sm20_div_s64) ;  /* 0x0000004000647944 */ /* 0x000fea0003c00000 */
        /* <DEDUP_REMOVED lines=10> */
.L_x_1686:
[----:B------:R-:W-:Y:S05]  /*2a20*/  BSYNC.RECONVERGENT B1 ;  /* 0x0000000000017941 */ /* 0x000fea0003800200 */
.L_x_1684:
[----:B------:R-:W-:Y:S01]  /*2a30*/  IMAD R11, R11, R38, RZ ;  /* 0x000000260b0b7224 */ /* 0x000fe200078e02ff */
[----:B------:R-:W-:Y:S01]  /*2a40*/  IADD3 R8, PT, PT, R8, -0x2, RZ ;  /* 0xfffffffe08087810 */ /* 0x000fe20007ffe0ff */
[----:B------:R-:W-:Y:S02]  /*2a50*/  IMAD.MOV.U32 R36, RZ, RZ, R22 ;  /* 0x000000ffff247224 */ /* 0x000fe400078e0016 */
[-C--:B------:R-:W-:Y:S02]  /*2a60*/  IMAD R11, R39, R10.reuse, R11 ;  /* 0x0000000a270b7224 */ /* 0x080fe400078e020b */
[----:B------:R-:W-:-:S04]  /*2a70*/  IMAD.WIDE.U32 R22, R38, R10, R36 ;  /* 0x0000000a26167225 */ /* 0x000fc800078e0024 */
[----:B------:R-:W-:-:S07]  /*2a80*/  IMAD.IADD R23, R23, 0x1, R11 ;  /* 0x0000000117177824 */ /* 0x000fce00078e020b */
.L_x_1674:
        /* <DEDUP_REMOVED lines=30> */
.L_x_1688:
[----:B------:R-:W-:Y:S01]  /*2c70*/  IMAD.MOV.U32 R18, RZ, RZ, R6 ;  /* 0x000000ffff127224 */ /* 0x000fe200078e0006 */
[----:B------:R-:W-:Y:S01]  /*2c80*/  MOV R19, R7 ;  /* 0x0000000700137202 */ /* 0x000fe20000000f00 */
[----:B------:R-:W-:Y:S01]  /*2c90*/  IMAD.MOV.U32 R24, RZ, RZ, R10 ;  /* 0x000000ffff187224 */ /* 0x000fe200078e000a */
[----:B------:R-:W-:Y:S02]  /*2ca0*/  MOV R21, R11 ;  /* 0x0000000b00157202 */ /* 0x000fe40000000f00 */
[----:B------:R-:W-:-:S07]  /*2cb0*/  MOV R26, 0x2cd0 ;  /* 0x00002cd0001a7802 */ /* 0x000fce0000000f00 */
[----:B------:R-:W-:Y:S05]  /*2cc0*/  CALL.REL.NOINC `($__internal_39_$__cuda_sm20_rem_s64) ;  /* 0x0000004000dc7944 */ /* 0x000fea0003c00000 */
.L_x_1689:
[----:B------:R-:W-:Y:S05]  /*2cd0*/  BSYNC.RECONVERGENT B1 ;  /* 0x0000000000017941 */ /* 0x000fea0003800200 */
.L_x_1687:
        /* <DEDUP_REMOVED lines=30> */
.L_x_1691:
[----:B------:R-:W-:Y:S01]  /*2ec0*/  IMAD.MOV.U32 R24, RZ, RZ, R10 ;  /* 0x000000ffff187224 */ /* 0x000fe200078e000a */
[----:B------:R-:W-:Y:S01]  /*2ed0*/  MOV R21, R11 ;  /* 0x0000000b00157202 */ /* 0x000fe20000000f00 */
[----:B------:R-:W-:Y:S01]  /*2ee0*/  IMAD.MOV.U32 R18, RZ, RZ, R20 ;  /* 0x000000ffff127224 */ /* 0x000fe200078e0014 */
[----:B------:R-:W-:Y:S02]  /*2ef0*/  MOV R19, R9 ;  /* 0x0000000900137202 */ /* 0x000fe40000000f00 */
[----:B------:R-:W-:-:S07]  /*2f00*/  MOV R26, 0x2f20 ;  /* 0x00002f20001a7802 */ /* 0x000fce0000000f00 */
[----:B------:R-:W-:Y:S05]  /*2f10*/  CALL.REL.NOINC `($__internal_39_$__cuda_sm20_rem_s64) ;  /* 0x0000004000487944 */ /* 0x000fea0003c00000 */
.L_x_1692:
[----:B------:R-:W-:Y:S05]  /*2f20*/  BSYNC.RECONVERGENT B1 ;  /* 0x0000000000017941 */ /* 0x000fea0003800200 */
.L_x_1690:
[----:B------:R-:W-:Y:S02]  /*2f30*/  IMAD R7, R7, R16, RZ ;  /* 0x0000001007077224 */ /* 0x000fe400078e02ff */
[----:B------:R-:W-:-:S04]  /*2f40*/  IMAD.WIDE.U32 R22, R16, R6, R22 ;  /* 0x0000000610167225 */ /* 0x000fc800078e0016 */
[----:B------:R-:W-:-:S04]  /*2f50*/  IMAD R7, R17, R6, R7 ;  /* 0x0000000611077224 */ /* 0x000fc800078e0207 */
[----:B------:R-:W-:-:S07]  /*2f60*/  IMAD.IADD R23, R23, 0x1, R7 ;  /* 0x0000000117177824 */ /* 0x000fce00078e0207 */
.L_x_1647:
[----:B------:R-:W0:Y:S02]  /*2f70*/  LDCU.64 UR4, c[0x0][0x388] ;  /* 0x00007100ff0477ac */ /* 0x000e240008000a00 */
[----:B0-----:R-:W-:Y:S02]  /*2f80*/  LEA R6, P0, R4, UR4, 0x1 ;  /* 0x0000000404067c11 */ /* 0x001fe4000f8008ff */
[----:B------:R-:W-:Y:S02]  /*2f90*/  LEA R8, P1, R22, UR4, 0x1 ;  /* 0x0000000416087c11 */ /* 0x000fe4000f8208ff */
[----:B------:R-:W-:Y:S02]  /*2fa0*/  LEA.HI.X R7, R4, UR5, R5, 0x1, P0 ;  /* 0x0000000504077c11 */ /* 0x000fe400080f0c05 */
[----:B------:R-:W-:-:S03]  /*2fb0*/  LEA.HI.X R9, R22, UR5, R23, 0x1, P1 ;  /* 0x0000000516097c11 */ /* 0x000fc600088f0c17 */
[----:B------:R-:W2:Y:S04]  /*2fc0*/  LDG.E.U16 R6, desc[UR12][R6.64] ;  /* 0x0000000c06067981 */ /* 0x000ea8000c1e1500 */
[----:B------:R-:W2:Y:S02]  /*2fd0*/  LDG.E.U16 R8, desc[UR12][R8.64] ;  /* 0x0000000c08087981 */ /* 0x000ea4000c1e1500 */
[----:B--2---:R-:W-:-:S05]  /*2fe0*/  VIMNMX.U16x2 R4, PT, PT, R6, R8, PT ;  /* 0x0000000806047248 */ /* 0x004fca0003fe0200 */
[----:B------:R0:W-:Y:S01]  /*2ff0*/  STS.U16 [R3], R4 ;  /* 0x0000000403007388 */ /* 0x0001e20000000400 */
[----:B------:R-:W-:Y:S05]  /*3000*/  BRA `(.L_x_1693) ;  /* 0x0000003400b87947 */ /* 0x000fea0003800000 */
.L_x_1646:
        /* <DEDUP_REMOVED lines=18> */
.L_x_1720:
        /* <DEDUP_REMOVED lines=30> */
.L_x_1697:
        /* <DEDUP_REMOVED lines=15> */
.L_x_1698:
[----:B------:R-:W-:Y:S05]  /*3400*/  BSYNC.RECONVERGENT B1 ;  /* 0x0000000000017941 */ /* 0x000fea0003800200 */
.L_x_1696:
        /* <DEDUP_REMOVED lines=39> */
.L_x_1700:
[----:B------:R-:W-:Y:S01]  /*3680*/  IMAD.MOV.U32 R26, RZ, RZ, R36 ;  /* 0x000000ffff1a7224 */ /* 0x000fe200078e0024 */
[----:B------:R-:W-:Y:S01]  /*3690*/  MOV R13, R37 ;  /* 0x00000025000d7202 */ /* 0x000fe20000000f00 */
[----:B------:R-:W-:Y:S01]  /*36a0*/  IMAD.MOV.U32 R14, RZ, RZ, R38 ;  /* 0x000000ffff0e7224 */ /* 0x000fe200078e0026 */
[----:B------:R-:W-:Y:S02]  /*36b0*/  MOV R11, R39 ;  /* 0x00000027000b7202 */ /* 0x000fe40000000f00 */
[----:B------:R-:W-:-:S07]  /*36c0*/  MOV R12, 0x36e0 ;  /* 0x000036e0000c7802 */ /* 0x000fce0000000f00 */
[----:B-1----:R-:W-:Y:S05]  /*36d0*/  CALL.REL.NOINC `($__internal_38_$__cuda_sm20_div_s64) ;  /* 0x00000034000c7944 */ /* 0x002fea0003c00000 */
        /* <DEDUP_REMOVED lines=11> */
.L_x_1701:
[----:B------:R-:W-:Y:S05]  /*3790*/  BSYNC.RECONVERGENT B1 ;  /* 0x0000000000017941 */ /* 0x000fea0003800200 */
.L_x_1699:
        /* <DEDUP_REMOVED lines=37> */
.L_x_1703:
        /* <DEDUP_REMOVED lines=17> */
.L_x_1704:
[----:B------:R-:W-:Y:S05]  /*3b00*/  BSYNC.RECONVERGENT B1 ;  /* 0x0000000000017941 */ /* 0x000fea0003800200 */
.L_x_1702:
        /* <DEDUP_REMOVED lines=38> */
.L_x_1706:
[----:B------:R-:W-:Y:S01]  /*3d70*/  MOV R26, R20 ;  /* 0x00000014001a7202 */ /* 0x000fe20000000f00 */
[----:B------:R-:W-:Y:S01]  /*3d80*/  IMAD.MOV.U32 R13, RZ, RZ, R21 ;  /* 0x000000ffff0d7224 */ /* 0x000fe200078e0015 */
[----:B------:R-:W-:Y:S01]  /*3d90*/  MOV R14, R36 ;  /* 0x00000024000e7202 */ /* 0x000fe20000000f00 */
[----:B------:R-:W-:Y:S01]  /*3da0*/  IMAD.MOV.U32 R11, RZ, RZ, R37 ;  /* 0x000000ffff0b7224 */ /* 0x000fe200078e0025 */
[----:B------:R-:W-:-:S07]  /*3db0*/  MOV R12, 0x3dd0 ;  /* 0x00003dd0000c7802 */ /* 0x000fce0000000f00 */
[----:B-1----:R-:W-:Y:S05]  /*3dc0*/  CALL.REL.NOINC `($__internal_38_$__cuda_sm20_div_s64) ;  /* 0x0000002c00507944 */ /* 0x002fea0003c00000 */
        /* <DEDUP_REMOVED lines=11> */
.L_x_1707:
[----:B------:R-:W-:Y:S05]  /*3e80*/  BSYNC.RECONVERGENT B1 ;  /* 0x0000000000017941 */ /* 0x000fea0003800200 */
.L_x_1705:
        /* <DEDUP_REMOVED lines=38> */
.L_x_1709:
        /* <DEDUP_REMOVED lines=17> */
.L_x_1710:
[----:B------:R-:W-:Y:S05]  /*4200*/  BSYNC.RECONVERGENT B1 ;  /* 0x0000000000017941 */ /* 0x000fea0003800200 */
.L_x_1708:
        /* <DEDUP_REMOVED lines=40> */
.L_x_1712:
        /* <DEDUP_REMOVED lines=17> */
.L_x_1713:
[----:B------:R-:W-:Y:S05]  /*45a0*/  BSYNC.RECONVERGENT B1 ;  /* 0x0000000000017941 */ /* 0x000fea0003800200 */
.L_x_1711:
        /* <DEDUP_REMOVED lines=40> */
.L_x_1715:
        /* <DEDUP_REMOVED lines=17> */
.L_x_1716:
[----:B------:R-:W-:Y:S05]  /*4940*/  BSYNC.RECONVERGENT B1 ;  /* 0x0000000000017941 */ /* 0x000fea0003800200 */
.L_x_1714:
        /* <DEDUP_REMOVED lines=38> */
.L_x_1718:
        /* <DEDUP_REMOVED lines=17> */
.L_x_1719:
[----:B------:R-:W-:Y:S05]  /*4cc0*/  BSYNC.RECONVERGENT B1 ;  /* 0x0000000000017941 */ /* 0x000fea0003800200 */
.L_x_1717:
        /* <DEDUP_REMOVED lines=15> */
.L_x_1695:
        /* <DEDUP_REMOVED lines=37> */
.L_x_1723:
[----:B------:R-:W-:Y:S01]  /*5010*/  MOV R26, R18 ;  /* 0x00000012001a7202 */ /* 0x000fe20000000f00 */
[----:B------:R-:W-:Y:S01]  /*5020*/  IMAD.MOV.U32 R13, RZ, RZ, R19 ;  /* 0x000000ffff0d7224 */ /* 0x000fe200078e0013 */
[----:B------:R-:W-:Y:S01]  /*5030*/  MOV R14, R6 ;  /* 0x00000006000e7202 */ /* 0x000fe20000000f00 */
[----:B------:R-:W-:Y:S01]  /*5040*/  IMAD.MOV.U32 R11, RZ, RZ, R7 ;  /* 0x000000ffff0b7224 */ /* 0x000fe200078e0007 */
[----:B------:R-:W-:-:S07]  /*5050*/  MOV R12, 0x5070 ;  /* 0x00005070000c7802 */ /* 0x000fce0000000f00 */
[----:B------:R-:W-:Y:S05]  /*5060*/  CALL.REL.NOINC `($__internal_38_$__cuda_sm20_div_s64) ;  /* 0x0000001800a87944 */ /* 0x000fea0003c00000 */
        /* <DEDUP_REMOVED lines=9> */
.L_x_1724:
[----:B------:R-:W-:Y:S05]  /*5100*/  BSYNC.RECONVERGENT B1 ;  /* 0x0000000000017941 */ /* 0x000fea0003800200 */
.L_x_1722:
        /* <DEDUP_REMOVED lines=39> */
.L_x_1726:
        /* <DEDUP_REMOVED lines=17> */
.L_x_1727:
[----:B------:R-:W-:Y:S05]  /*5490*/  BSYNC.RECONVERGENT B1 ;  /* 0x0000000000017941 */ /* 0x000fea0003800200 */
.L_x_1725:
        /* <DEDUP_REMOVED lines=40> */
.L_x_1729:
[----:B------:R-:W-:Y:S01]  /*5720*/  MOV R26, R18 ;  /* 0x00000012001a7202 */ /* 0x000fe20000000f00 */
[----:B------:R-:W-:Y:S01]  /*5730*/  IMAD.MOV.U32 R14, RZ, RZ, R20 ;  /* 0x000000ffff0e7224 */ /* 0x000fe200078e0014 */
[----:B------:R-:W-:Y:S02]  /*5740*/  MOV R13, R19 ;  /* 0x00000013000d7202 */ /* 0x000fe40000000f00 */
[----:B------:R-:W-:Y:S02]  /*5750*/  MOV R11, R21 ;  /* 0x00000015000b7202 */ /* 0x000fe40000000f00 */
[----:B------:R-:W-:-:S07]  /*5760*/  MOV R12, 0x5780 ;  /* 0x00005780000c7802 */ /* 0x000fce0000000f00 */
[----:B------:R-:W-:Y:S05]  /*5770*/  CALL.REL.NOINC `($__internal_38_$__cuda_sm20_div_s64) ;  /* 0x0000001000e47944 */ /* 0x000fea0003c00000 */
        /* <DEDUP_REMOVED lines=11> */
.L_x_1730:
[----:B------:R-:W-:Y:S05]  /*5830*/  BSYNC.RECONVERGENT B1 ;  /* 0x0000000000017941 */ /* 0x000fea0003800200 */
.L_x_1728:
        /* <DEDUP_REMOVED lines=40> */
.L_x_1732:
[----:B------:R-:W-:Y:S01]  /*5ac0*/  MOV R26, R18 ;  /* 0x00000012001a7202 */ /* 0x000fe20000000f00 */
[----:B------:R-:W-:Y:S01]  /*5ad0*/  IMAD.MOV.U32 R13, RZ, RZ, R19 ;  /* 0x000000ffff0d7224 */ /* 0x000fe200078e0013 */
[----:B------:R-:W-:Y:S02]  /*5ae0*/  MOV R14, R20 ;  /* 0x00000014000e7202 */ /* 0x000fe40000000f00 */
[----:B------:R-:W-:Y:S02]  /*5af0*/  MOV R11, R21 ;  /* 0x00000015000b7202 */ /* 0x000fe40000000f00 */
[----:B------:R-:W-:-:S07]  /*5b00*/  MOV R12, 0x5b20 ;  /* 0x00005b20000c7802 */ /* 0x000fce0000000f00 */
[----:B------:R-:W-:Y:S05]  /*5b10*/  CALL.REL.NOINC `($__internal_38_$__cuda_sm20_div_s64) ;  /* 0x0000000c00fc7944 */ /* 0x000fea0003c00000 */
        /* <DEDUP_REMOVED lines=11> */
.L_x_1733:
[----:B------:R-:W-:Y:S05]  /*5bd0*/  BSYNC.RECONVERGENT B1 ;  /* 0x0000000000017941 */ /* 0x000fea0003800200 */
.L_x_1731:
        /* <DEDUP_REMOVED lines=11> */
.L_x_1721:
        /* <DEDUP_REMOVED lines=35> */
.L_x_1736:
[----:B------:R-:W-:Y:S01]  /*5ec0*/  IMAD.MOV.U32 R26, RZ, RZ, R18 ;  /* 0x000000ffff1a7224 */ /* 0x000fe200078e0012 */
[----:B------:R-:W-:Y:S01]  /*5ed0*/  MOV R13, R19 ;  /* 0x00000013000d7202 */ /* 0x000fe20000000f00 */
[----:B------:R-:W-:Y:S01]  /*5ee0*/  IMAD.MOV.U32 R11, RZ, RZ, R5 ;  /* 0x000000ffff0b7224 */ /* 0x000fe200078e0005 */
[----:B------:R-:W-:Y:S02]  /*5ef0*/  MOV R14, R4 ;  /* 0x00000004000e7202 */ /* 0x000fe40000000f00 */
        /* <DEDUP_REMOVED lines=10> */
.L_x_1737:
[----:B------:R-:W-:Y:S05]  /*5fa0*/  BSYNC.RECONVERGENT B1 ;  /* 0x0000000000017941 */ /* 0x000fea0003800200 */
.L_x_1735:
        /* <DEDUP_REMOVED lines=39> */
.L_x_1739:
        /* <DEDUP_REMOVED lines=17> */
.L_x_1740:
[----:B------:R-:W-:Y:S05]  /*6330*/  BSYNC.RECONVERGENT B1 ;  /* 0x0000000000017941 */ /* 0x000fea0003800200 */
.L_x_1738:
        /* <DEDUP_REMOVED lines=11> */
.L_x_1734:
        /* <DEDUP_REMOVED lines=31> */
.L_x_1742:
[----:B------:R-:W-:Y:S02]  /*65e0*/  MOV R24, R20 ;  /* 0x0000001400187202 */ /* 0x000fe40000000f00 */
[----:B------:R-:W-:-:S07]  /*65f0*/  MOV R26, 0x6610 ;  /* 0x00006610001a7802 */ /* 0x000fce0000000f00 */
[----:B------:R-:W-:Y:S05]  /*6600*/  CALL.REL.NOINC `($__internal_39_$__cuda_sm20_rem_s64) ;  /* 0x00000008008c7944 */ /* 0x000fea0003c00000 */
[----:B------:R-:W-:Y:S01]  /*6610*/  MOV R4, R6 ;  /* 0x0000000600047202 */ /* 0x000fe20000000f00 */
[----:B------:R-:W-:-:S07]  /*6620*/  IMAD.MOV.U32 R5, RZ, RZ, R7 ;  /* 0x000000ffff057224 */ /* 0x000fce00078e0007 */
.L_x_1743:
[----:B------:R-:W-:Y:S05]  /*6630*/  BSYNC.RECONVERGENT B1 ;  /* 0x0000000000017941 */ /* 0x000fea0003800200 */
.L_x_1741:
        /* <DEDUP_REMOVED lines=9> */
.L_x_1694:
[----:B------:R-:W2:Y:S04]  /*66d0*/  LDG.E.U16 R8, desc[UR12][R8.64] ;  /* 0x0000000c08087981 */ /* 0x000ea8000c1e1500 */
[----:B--2---:R1:W-:Y:S02]  /*66e0*/  STS.U16 [R3], R8 ;  /* 0x0000000803007388 */ /* 0x0043e40000000400 */
.L_x_1693:
[----:B------:R-:W-:Y:S05]  /*66f0*/  BSYNC.RECONVERGENT B0 ;  /* 0x0000000000007941 */ /* 0x000fea0003800200 */
.L_x_1645:
[----:B------:R-:W-:Y:S01]  /*6700*/  BAR.SYNC.DEFER_BLOCKING 0x0 ;  /* 0x0000000000007b1d */ /* 0x000fe20000010000 */
[----:B------:R-:W-:Y:S02]  /*6710*/  ISETP.GE.U32.AND P0, PT, R2, 0x42, PT ;  /* 0x000000420200780c */ /* 0x000fe40003f06070 */
[----:B------:R-:W-:-:S11]  /*6720*/  ISETP.GT.U32.AND P1, PT, R0, 0x1f, PT ;  /* 0x0000001f0000780c */ /* 0x000fd60003f24070 */
[----:B------:R-:W-:Y:S05]  /*6730*/  @!P0 BRA `(.L_x_1744) ;  /* 0x0000000000308947 */ /* 0x000fea0003800000 */
.L_x_1745:
[----:B------:R-:W-:-:S04]  /*6740*/  SHF.R.U32.HI R7, RZ, 0x1, R2 ;  /* 0x00000001ff077819 */ /* 0x000fc80000011602 */
[----:B------:R-:W-:-:S13]  /*6750*/  ISETP.GE.U32.AND P0, PT, R0, R7, PT ;  /* 0x000000070000720c */ /* 0x000fda0003f06070 */
[----:B0-----:R-:W-:-:S04]  /*6760*/  @!P0 LOP3.LUT R4, R2, 0x7fe, RZ, 0xc0, !PT ;  /* 0x000007fe02048812 */ /* 0x001fc800078ec0ff */
[----:B------:R-:W-:Y:S02]  /*6770*/  @!P0 IADD3 R5, PT, PT, R3, R4, RZ ;  /* 0x0000000403058210 */ /* 0x000fe40007ffe0ff */
[----:B------:R-:W-:Y:S04]  /*6780*/  @!P0 LDS.U16 R4, [R3] ;  /* 0x0000000003048984 */ /* 0x000fe80000000400 */
[----:B------:R-:W0:Y:S02]  /*6790*/  @!P0 LDS.U16 R6, [R5] ;  /* 0x0000000005068984 */ /* 0x000e240000000400 */
[----:B0-----:R-:W-:-:S05]  /*67a0*/  @!P0 VIMNMX.U16x2 R4, PT, PT, R4, R6, PT ;  /* 0x0000000604048248 */ /* 0x001fca0003fe0200 */
[----:B------:R2:W-:Y:S01]  /*67b0*/  @!P0 STS.U16 [R3], R4 ;  /* 0x0000000403008388 */ /* 0x0005e20000000400 */
[----:B------:R-:W-:Y:S01]  /*67c0*/  BAR.SYNC.DEFER_BLOCKING 0x0 ;  /* 0x0000000000007b1d */ /* 0x000fe20000010000 */
[----:B------:R-:W-:Y:S01]  /*67d0*/  ISETP.GT.U32.AND P0, PT, R2, 0x83, PT ;  /* 0x000000830200780c */ /* 0x000fe20003f04070 */
[----:B------:R-:W-:-:S12]  /*67e0*/  IMAD.MOV.U32 R2, RZ, RZ, R7 ;  /* 0x000000ffff027224 */ /* 0x000fd800078e0007 */
[----:B--2---:R-:W-:Y:S05]  /*67f0*/  @P0 BRA `(.L_x_1745) ;  /* 0xfffffffc00d00947 */ /* 0x004fea000383ffff */
.L_x_1744:
[----:B------:R-:W-:Y:S05]  /*6800*/  @P1 EXIT ;  /* 0x000000000000194d */ /* 0x000fea0003800000 */
[----:B------:R-:W-:Y:S01]  /*6810*/  LDS.U16 R2, [R3] ;  /* 0x0000000003027984 */ /* 0x000fe20000000400 */
[----:B------:R-:W-:-:S03]  /*6820*/  ISETP.NE.AND P0, PT, R0, RZ, PT ;  /* 0x000000ff0000720c */ /* 0x000fc60003f05270 */
[----:B0-----:R-:W0:Y:S02]  /*6830*/  LDS.U16 R4, [R3+0x40] ;  /* 0x0000400003047984 */ /* 0x001e240000000400 */
        /* <DEDUP_REMOVED lines=28> */
[----:B------:R-:W2:Y:S01]  /*6a00*/  S2UR UR5, SR_CgaCtaId ;  /* 0x00000000000579c3 */ /* 0x000ea20000008800 */
[----:B------:R-:W-:Y:S01]  /*6a10*/  UMOV UR4, 0x400 ;  /* 0x0000040000047882 */ /* 0x000fe20000000000 */
[----:B------:R-:W3:Y:S01]  /*6a20*/  LDCU.64 UR8, c[0x0][0x3b0] ;  /* 0x00007600ff0877ac */ /* 0x000ee20008000a00 */
[----:B------:R-:W4:Y:S05]  /*6a30*/  LDCU.64 UR10, c[0x0][0x380] ;  /* 0x00007000ff0a77ac */ /* 0x000f2a0008000a00 */
[----:B------:R-:W3:Y:S01]  /*6a40*/  S2UR UR7, SR_CTAID.Y ;  /* 0x00000000000779c3 */ /* 0x000ee20000002600 */
[----:B--2---:R-:W-:-:S03]  /*6a50*/  ULEA UR4, UR5, UR4, 0x18 ;  /* 0x0000000405047291 */ /* 0x004fc6000f8ec0ff */
[----:B------:R-:W-:-:S06]  /*6a60*/  UMOV UR5, URZ ;  /* 0x000000ff00057c82 */ /* 0x000fcc0008000000 */
[----:B------:R-:W2:Y:S01]  /*6a70*/  LDS.U16 R5, [UR4] ;  /* 0x00000004ff057984 */ /* 0x000ea20008000400 */
[----:B------:R-:W-:Y:S02]  /*6a80*/  UMOV UR4, UR6 ;  /* 0x0000000600047c82 */ /* 0x000fe40008000000 */
[----:B---3--:R-:W-:-:S04]  /*6a90*/  UIMAD.WIDE.U32 UR4, UR7, UR8, UR4 ;  /* 0x00000008070472a5 */ /* 0x008fc8000f8e0004 */
[----:B------:R-:W-:Y:S02]  /*6aa0*/  UIMAD UR7, UR7, UR9, UR5 ;  /* 0x00000009070772a4 */ /* 0x000fe4000f8e0205 */
[----:B----4-:R-:W-:-:S04]  /*6ab0*/  ULEA UR5, UP0, UR4, UR10, 0x1 ;  /* 0x0000000a04057291 */ /* 0x010fc8000f8008ff */
[----:B------:R-:W-:Y:S02]  /*6ac0*/  ULEA.HI.X UR4, UR4, UR11, UR7, 0x1, UP0 ;  /* 0x0000000b04047291 */ /* 0x000fe400080f0c07 */
[----:B0-----:R-:W-:-:S04]  /*6ad0*/  MOV R2, UR5 ;  /* 0x0000000500027c02 */ /* 0x001fc80008000f00 */
[----:B-1----:R-:W-:-:S05]  /*6ae0*/  MOV R3, UR4 ;  /* 0x0000000400037c02 */ /* 0x002fca0008000f00 */
[----:B--2---:R-:W-:Y:S01]  /*6af0*/  STG.E.U16 desc[UR12][R2.64], R5 ;  /* 0x0000000502007986 */ /* 0x004fe2000c10150c */
[----:B------:R-:W-:Y:S05]  /*6b00*/  EXIT ;  /* 0x000000000000794d */ /* 0x000fea0003800000 */
        .weak           $__internal_38_$__cuda_sm20_div_s64
        .type           $__internal_38_$__cuda_sm20_div_s64,@function
        .size           $__internal_38_$__cuda_sm20_div_s64,($__internal_39_$__cuda_sm20_rem_s64 - $__internal_38_$__cuda_sm20_div_s64)
$__internal_38_$__cuda_sm20_div_s64:
        /* <DEDUP_REMOVED lines=82> */
[----:B------:R-:W-:Y:S06]  /*7030*/  RET.REL.NODEC R12 `(contiguous_reduce2_u16) ;  /* 0xffffff8c0cf07950 */ /* 0x000fec0003c3ffff */
        .weak           $__internal_39_$__cuda_sm20_rem_s64
        .type           $__internal_39_$__cuda_sm20_rem_s64,@function
        .size           $__internal_39_$__cuda_sm20_rem_s64,(.L_x_3481 - $__internal_39_$__cuda_sm20_rem_s64)
$__internal_39_$__cuda_sm20_rem_s64:
        /* <DEDUP_REMOVED lines=76> */
[----:B------:R-:W-:Y:S06]  /*7500*/  RET.REL.NODEC R26 `(contiguous_reduce2_u16) ;  /* 0xffffff881abc7950 */ /* 0x000fec0003c3ffff */
.L_x_1746:
        /* <DEDUP_REMOVED lines=15> */
.L_x_3481:


//--------------------- .text.uncontiguous_reduce_u16 --------------------------
	.section	.text.uncontiguous_reduce_u16,"ax",@progbits
	.align	128
        .global         uncontiguous_reduce_u16
        .type           uncontiguous_reduce_u16,@function
        .size           uncontiguous_reduce_u16,(.L_x_3483 - uncontiguous_reduce_u16)
        .other          uncontiguous_reduce_u16,@"STO_CUDA_ENTRY STV_DEFAULT"
uncontiguous_reduce_u16:
.text.uncontiguous_reduce_u16:
[----:B------:R-:W-:Y:S01]  /*0000*/  LDC R1, c[0x0][0x37c] ;  /* 0x0000df00ff017b82 */ /* 0x000fe20000000800 */
[----:B------:R-:W0:Y:S07]  /*0010*/  S2R R0, SR_CTAID.X ;  /* 0x0000000000007919 */ /* 0x000e2e0000002500 */
[----:B------:R-:W1:Y:S01]  /*0020*/  S2UR UR6, SR_CgaCtaId ;  /* 0x00000000000679c3 */ /* 0x000e620000008800 */
[----:B------:R-:W0:Y:S01]  /*0030*/  LDCU UR5, c[0x0][0x360] ;  /* 0x00006c00ff0577ac */ /* 0x000e220008000800 */
[----:B------:R-:W-:Y:S01]  /*0040*/  MOV R4, 0xffff ;  /* 0x0000ffff00047802 */ /* 0x000fe20000000f00 */
[----:B------:R-:W2:Y:S01]  /*0050*/  S2R R2, SR_TID.X ;  /* 0x0000000000027919 */ /* 0x000ea20000002100 */
[----:B------:R-:W-:Y:S01]  /*0060*/  BSSY.RECONVERGENT B0, `(.L_x_1747) ;  /* 0x0000658000007945 */ /* 0x000fe20003800200 */
[----:B------:R-:W3:Y:S03]  /*0070*/  LDCU.64 UR10, c[0x0][0x3a8] ;  /* 0x00007500ff0a77ac */ /* 0x000ee60008000a00 */
[----:B------:R-:W4:Y:S01]  /*0080*/  LDC R11, c[0x0][0x3a0] ;  /* 0x0000e800ff0b7b82 */ /* 0x000f220000000800 */
[----:B------:R-:W-:Y:S01]  /*0090*/  UMOV UR4, 0x400 ;  /* 0x0000040000047882 */ /* 0x000fe20000000000 */
[----:B------:R-:W2:Y:S01]  /*00a0*/  LDCU.64 UR8, c[0x0][0x358] ;  /* 0x00006b00ff0877ac */ /* 0x000ea20008000a00 */
[----:B-1----:R-:W-:Y:S01]  /*00b0*/  ULEA UR4, UR6, UR4, 0x18 ;  /* 0x0000000406047291 */ /* 0x002fe2000f8ec0ff */
[----:B0-----:R-:W-:-:S02]  /*00c0*/  IMAD R5, R0, UR5, RZ ;  /* 0x0000000500057c24 */ /* 0x001fc4000f8e02ff */
[----:B----4-:R-:W-:Y:S02]  /*00d0*/  VIADD R8, R11, 0xffffffff ;  /* 0xffffffff0b087836 */ /* 0x010fe40000000000 */
[----:B--2---:R-:W-:Y:S01]  /*00e0*/  IMAD R10, R5, 0x2, R2 ;  /* 0x00000002050a7824 */ /* 0x004fe200078e0202 */
[----:B------:R-:W-:-:S04]  /*00f0*/  LEA R3, R2, UR4, 0x1 ;  /* 0x0000000402037c11 */ /* 0x000fc8000f8e08ff */
[----:B------:R-:W-:Y:S01]  /*0100*/  IADD3 R20, PT, PT, R10, UR5, RZ ;  /* 0x000000050a147c10 */ /* 0x000fe2000fffe0ff */
[----:B------:R0:W-:Y:S03]  /*0110*/  STS.U16 [R3], R4 ;  /* 0x0000000403007388 */ /* 0x0001e60000000400 */
[----:B---3--:R-:W-:-:S04]  /*0120*/  ISETP.GE.U32.AND P0, PT, R20, UR10, PT ;  /* 0x0000000a14007c0c */ /* 0x008fc8000bf06070 */
[----:B------:R-:W-:-:S13]  /*0130*/  ISETP.GE.U32.AND.EX P0, PT, RZ, UR11, PT, P0 ;  /* 0x0000000bff007c0c */ /* 0x000fda000bf06100 */
[----:B0-----:R-:W-:Y:S05]  /*0140*/  @P0 BRA `(.L_x_1748) ;  /* 0x0000002c00840947 */ /* 0x001fea0003800000 */
[----:B------:R-:W-:Y:S02]  /*0150*/  ISETP.GE.AND P0, PT, R8, RZ, PT ;  /* 0x000000ff0800720c */ /* 0x000fe40003f06270 */
[----:B------:R-:W-:Y:S02]  /*0160*/  CS2R R4, SRZ ;  /* 0x0000000000047805 */ /* 0x000fe4000001ff00 */
[----:B------:R-:W-:-:S09]  /*0170*/  CS2R R22, SRZ ;  /* 0x0000000000167805 */ /* 0x000fd2000001ff00 */
[----:B------:R-:W-:Y:S05]  /*0180*/  @!P0 BRA `(.L_x_1749) ;  /* 0x0000002c004c8947 */ /* 0x000fea0003800000 */
[----:B------:R-:W-:Y:S01]  /*0190*/  ISETP.GE.U32.AND P0, PT, R8, 0x3, PT ;  /* 0x000000030800780c */ /* 0x000fe20003f06070 */
[----:B------:R-:W-:Y:S01]  /*01a0*/  HFMA2 R9, -RZ, RZ, 0, 0 ;  /* 0x00000000ff097431 */ /* 0x000fe200000001ff */
[----:B------:R-:W-:Y:S01]  /*01b0*/  MOV R6, R10 ;  /* 0x0000000a00067202 */ /* 0x000fe20000000f00 */
[----:B------:R-:W-:Y:S01]  /*01c0*/  IMAD.MOV.U32 R7, RZ, RZ, RZ ;  /* 0x000000ffff077224 */ /* 0x000fe200078e00ff */
[----:B------:R-:W-:Y:S02]  /*01d0*/  CS2R R22, SRZ ;  /* 0x0000000000167805 */ /* 0x000fe4000001ff00 */
[----:B------:R-:W-:-:S07]  /*01e0*/  CS2R R4, SRZ ;  /* 0x0000000000047805 */ /* 0x000fce000001ff00 */
[----:B------:R-:W-:Y:S05]  /*01f0*/  @!P0 BRA `(.L_x_1750) ;  /* 0x0000001800988947 */ /* 0x000fea0003800000 */
[----:B------:R-:W0:Y:S01]  /*0200*/  LDC.64 R18, c[0x0][0x390] ;  /* 0x0000e400ff127b82 */ /* 0x000e220000000a00 */
[C---:B------:R-:W-:Y:S01]  /*0210*/  LOP3.LUT R10, R11.reuse, 0xfffffffc, RZ, 0xc0, !PT ;  /* 0xfffffffc0b0a7812 */ /* 0x040fe200078ec0ff */
[----:B------:R-:W-:Y:S01]  /*0220*/  VIADD R8, R11, 0xfffffffe ;  /* 0xfffffffe0b087836 */ /* 0x000fe20000000000 */
[----:B------:R-:W-:Y:S02]  /*0230*/  CS2R R22, SRZ ;  /* 0x0000000000167805 */ /* 0x000fe4000001ff00 */
[----:B------:R-:W-:-:S03]  /*0240*/  IADD3 R10, PT, PT, -R10, RZ, RZ ;  /* 0x000000ff0a0a7210 */ /* 0x000fc60007ffe1ff */
[----:B------:R-:W1:Y:S04]  /*0250*/  LDC.64 R16, c[0x0][0x398] ;  /* 0x0000e600ff107b82 */ /* 0x000e680000000a00 */
.L_x_1775:
        /* <DEDUP_REMOVED lines=32> */
.L_x_1752:
[----:B------:R-:W-:Y:S01]  /*0460*/  IMAD.MOV.U32 R26, RZ, RZ, R6 ;  /* 0x000000ffff1a7224 */ /* 0x000fe200078e0006 */
[----:B------:R-:W-:Y:S01]  /*0470*/  MOV R13, R9 ;  /* 0x00000009000d7202 */ /* 0x000fe20000000f00 */
[----:B------:R-:W-:Y:S01]  /*0480*/  IMAD.MOV.U32 R14, RZ, RZ, R40 ;  /* 0x000000ffff0e7224 */ /* 0x000fe200078e0028 */
[----:B------:R-:W-:Y:S02]  /*0490*/  MOV R11, R41 ;  /* 0x00000029000b7202 */ /* 0x000fe40000000f00 */
[----:B------:R-:W-:-:S07]  /*04a0*/  MOV R12, 0x4c0 ;  /* 0x000004c0000c7802 */ /* 0x000fce0000000f00 */
[----:B-1----:R-:W-:Y:S05]  /*04b0*/  CALL.REL.NOINC `($__internal_40_$__cuda_sm20_div_s64) ;  /* 0x00000064002c7944 */ /* 0x002fea0003c00000 */
        /* <DEDUP_REMOVED lines=10> */
.L_x_1753:
[----:B------:R-:W-:Y:S05]  /*0560*/  BSYNC.RECONVERGENT B1 ;  /* 0x0000000000017941 */ /* 0x000fea0003800200 */
.L_x_1751:
        /* <DEDUP_REMOVED lines=33> */
.L_x_1755:
[----:B------:R-:W-:Y:S01]  /*0780*/  MOV R26, R20 ;  /* 0x00000014001a7202 */ /* 0x000fe20000000f00 */
[----:B------:R-:W-:Y:S01]  /*0790*/  IMAD.MOV.U32 R13, RZ, RZ, R7 ;  /* 0x000000ffff0d7224 */ /* 0x000fe200078e0007 */
[----:B------:R-:W-:Y:S01]  /*07a0*/  MOV R14, R40 ;  /* 0x00000028000e7202 */ /* 0x000fe20000000f00 */
[----:B------:R-:W-:Y:S01]  /*07b0*/  IMAD.MOV.U32 R11, RZ, RZ, R41 ;  /* 0x000000ffff0b7224 */ /* 0x000fe200078e0029 */
[----:B------:R-:W-:-:S07]  /*07c0*/  MOV R12, 0x7e0 ;  /* 0x000007e0000c7802 */ /* 0x000fce0000000f00 */
[----:B------:R-:W-:Y:S05]  /*07d0*/  CALL.REL.NOINC `($__internal_40_$__cuda_sm20_div_s64) ;  /* 0x0000006000647944 */ /* 0x000fea0003c00000 */
[----:B------:R-:W-:Y:S01]  /*07e0*/  IADD3 R9, P0, PT, RZ, -R24, RZ ;  /* 0x80000018ff097210 */ /* 0x000fe20007f1e0ff */
[----:B------:R-:W-:Y:S01]  /*07f0*/  IMAD.MOV.U32 R6, RZ, RZ, R20 ;  /* 0x000000ffff067224 */ /* 0x000fe200078e0014 */
[-C--:B------:R-:W-:Y:S01]  /*0800*/  MOV R43, R25.reuse ;  /* 0x00000019002b7202 */ /* 0x080fe20000000f00 */
[----:B------:R-:W-:Y:S01]  /*0810*/  IMAD.MOV.U32 R42, RZ, RZ, R24 ;  /* 0x000000ffff2a7224 */ /* 0x000fe200078e0018 */
[----:B------:R-:W-:-:S05]  /*0820*/  IADD3.X R5, PT, PT, RZ, ~R25, RZ, P0, !PT ;  /* 0x80000019ff057210 */ /* 0x000fca00007fe4ff */
[----:B------:R-:W-:Y:S02]  /*0830*/  IMAD R11, R5, R40, RZ ;  /* 0x00000028050b7224 */ /* 0x000fe400078e02ff */
[----:B------:R-:W-:-:S04]  /*0840*/  IMAD.WIDE.U32 R4, R40, R9, R6 ;  /* 0x0000000928047225 */ /* 0x000fc800078e0006 */
[----:B------:R-:W-:-:S05]  /*0850*/  IMAD R11, R41, R9, R11 ;  /* 0x00000009290b7224 */ /* 0x000fca00078e020b */
[----:B------:R-:W-:-:S07]  /*0860*/  IADD3 R7, PT, PT, R11, R5, RZ ;  /* 0x000000050b077210 */ /* 0x000fce0007ffe0ff */
.L_x_1756:
[----:B------:R-:W-:Y:S05]  /*0870*/  BSYNC.RECONVERGENT B1 ;  /* 0x0000000000017941 */ /* 0x000fea0003800200 */
.L_x_1754:
        /* <DEDUP_REMOVED lines=8> */
[----:B------:R-:W-:Y:S01]  /*0900*/  ISETP.NE.U32.AND P0, PT, R5, RZ, PT ;  /* 0x000000ff0500720c */ /* 0x000fe20003f05070 */
[----:B------:R-:W-:-:S12]  /*0910*/  VIADD R5, R8, 0xfffffffe ;  /* 0xfffffffe08057836 */ /* 0x000fd80000000000 */
        /* <DEDUP_REMOVED lines=24> */
.L_x_1758:
[----:B------:R-:W-:Y:S01]  /*0aa0*/  IMAD.MOV.U32 R26, RZ, RZ, R34 ;  /* 0x000000ffff1a7224 */ /* 0x000fe200078e0022 */
[----:B------:R-:W-:Y:S01]  /*0ab0*/  MOV R13, R35 ;  /* 0x00000023000d7202 */ /* 0x000fe20000000f00 */
[----:B------:R-:W-:Y:S01]  /*0ac0*/  IMAD.MOV.U32 R14, RZ, RZ, R20 ;  /* 0x000000ffff0e7224 */ /* 0x000fe200078e0014 */
[----:B------:R-:W-:Y:S02]  /*0ad0*/  MOV R11, R21 ;  /* 0x00000015000b7202 */ /* 0x000fe40000000f00 */
[----:B------:R-:W-:-:S07]  /*0ae0*/  MOV R12, 0xb00 ;  /* 0x00000b00000c7802 */ /* 0x000fce0000000f00 */
[----:B------:R-:W-:Y:S05]  /*0af0*/  CALL.REL.NOINC `($__internal_40_$__cuda_sm20_div_s64) ;  /* 0x0000005c009c7944 */ /* 0x000fea0003c00000 */
        /* <DEDUP_REMOVED lines=10> */
.L_x_1759:
[----:B------:R-:W-:Y:S05]  /*0ba0*/  BSYNC.RECONVERGENT B1 ;  /* 0x0000000000017941 */ /* 0x000fea0003800200 */
.L_x_1757:
        /* <DEDUP_REMOVED lines=34> */
.L_x_1761:
        /* <DEDUP_REMOVED lines=16> */
.L_x_1762:
[----:B------:R-:W-:Y:S05]  /*0ed0*/  BSYNC.RECONVERGENT B1 ;  /* 0x0000000000017941 */ /* 0x000fea0003800200 */
.L_x_1760:
[----:B------:R-:W-:-:S04]  /*0ee0*/  VIADD R15, R8, 0xffffffff ;  /* 0xffffffff080f7836 */ /* 0x000fc80000000000 */
[----:B------:R-:W-:-:S06]  /*0ef0*/  IMAD.WIDE.U32 R20, R15, 0x8, R18 ;  /* 0x000000080f147825 */ /* 0x000fcc00078e0012 */
[----:B------:R-:W2:Y:S01]  /*0f00*/  LDG.E.64 R20, desc[UR8][R20.64] ;  /* 0x0000000814147981 */ /* 0x000ea2000c1e1b00 */
[----:B------:R-:W-:Y:S01]  /*0f10*/  MOV R23, R9 ;  /* 0x0000000900177202 */ /* 0x000fe20000000f00 */
        /* <DEDUP_REMOVED lines=32> */
.L_x_1764:
        /* <DEDUP_REMOVED lines=16> */
.L_x_1765:
[----:B------:R-:W-:Y:S05]  /*1220*/  BSYNC.RECONVERGENT B1 ;  /* 0x0000000000017941 */ /* 0x000fea0003800200 */
.L_x_1763:
        /* <DEDUP_REMOVED lines=35> */
.L_x_1767:
[----:B------:R-:W-:Y:S01]  /*1460*/  MOV R26, R34 ;  /* 0x00000022001a7202 */ /* 0x000fe20000000f00 */
[----:B------:R-:W-:Y:S01]  /*1470*/  IMAD.MOV.U32 R13, RZ, RZ, R35 ;  /* 0x000000ffff0d7224 */ /* 0x000fe200078e0023 */
[----:B------:R-:W-:Y:S01]  /*1480*/  MOV R14, R20 ;  /* 0x00000014000e7202 */ /* 0x000fe20000000f00 */
[----:B------:R-:W-:Y:S01]  /*1490*/  IMAD.MOV.U32 R11, RZ, RZ, R21 ;  /* 0x000000ffff0b7224 */ /* 0x000fe200078e0015 */
[----:B------:R-:W-:-:S07]  /*14a0*/  MOV R12, 0x14c0 ;  /* 0x000014c0000c7802 */ /* 0x000fce0000000f00 */
[----:B------:R-:W-:Y:S05]  /*14b0*/  CALL.REL.NOINC `($__internal_40_$__cuda_sm20_div_s64) ;  /* 0x00000054002c7944 */ /* 0x000fea0003c00000 */
[-C--:B------:R-:W-:Y:S01]  /*14c0*/  IADD3 R11, P0, PT, RZ, -R24.reuse, RZ ;  /* 0x80000018ff0b7210 */ /* 0x080fe20007f1e0ff */
[----:B------:R-:W-:Y:S01]  /*14d0*/  IMAD.MOV.U32 R12, RZ, RZ, R34 ;  /* 0x000000ffff0c7224 */ /* 0x000fe200078e0022 */
[----:B------:R-:W-:Y:S02]  /*14e0*/  MOV R34, R24 ;  /* 0x0000001800227202 */ /* 0x000fe40000000f00 */
[----:B------:R-:W-:-:S05]  /*14f0*/  IADD3.X R13, PT, PT, RZ, ~R25, RZ, P0, !PT ;  /* 0x80000019ff0d7210 */ /* 0x000fca00007fe4ff */
[----:B------:R-:W-:Y:S01]  /*1500*/  IMAD R4, R13, R20, RZ ;  /* 0x000000140d047224 */ /* 0x000fe200078e02ff */
[----:B------:R-:W-:Y:S01]  /*1510*/  MOV R13, R35 ;  /* 0x00000023000d7202 */ /* 0x000fe20000000f00 */
[----:B------:R-:W-:Y:S02]  /*1520*/  IMAD.MOV.U32 R35, RZ, RZ, R25 ;  /* 0x000000ffff237224 */ /* 0x000fe400078e0019 */
[----:B------:R-:W-:-:S04]  /*1530*/  IMAD.WIDE.U32 R12, R20, R11, R12 ;  /* 0x0000000b140c7225 */ /* 0x000fc800078e000c */
[----:B------:R-:W-:-:S04]  /*1540*/  IMAD R11, R21, R11, R4 ;  /* 0x0000000b150b7224 */ /* 0x000fc800078e0204 */
[----:B------:R-:W-:-:S07]  /*1550*/  IMAD.IADD R11, R11, 0x1, R13 ;  /* 0x000000010b0b7824 */ /* 0x000fce00078e020d */
.L_x_1768:
[----:B------:R-:W-:Y:S05]  /*1560*/  BSYNC.RECONVERGENT B1 ;  /* 0x0000000000017941 */ /* 0x000fea0003800200 */
.L_x_1766:
        /* <DEDUP_REMOVED lines=34> */
.L_x_1770:
        /* <DEDUP_REMOVED lines=16> */
.L_x_1771:
[----:B------:R-:W-:Y:S05]  /*1890*/  BSYNC.RECONVERGENT B1 ;  /* 0x0000000000017941 */ /* 0x000fea0003800200 */
.L_x_1769:
        /* <DEDUP_REMOVED lines=35> */
.L_x_1773:
        /* <DEDUP_REMOVED lines=16> */
.L_x_1774:
[----:B------:R-:W-:Y:S05]  /*1bd0*/  BSYNC.RECONVERGENT B1 ;  /* 0x0000000000017941 */ /* 0x000fea0003800200 */
.L_x_1772:
        /* <DEDUP_REMOVED lines=8> */
.L_x_1750:
        /* <DEDUP_REMOVED lines=35> */
.L_x_1778:
        /* <DEDUP_REMOVED lines=16> */
.L_x_1779:
[----:B------:R-:W-:Y:S05]  /*1f90*/  BSYNC.RECONVERGENT B1 ;  /* 0x0000000000017941 */ /* 0x000fea0003800200 */
.L_x_1777:
        /* <DEDUP_REMOVED lines=34> */
.L_x_1781:
        /* <DEDUP_REMOVED lines=8> */
[----:B------:R-:W-:Y:S01]  /*2240*/  MOV R18, R24 ;  /* 0x0000001800127202 */ /* 0x000fe20000000f00 */
[----:B------:R-:W-:Y:S01]  /*2250*/  IMAD.MOV.U32 R19, RZ, RZ, R25 ;  /* 0x000000ffff137224 */ /* 0x000fe200078e0019 */
[----:B------:R-:W-:-:S05]  /*2260*/  IADD3.X R5, PT, PT, RZ, ~R25, RZ, P0, !PT ;  /* 0x80000019ff057210 */ /* 0x000fca00007fe4ff */
[----:B------:R-:W-:Y:S02]  /*2270*/  IMAD R10, R5, R16, RZ ;  /* 0x00000010050a7224 */ /* 0x000fe400078e02ff */
[----:B------:R-:W-:-:S04]  /*2280*/  IMAD.WIDE.U32 R4, R16, R9, R6 ;  /* 0x0000000910047225 */ /* 0x000fc800078e0006 */
[----:B------:R-:W-:Y:S01]  /*2290*/  IMAD R9, R17, R9, R10 ;  /* 0x0000000911097224 */ /* 0x000fe200078e020a */
[----:B------:R-:W-:-:S03]  /*22a0*/  MOV R7, R4 ;  /* 0x0000000400077202 */ /* 0x000fc60000000f00 */
[----:B------:R-:W-:-:S07]  /*22b0*/  IMAD.IADD R9, R9, 0x1, R5 ;  /* 0x0000000109097824 */ /* 0x000fce00078e0205 */
.L_x_1782:
[----:B------:R-:W-:Y:S05]  /*22c0*/  BSYNC.RECONVERGENT B1 ;  /* 0x0000000000017941 */ /* 0x000fea0003800200 */
.L_x_1780:
        /* <DEDUP_REMOVED lines=35> */
.L_x_1784:
        /* <DEDUP_REMOVED lines=16> */
.L_x_1785:
[----:B------:R-:W-:Y:S05]  /*2600*/  BSYNC.RECONVERGENT B1 ;  /* 0x0000000000017941 */ /* 0x000fea0003800200 */
.L_x_1783:
        /* <DEDUP_REMOVED lines=35> */
.L_x_1787:
[----:B------:R-:W-:Y:S01]  /*2840*/  MOV R26, R18 ;  /* 0x00000012001a7202 */ /* 0x000fe20000000f00 */
[----:B------:R-:W-:Y:S01]  /*2850*/  IMAD.MOV.U32 R13, RZ, RZ, R19 ;  /* 0x000000ffff0d7224 */ /* 0x000fe200078e0013 */
[----:B------:R-:W-:Y:S01]  /*2860*/  MOV R14, R16 ;  /* 0x00000010000e7202 */ /* 0x000fe20000000f00 */
[----:B------:R-:W-:Y:S01]  /*2870*/  IMAD.MOV.U32 R11, RZ, RZ, R17 ;  /* 0x000000ffff0b7224 */ /* 0x000fe200078e0011 */
[----:B------:R-:W-:-:S07]  /*2880*/  MOV R12, 0x28a0 ;  /* 0x000028a0000c7802 */ /* 0x000fce0000000f00 */
[----:B------:R-:W-:Y:S05]  /*2890*/  CALL.REL.NOINC `($__internal_40_$__cuda_sm20_div_s64) ;  /* 0x0000004000347944 */ /* 0x000fea0003c00000 */
        /* <DEDUP_REMOVED lines=10> */
.L_x_1788:
[----:B------:R-:W-:Y:S05]  /*2940*/  BSYNC.RECONVERGENT B1 ;  /* 0x0000000000017941 */ /* 0x000fea0003800200 */
.L_x_1786:
[----:B------:R-:W-:Y:S01]  /*2950*/  MOV R38, R22 ;  /* 0x0000001600267202 */ /* 0x000fe20000000f00 */
[----:B------:R-:W-:Y:S02]  /*2960*/  IMAD R11, R11, R34, RZ ;  /* 0x000000220b0b7224 */ /* 0x000fe400078e02ff */
[----:B------:R-:W-:Y:S02]  /*2970*/  VIADD R8, R8, 0xfffffffe ;  /* 0xfffffffe08087836 */ /* 0x000fe40000000000 */
[----:B------:R-:W-:-:S04]  /*2980*/  IMAD.WIDE.U32 R22, R34, R10, R38 ;  /* 0x0000000a22167225 */ /* 0x000fc800078e0026 */
[----:B------:R-:W-:-:S05]  /*2990*/  IMAD R11, R35, R10, R11 ;  /* 0x0000000a230b7224 */ /* 0x000fca00078e020b */
[----:B------:R-:W-:-:S07]  /*29a0*/  IADD3 R23, PT, PT, R23, R11, RZ ;  /* 0x0000000b17177210 */ /* 0x000fce0007ffe0ff */
.L_x_1776:
        /* <DEDUP_REMOVED lines=22> */
[----:B------:R-:W-:Y:S02]  /*2b10*/  IMAD R13, R16, R11, R6 ;  /* 0x0000000b100d7224 */ /* 0x000fe400078e0206 */
[----:B------:R-:W-:-:S03]  /*2b20*/  HFMA2 R11, -RZ, RZ, 0, 0 ;  /* 0x00000000ff0b7431 */ /* 0x000fc600000001ff */
[----:B------:R-:W-:-:S13]  /*2b30*/  ISETP.GE.U32.AND P0, PT, R13, R16, PT ;  /* 0x000000100d00720c */ /* 0x000fda0003f06070 */
[----:B------:R-:W-:-:S05]  /*2b40*/  @P0 IMAD.IADD R13, R13, 0x1, -R16 ;  /* 0x000000010d0d0824 */ /* 0x000fca00078e0a10 */
[----:B------:R-:W-:-:S13]  /*2b50*/  ISETP.GE.U32.AND P0, PT, R13, R16, PT ;  /* 0x000000100d00720c */ /* 0x000fda0003f06070 */
[----:B------:R-:W-:Y:S02]  /*2b60*/  @P0 IADD3 R13, PT, PT, -R16, R13, RZ ;  /* 0x0000000d100d0210 */ /* 0x000fe40007ffe1ff */
[----:B------:R-:W-:-:S05]  /*2b70*/  @!P1 LOP3.LUT R13, RZ, R16, RZ, 0x33, !PT ;  /* 0x00000010ff0d9212 */ /* 0x000fca00078e33ff */
[----:B------:R-:W-:Y:S01]  /*2b80*/  IMAD.MOV.U32 R10, RZ, RZ, R13 ;  /* 0x000000ffff0a7224 */ /* 0x000fe200078e000d */
[----:B------:R-:W-:Y:S06]  /*2b90*/  BRA `(.L_x_1791) ;  /* 0x0000000000187947 */ /* 0x000fec0003800000 */
.L_x_1790:
[----:B------:R-:W-:Y:S01]  /*2ba0*/  IMAD.MOV.U32 R18, RZ, RZ, R6 ;  /* 0x000000ffff127224 */ /* 0x000fe200078e0006 */
[----:B------:R-:W-:Y:S01]  /*2bb0*/  MOV R21, R9 ;  /* 0x0000000900157202 */ /* 0x000fe20000000f00 */
[----:B------:R-:W-:Y:S01]  /*2bc0*/  IMAD.MOV.U32 R24, RZ, RZ, R16 ;  /* 0x000000ffff187224 */ /* 0x000fe200078e0010 */
[----:B------:R-:W-:Y:S02]  /*2bd0*/  MOV R19, R17 ;  /* 0x0000001100137202 */ /* 0x000fe40000000f00 */
[----:B------:R-:W-:-:S07]  /*2be0*/  MOV R26, 0x2c00 ;  /* 0x00002c00001a7802 */ /* 0x000fce0000000f00 */
[----:B------:R-:W-:Y:S05]  /*2bf0*/  CALL.REL.NOINC `($__internal_41_$__cuda_sm20_rem_s64) ;  /* 0x0000004000a87944 */ /* 0x000fea0003c00000 */
.L_x_1791:
[----:B------:R-:W-:Y:S05]  /*2c00*/  BSYNC.RECONVERGENT B1 ;  /* 0x0000000000017941 */ /* 0x000fea0003800200 */
.L_x_1789:
        /* <DEDUP_REMOVED lines=30> */
.L_x_1793:
[----:B------:R-:W-:Y:S01]  /*2df0*/  IMAD.MOV.U32 R24, RZ, RZ, R16 ;  /* 0x000000ffff187224 */ /* 0x000fe200078e0010 */
[----:B------:R-:W-:Y:S01]  /*2e00*/  MOV R19, R17 ;  /* 0x0000001100137202 */ /* 0x000fe20000000f00 */
[----:B------:R-:W-:Y:S01]  /*2e10*/  IMAD.MOV.U32 R18, RZ, RZ, R20 ;  /* 0x000000ffff127224 */ /* 0x000fe200078e0014 */
[----:B------:R-:W-:Y:S02]  /*2e20*/  MOV R21, R7 ;  /* 0x0000000700157202 */ /* 0x000fe40000000f00 */
[----:B------:R-:W-:-:S07]  /*2e30*/  MOV R26, 0x2e50 ;  /* 0x00002e50001a7802 */ /* 0x000fce0000000f00 */
[----:B------:R-:W-:Y:S05]  /*2e40*/  CALL.REL.NOINC `($__internal_41_$__cuda_sm20_rem_s64) ;  /* 0x0000004000147944 */ /* 0x000fea0003c00000 */
[----:B------:R-:W-:Y:S01]  /*2e50*/  IMAD.MOV.U32 R6, RZ, RZ, R10 ;  /* 0x000000ffff067224 */ /* 0x000fe200078e000a */
[----:B------:R-:W-:-:S07]  /*2e60*/  MOV R7, R11 ;  /* 0x0000000b00077202 */ /* 0x000fce0000000f00 */
.L_x_1794:
[----:B------:R-:W-:Y:S05]  /*2e70*/  BSYNC.RECONVERGENT B1 ;  /* 0x0000000000017941 */ /* 0x000fea0003800200 */
.L_x_1792:
[----:B------:R-:W-:Y:S02]  /*2e80*/  IMAD R7, R7, R8, RZ ;  /* 0x0000000807077224 */ /* 0x000fe400078e02ff */
[----:B------:R-:W-:-:S04]  /*2e90*/  IMAD.WIDE.U32 R22, R8, R6, R22 ;  /* 0x0000000608167225 */ /* 0x000fc800078e0016 */
[----:B------:R-:W-:-:S04]  /*2ea0*/  IMAD R7, R9, R6, R7 ;  /* 0x0000000609077224 */ /* 0x000fc800078e0207 */
[----:B------:R-:W-:-:S07]  /*2eb0*/  IMAD.IADD R23, R23, 0x1, R7 ;  /* 0x0000000117177824 */ /* 0x000fce00078e0207 */
.L_x_1749:
        /* <DEDUP_REMOVED lines=10> */
.L_x_1748:
        /* <DEDUP_REMOVED lines=9> */
[----:B------:R-:W-:Y:S02]  /*2ff0*/  MOV R15, RZ ;  /* 0x000000ff000f7202 */ /* 0x000fe40000000f00 */
[----:B------:R-:W-:Y:S02]  /*3000*/  LOP3.LUT R9, R11, 0x7, RZ, 0xc0, !PT ;  /* 0x000000070b097812 */ /* 0x000fe400078ec0ff */
[----:B------:R-:W-:-:S07]  /*3010*/  MOV R5, RZ ;  /* 0x000000ff00057202 */ /* 0x000fce0000000f00 */
[----:B------:R-:W-:Y:S05]  /*3020*/  @!P0 BRA `(.L_x_1797) ;  /* 0x0000001c00248947 */ /* 0x000fea0003800000 */
[----:B------:R-:W0:Y:S01]  /*3030*/  LDC.64 R34, c[0x0][0x390] ;  /* 0x0000e400ff227b82 */ /* 0x000e220000000a00 */
[C---:B------:R-:W-:Y:S01]  /*3040*/  LOP3.LUT R7, R11.reuse, 0xfffffff8, RZ, 0xc0, !PT ;  /* 0xfffffff80b077812 */ /* 0x040fe200078ec0ff */
[----:B------:R-:W-:Y:S01]  /*3050*/  VIADD R8, R11, 0xfffffffc ;  /* 0xfffffffc0b087836 */ /* 0x000fe20000000000 */
[----:B------:R-:W-:Y:S01]  /*3060*/  MOV R6, RZ ;  /* 0x000000ff00067202 */ /* 0x000fe20000000f00 */
[----:B------:R-:W-:Y:S01]  /*3070*/  IMAD.MOV.U32 R5, RZ, RZ, RZ ;  /* 0x000000ffff057224 */ /* 0x000fe200078e00ff */
[----:B------:R-:W-:-:S03]  /*3080*/  IADD3 R7, PT, PT, -R7, RZ, RZ ;  /* 0x000000ff07077210 */ /* 0x000fc60007ffe1ff */
[----:B------:R-:W1:Y:S08]  /*3090*/  LDC.64 R16, c[0x0][0x398] ;  /* 0x0000e600ff107b82 */ /* 0x000e700000000a00 */
[----:B------:R-:W2:Y:S08]  /*30a0*/  LDC.64 R18, c[0x0][0x390] ;  /* 0x0000e400ff127b82 */ /* 0x000eb00000000a00 */
[----:B------:R-:W3:Y:S02]  /*30b0*/  LDC.64 R22, c[0x0][0x398] ;  /* 0x0000e600ff167b82 */ /* 0x000ee40000000a00 */
.L_x_1822:
        /* <DEDUP_REMOVED lines=32> */
.L_x_1799:
[----:B------:R-:W-:Y:S01]  /*32c0*/  IMAD.MOV.U32 R26, RZ, RZ, R10 ;  /* 0x000000ffff1a7224 */ /* 0x000fe200078e000a */
[----:B------:R-:W-:Y:S01]  /*32d0*/  MOV R13, R15 ;  /* 0x0000000f000d7202 */ /* 0x000fe20000000f00 */
[----:B------:R-:W-:Y:S01]  /*32e0*/  IMAD.MOV.U32 R14, RZ, RZ, R20 ;  /* 0x000000ffff0e7224 */ /* 0x000fe200078e0014 */
[----:B------:R-:W-:Y:S02]  /*32f0*/  MOV R11, R21 ;  /* 0x00000015000b7202 */ /* 0x000fe40000000f00 */
[----:B------:R-:W-:-:S07]  /*3300*/  MOV R12, 0x3320 ;  /* 0x00003320000c7802 */ /* 0x000fce0000000f00 */
[----:B-123--:R-:W-:Y:S05]  /*3310*/  CALL.REL.NOINC `($__internal_40_$__cuda_sm20_div_s64) ;  /* 0x0000003400947944 */ /* 0x00efea0003c00000 */
[----:B------:R-:W-:Y:S01]  /*3320*/  IADD3 R27, P0, PT, RZ, -R24, RZ ;  /* 0x80000018ff1b7210 */ /* 0x000fe20007f1e0ff */
[----:B------:R-:W-:Y:S01]  /*3330*/  IMAD.MOV.U32 R36, RZ, RZ, R24 ;  /* 0x000000ffff247224 */ /* 0x000fe200078e0018 */
        /* <DEDUP_REMOVED lines=8> */
.L_x_1800:
[----:B------:R-:W-:Y:S05]  /*33c0*/  BSYNC.RECONVERGENT B1 ;  /* 0x0000000000017941 */ /* 0x000fea0003800200 */
.L_x_1798:
[----:B------:R-:W-:Y:S02]  /*33d0*/  VIADD R15, R8, 0x2 ;  /* 0x00000002080f7836 */ /* 0x000fe40000000000 */
[----:B---3--:R-:W-:-:S04]  /*33e0*/  IMAD.WIDE.U32 R10, R4, 0x8, R22 ;  /* 0x00000008040a7825 */ /* 0x008fc800078e0016 */
[----:B--2---:R-:W-:Y:S02]  /*33f0*/  IMAD.WIDE.U32 R38, R15, 0x8, R18 ;  /* 0x000000080f267825 */ /* 0x004fe400078e0012 */
        /* <DEDUP_REMOVED lines=35> */
.L_x_1802:
        /* <DEDUP_REMOVED lines=17> */
.L_x_1803:
[----:B------:R-:W-:Y:S05]  /*3740*/  BSYNC.RECONVERGENT B1 ;  /* 0x0000000000017941 */ /* 0x000fea0003800200 */
.L_x_1801:
        /* <DEDUP_REMOVED lines=17> */
[----:B------:R-:W-:Y:S01]  /*3860*/  ISETP.NE.U32.AND P3, PT, R38, RZ, PT ;  /* 0x000000ff2600720c */ /* 0x000fe20003f65070 */
[----:B------:R-:W-:-:S04]  /*3870*/  IMAD.MOV.U32 R37, RZ, RZ, RZ ;  /* 0x000000ffff257224 */ /* 0x000fc800078e00ff */
        /* <DEDUP_REMOVED lines=19> */
.L_x_1805:
[----:B------:R-:W-:Y:S01]  /*39b0*/  MOV R26, R36 ;  /* 0x00000024001a7202 */ /* 0x000fe20000000f00 */
[----:B------:R-:W-:Y:S01]  /*39c0*/  IMAD.MOV.U32 R13, RZ, RZ, R37 ;  /* 0x000000ffff0d7224 */ /* 0x000fe200078e0025 */
[----:B------:R-:W-:Y:S01]  /*39d0*/  MOV R14, R38 ;  /* 0x00000026000e7202 */ /* 0x000fe20000000f00 */
[----:B------:R-:W-:Y:S01]  /*39e0*/  IMAD.MOV.U32 R11, RZ, RZ, R39 ;  /* 0x000000ffff0b7224 */ /* 0x000fe200078e0027 */
[----:B------:R-:W-:-:S07]  /*39f0*/  MOV R12, 0x3a10 ;  /* 0x00003a10000c7802 */ /* 0x000fce0000000f00 */
[----:B-1----:R-:W-:Y:S05]  /*3a00*/  CALL.REL.NOINC `($__internal_40_$__cuda_sm20_div_s64) ;  /* 0x0000002c00d87944 */ /* 0x002fea0003c00000 */
        /* <DEDUP_REMOVED lines=11> */
.L_x_1806:
[----:B------:R-:W-:Y:S05]  /*3ac0*/  BSYNC.RECONVERGENT B1 ;  /* 0x0000000000017941 */ /* 0x000fea0003800200 */
.L_x_1804:
        /* <DEDUP_REMOVED lines=37> */
.L_x_1808:
        /* <DEDUP_REMOVED lines=17> */
.L_x_1809:
[----:B------:R-:W-:Y:S05]  /*3e30*/  BSYNC.RECONVERGENT B1 ;  /* 0x0000000000017941 */ /* 0x000fea0003800200 */
.L_x_1807:
        /* <DEDUP_REMOVED lines=38> */
.L_x_1811:
        /* <DEDUP_REMOVED lines=8> */
[----:B------:R-:W-:-:S03]  /*4120*/  MOV R10, R40 ;  /* 0x00000028000a7202 */ /* 0x000fc60000000f00 */
[----:B------:R-:W-:Y:S02]  /*4130*/  IMAD.X R13, RZ, RZ, ~R25, P0 ;  /* 0x000000ffff0d7224 */ /* 0x000fe400000e0e19 */
[----:B------:R-:W-:-:S04]  /*4140*/  IMAD.WIDE.U32 R10, R38, R15, R10 ;  /* 0x0000000f260a7225 */ /* 0x000fc800078e000a */
[----:B------:R-:W-:Y:S01]  /*4150*/  IMAD R13, R13, R38, RZ ;  /* 0x000000260d0d7224 */ /* 0x000fe200078e02ff */
[----:B------:R-:W-:Y:S02]  /*4160*/  MOV R27, R10 ;  /* 0x0000000a001b7202 */ /* 0x000fe40000000f00 */
[----:B------:R-:W-:Y:S01]  /*4170*/  MOV R38, R24 ;  /* 0x0000001800267202 */ /* 0x000fe20000000f00 */
[----:B------:R-:W-:Y:S02]  /*4180*/  IMAD R13, R39, R15, R13 ;  /* 0x0000000f270d7224 */ /* 0x000fe400078e020d */
[----:B------:R-:W-:Y:S02]  /*4190*/  IMAD.MOV.U32 R39, RZ, RZ, R25 ;  /* 0x000000ffff277224 */ /* 0x000fe400078e0019 */
[----:B------:R-:W-:-:S07]  /*41a0*/  IMAD.IADD R13, R11, 0x1, R13 ;  /* 0x000000010b0d7824 */ /* 0x000fce00078e020d */
.L_x_1812:
[----:B------:R-:W-:Y:S05]  /*41b0*/  BSYNC.RECONVERGENT B1 ;  /* 0x0000000000017941 */ /* 0x000fea0003800200 */
.L_x_1810:
        /* <DEDUP_REMOVED lines=38> */
.L_x_1814:
        /* <DEDUP_REMOVED lines=17> */
.L_x_1815:
[----:B------:R-:W-:Y:S05]  /*4530*/  BSYNC.RECONVERGENT B1 ;  /* 0x0000000000017941 */ /* 0x000fea0003800200 */
.L_x_1813:
        /* <DEDUP_REMOVED lines=37> */
.L_x_1817:
        /* <DEDUP_REMOVED lines=17> */
.L_x_1818:
[----:B------:R-:W-:Y:S05]  /*48a0*/  BSYNC.RECONVERGENT B1 ;  /* 0x0000000000017941 */ /* 0x000fea0003800200 */
.L_x_1816:
        /* <DEDUP_REMOVED lines=36> */
.L_x_1820:
        /* <DEDUP_REMOVED lines=17> */
.L_x_1821:
[----:B------:R-:W-:Y:S05]  /*4c00*/  BSYNC.RECONVERGENT B1 ;  /* 0x0000000000017941 */ /* 0x000fea0003800200 */
.L_x_1819:
[----:B-1----:R-:W-:-:S06]  /*4c10*/  IMAD.WIDE.U32 R12, R21, 0x8, R16 ;  /* 0x00000008150c7825 */ /* 0x002fcc00078e0010 */
[----:B------:R-:W2:Y:S01]  /*4c20*/  LDG.E.64 R12, desc[UR8][R12.64] ;  /* 0x000000080c0c7981 */ /* 0x000ea2000c1e1b00 */
[----:B------:R-:W-:Y:S01]  /*4c30*/  MOV R4, R40 ;  /* 0x0000002800047202 */ /* 0x000fe20000000f00 */
[----:B------:R-:W-:Y:S02]  /*4c40*/  VIADD R8, R8, 0xfffffff8 ;  /* 0xfffffff808087836 */ /* 0x000fe40000000000 */
[-C--:B--2---:R-:W-:Y:S02]  /*4c50*/  IMAD R6, R13, R37.reuse, RZ ;  /* 0x000000250d067224 */ /* 0x084fe400078e02ff */
[----:B------:R-:W-:-:S04]  /*4c60*/  IMAD.WIDE.U32 R4, R12, R37, R4 ;  /* 0x000000250c047225 */ /* 0x000fc800078e0004 */
[----:B------:R-:W-:Y:S01]  /*4c70*/  IMAD R11, R12, R11, R6 ;  /* 0x0000000b0c0b7224 */ /* 0x000fe200078e0206 */
[----:B------:R-:W-:-:S03]  /*4c80*/  MOV R6, R4 ;  /* 0x0000000400067202 */ /* 0x000fc60000000f00 */
[----:B------:R-:W-:Y:S01]  /*4c90*/  IMAD.IADD R5, R5, 0x1, R11 ;  /* 0x0000000105057824 */ /* 0x000fe200078e020b */
[----:B------:R-:W-:Y:S06]  /*4ca0*/  @P2 BRA `(.L_x_1822) ;  /* 0xffffffe400042947 */ /* 0x000fec000383ffff */
[----:B------:R-:W-:-:S07]  /*4cb0*/  IADD3 R8, PT, PT, R8, 0x3, RZ ;  /* 0x0000000308087810 */ /* 0x000fce0007ffe0ff */
.L_x_1797:
        /* <DEDUP_REMOVED lines=36> */
.L_x_1825:
        /* <DEDUP_REMOVED lines=14> */
[----:B------:R-:W-:-:S05]  /*4fe0*/  IMAD R7, R17, R9, R7 ;  /* 0x0000000911077224 */ /* 0x000fca00078e0207 */
[----:B------:R-:W-:-:S07]  /*4ff0*/  IADD3 R15, PT, PT, R11, R7, RZ ;  /* 0x000000070b0f7210 */ /* 0x000fce0007ffe0ff */
.L_x_1826:
[----:B------:R-:W-:Y:S05]  /*5000*/  BSYNC.RECONVERGENT B1 ;  /* 0x0000000000017941 */ /* 0x000fea0003800200 */
.L_x_1824:
        /* <DEDUP_REMOVED lines=23> */
[----:B------:R-:W-:-:S04]  /*5180*/  HFMA2 R5, -RZ, RZ, 0, 0 ;  /* 0x00000000ff057431 */ /* 0x000fc800000001ff */
        /* <DEDUP_REMOVED lines=17> */
.L_x_1828:
[----:B------:R-:W-:Y:S01]  /*52a0*/  MOV R26, R20 ;  /* 0x00000014001a7202 */ /* 0x000fe20000000f00 */
[----:B------:R-:W-:Y:S01]  /*52b0*/  IMAD.MOV.U32 R14, RZ, RZ, R18 ;  /* 0x000000ffff0e7224 */ /* 0x000fe200078e0012 */
[----:B------:R-:W-:Y:S02]  /*52c0*/  MOV R13, R21 ;  /* 0x00000015000d7202 */ /* 0x000fe40000000f00 */
[----:B------:R-:W-:Y:S02]  /*52d0*/  MOV R11, R19 ;  /* 0x00000013000b7202 */ /* 0x000fe40000000f00 */
[----:B------:R-:W-:-:S07]  /*52e0*/  MOV R12, 0x5300 ;  /* 0x00005300000c7802 */ /* 0x000fce0000000f00 */
[----:B------:R-:W-:Y:S05]  /*52f0*/  CALL.REL.NOINC `($__internal_40_$__cuda_sm20_div_s64) ;  /* 0x00000014009c7944 */ /* 0x000fea0003c00000 */
        /* <DEDUP_REMOVED lines=11> */
.L_x_1829:
[----:B------:R-:W-:Y:S05]  /*53b0*/  BSYNC.RECONVERGENT B1 ;  /* 0x0000000000017941 */ /* 0x000fea0003800200 */
.L_x_1827:
        /* <DEDUP_REMOVED lines=40> */
.L_x_1831:
[----:B------:R-:W-:Y:S01]  /*5640*/  MOV R26, R18 ;  /* 0x00000012001a7202 */ /* 0x000fe20000000f00 */
[----:B------:R-:W-:Y:S01]  /*5650*/  IMAD.MOV.U32 R13, RZ, RZ, R19 ;  /* 0x000000ffff0d7224 */ /* 0x000fe200078e0013 */
[----:B------:R-:W-:Y:S02]  /*5660*/  MOV R14, R20 ;  /* 0x00000014000e7202 */ /* 0x000fe40000000f00 */
[----:B------:R-:W-:Y:S02]  /*5670*/  MOV R11, R21 ;  /* 0x00000015000b7202 */ /* 0x000fe40000000f00 */
[----:B------:R-:W-:-:S07]  /*5680*/  MOV R12, 0x56a0 ;  /* 0x000056a0000c7802 */ /* 0x000fce0000000f00 */
[----:B------:R-:W-:Y:S05]  /*5690*/  CALL.REL.NOINC `($__internal_40_$__cuda_sm20_div_s64) ;  /* 0x0000001000b47944 */ /* 0x000fea0003c00000 */
        /* <DEDUP_REMOVED lines=11> */
.L_x_1832:
[----:B------:R-:W-:Y:S05]  /*5750*/  BSYNC.RECONVERGENT B1 ;  /* 0x0000000000017941 */ /* 0x000fea0003800200 */
.L_x_1830:
        /* <DEDUP_REMOVED lines=39> */
.L_x_1834:
        /* <DEDUP_REMOVED lines=17> */
.L_x_1835:
[----:B------:R-:W-:Y:S05]  /*5ae0*/  BSYNC.RECONVERGENT B1 ;  /* 0x0000000000017941 */ /* 0x000fea0003800200 */
.L_x_1833:
        /* <DEDUP_REMOVED lines=9> */
.L_x_1823:
        /* <DEDUP_REMOVED lines=34> */
.L_x_1838:
[----:B------:R-:W-:Y:S01]  /*5da0*/  MOV R26, R10 ;  /* 0x0000000a001a7202 */ /* 0x000fe20000000f00 */
[----:B------:R-:W-:Y:S01]  /*5db0*/  IMAD.MOV.U32 R13, RZ, RZ, R15 ;  /* 0x000000ffff0d7224 */ /* 0x000fe200078e000f */
[----:B------:R-:W-:Y:S02]  /*5dc0*/  MOV R14, R16 ;  /* 0x00000010000e7202 */ /* 0x000fe40000000f00 */
[----:B------:R-:W-:Y:S02]  /*5dd0*/  MOV R11, R17 ;  /* 0x00000011000b7202 */ /* 0x000fe40000000f00 */
[----:B------:R-:W-:-:S07]  /*5de0*/  MOV R12, 0x5e00 ;  /* 0x00005e00000c7802 */ /* 0x000fce0000000f00 */
[----:B------:R-:W-:Y:S05]  /*5df0*/  CALL.REL.NOINC `($__internal_40_$__cuda_sm20_div_s64) ;  /* 0x0000000800dc7944 */ /* 0x000fea0003c00000 */
        /* <DEDUP_REMOVED lines=10> */
.L_x_1839:
[----:B------:R-:W-:Y:S05]  /*5ea0*/  BSYNC.RECONVERGENT B1 ;  /* 0x0000000000017941 */ /* 0x000fea0003800200 */
.L_x_1837:
        /* <DEDUP_REMOVED lines=39> */
.L_x_1841:
[----:B------:R-:W-:Y:S01]  /*6120*/  MOV R26, R18 ;  /* 0x00000012001a7202 */ /* 0x000fe20000000f00 */
[----:B------:R-:W-:Y:S01]  /*6130*/  IMAD.MOV.U32 R14, RZ, RZ, R16 ;  /* 0x000000ffff0e7224 */ /* 0x000fe200078e0010 */
[----:B------:R-:W-:Y:S02]  /*6140*/  MOV R13, R19 ;  /* 0x00000013000d7202 */ /* 0x000fe40000000f00 */
[----:B------:R-:W-:Y:S02]  /*6150*/  MOV R11, R17 ;  /* 0x00000011000b7202 */ /* 0x000fe40000000f00 */
[----:B------:R-:W-:-:S07]  /*6160*/  MOV R12, 0x6180 ;  /* 0x00006180000c7802 */ /* 0x000fce0000000f00 */
[----:B------:R-:W-:Y:S05]  /*6170*/  CALL.REL.NOINC `($__internal_40_$__cuda_sm20_div_s64) ;  /* 0x0000000400fc7944 */ /* 0x000fea0003c00000 */
        /* <DEDUP_REMOVED lines=11> */
.L_x_1842:
[----:B------:R-:W-:Y:S05]  /*6230*/  BSYNC.RECONVERGENT B1 ;  /* 0x0000000000017941 */ /* 0x000fea0003800200 */
.L_x_1840:
        /* <DEDUP_REMOVED lines=9> */
.L_x_1836:
        /* <DEDUP_REMOVED lines=30> */
.L_x_1844:
[----:B------:R-:W-:Y:S01]  /*64b0*/  MOV R24, R18 ;  /* 0x0000001200187202 */ /* 0x000fe20000000f00 */
[----:B------:R-:W-:Y:S01]  /*64c0*/  IMAD.MOV.U32 R21, RZ, RZ, R15 ;  /* 0x000000ffff157224 */ /* 0x000fe200078e000f */
[----:B------:R-:W-:Y:S02]  /*64d0*/  MOV R18, R10 ;  /* 0x0000000a00127202 */ /* 0x000fe40000000f00 */
[----:B------:R-:W-:-:S07]  /*64e0*/  MOV R26, 0x6500 ;  /* 0x00006500001a7802 */ /* 0x000fce0000000f00 */
[----:B------:R-:W-:Y:S05]  /*64f0*/  CALL.REL.NOINC `($__internal_41_$__cuda_sm20_rem_s64) ;  /* 0x0000000800687944 */ /* 0x000fea0003c00000 */
.L_x_1845:
[----:B------:R-:W-:Y:S05]  /*6500*/  BSYNC.RECONVERGENT B1 ;  /* 0x0000000000017941 */ /* 0x000fea0003800200 */
.L_x_1843:
        /* <DEDUP_REMOVED lines=8> */
.L_x_1796:
[----:B------:R-:W0:Y:S02]  /*6590*/  LDCU.64 UR6, c[0x0][0x388] ;  /* 0x00007100ff0677ac */ /* 0x000e240008000a00 */
[----:B0-----:R-:W-:-:S04]  /*65a0*/  LEA R4, P0, R6, UR6, 0x1 ;  /* 0x0000000606047c11 */ /* 0x001fc8000f8008ff */
[----:B------:R-:W-:-:S05]  /*65b0*/  LEA.HI.X R5, R6, UR7, R5, 0x1, P0 ;  /* 0x0000000706057c11 */ /* 0x000fca00080f0c05 */
[----:B------:R-:W2:Y:S04]  /*65c0*/  LDG.E.U16 R4, desc[UR8][R4.64] ;  /* 0x0000000804047981 */ /* 0x000ea8000c1e1500 */
[----:B--2---:R1:W-:Y:S02]  /*65d0*/  STS.U16 [R3], R4 ;  /* 0x0000000403007388 */ /* 0x0043e40000000400 */
.L_x_1795:
[----:B------:R-:W-:Y:S05]  /*65e0*/  BSYNC.RECONVERGENT B0 ;  /* 0x0000000000007941 */ /* 0x000fea0003800200 */
.L_x_1747:
[----:B------:R-:W-:Y:S01]  /*65f0*/  BAR.SYNC.DEFER_BLOCKING 0x0 ;  /* 0x0000000000007b1d */ /* 0x000fe20000010000 */
[----:B------:R-:W-:Y:S01]  /*6600*/  UISETP.GE.U32.AND UP0, UPT, UR5, 0x42, UPT ;  /* 0x000000420500788c */ /* 0x000fe2000bf06070 */
[----:B------:R-:W-:-:S08]  /*6610*/  ISETP.GT.U32.AND P1, PT, R2, 0x1f, PT ;  /* 0x0000001f0200780c */ /* 0x000fd00003f24070 */
[----:B------:R-:W-:Y:S05]  /*6620*/  BRA.U !UP0, `(.L_x_1846) ;  /* 0x0000000108307547 */ /* 0x000fea000b800000 */
.L_x_1847:
[----:B------:R-:W-:-:S06]  /*6630*/  USHF.R.U32.HI UR4, URZ, 0x1, UR5 ;  /* 0x00000001ff047899 */ /* 0x000fcc0008011605 */
[----:B------:R-:W-:-:S13]  /*6640*/  ISETP.GE.U32.AND P0, PT, R2, UR4, PT ;  /* 0x0000000402007c0c */ /* 0x000fda000bf06070 */
[----:B------:R-:W-:Y:S01]  /*6650*/  VOTEU.ALL UP0, P0 ;  /* 0x0000000000ff7886 */ /* 0x000fe20000000000 */
[----:B012---:R-:W-:Y:S04]  /*6660*/  @!P0 LDS.U16 R4, [R3] ;  /* 0x0000000003048984 */ /* 0x007fe80000000400 */
[----:B------:R-:W-:Y:S02]  /*6670*/  @!UP0 ULOP3.LUT UR6, UR5, 0x7fe, URZ, 0xc0, !UPT ;  /* 0x000007fe05068892 */ /* 0x000fe4000f8ec0ff */
[----:B------:R-:W-:-:S03]  /*6680*/  UISETP.GT.U32.AND UP0, UPT, UR5, 0x83, UPT ;  /* 0x000000830500788c */ /* 0x000fc6000bf04070 */
[----:B------:R-:W-:-:S04]  /*6690*/  UMOV UR5, UR4 ;  /* 0x0000000400057c82 */ /* 0x000fc80008000000 */
[----:B------:R-:W0:Y:S02]  /*66a0*/  @!P0 LDS.U16 R6, [R3+UR6] ;  /* 0x0000000603068984 */ /* 0x000e240008000400 */
[----:B0-----:R-:W-:-:S05]  /*66b0*/  @!P0 VIMNMX.U16x2 R4, PT, PT, R4, R6, PT ;  /* 0x0000000604048248 */ /* 0x001fca0003fe0200 */
[----:B------:R2:W-:Y:S01]  /*66c0*/  @!P0 STS.U16 [R3], R4 ;  /* 0x0000000403008388 */ /* 0x0005e20000000400 */
[----:B------:R-:W-:Y:S06]  /*66d0*/  BAR.SYNC.DEFER_BLOCKING 0x0 ;  /* 0x0000000000007b1d */ /* 0x000fec0000010000 */
[----:B------:R-:W-:Y:S05]  /*66e0*/  BRA.U UP0, `(.L_x_1847) ;  /* 0xfffffffd00d07547 */ /* 0x000fea000b83ffff */
.L_x_1846:
[----:B------:R-:W-:Y:S05]  /*66f0*/  @P1 EXIT ;  /* 0x000000000000194d */ /* 0x000fea0003800000 */
[----:B012---:R-:W-:Y:S01]  /*6700*/  LDS.U16 R4, [R3] ;  /* 0x0000000003047984 */ /* 0x007fe20000000400 */
[----:B------:R-:W-:-:S03]  /*6710*/  ISETP.NE.AND P0, PT, R2, RZ, PT ;  /* 0x000000ff0200720c */ /* 0x000fc60003f05270 */
        /* <DEDUP_REMOVED lines=37> */
        .weak           $__internal_40_$__cuda_sm20_div_s64
        .type           $__internal_40_$__cuda_sm20_div_s64,@function
        .size           $__internal_40_$__cuda_sm20_div_s64,($__internal_41_$__cuda_sm20_rem_s64 - $__internal_40_$__cuda_sm20_div_s64)
$__internal_40_$__cuda_sm20_div_s64:
        /* <DEDUP_REMOVED lines=82> */
[----:B------:R-:W-:Y:S06]  /*6e90*/  RET.REL.NODEC R12 `(uncontiguous_reduce_u16) ;  /* 0xffffff900c587950 */ /* 0x000fec0003c3ffff */
        .weak           $__internal_41_$__cuda_sm20_rem_s64
        .type           $__internal_41_$__cuda_sm20_rem_s64,@function
        .size           $__internal_41_$__cuda_sm20_rem_s64,(.L_x_3483 - $__internal_41_$__cuda_sm20_rem_s64)
$__internal_41_$__cuda_sm20_rem_s64:
        /* <DEDUP_REMOVED lines=76> */
[----:B------:R-:W-:Y:S06]  /*7360*/  RET.REL.NODEC R26 `(uncontiguous_reduce_u16) ;  /* 0xffffff8c1a247950 */ /* 0x000fec0003c3ffff */
.L_x_1848:
        /* <DEDUP_REMOVED lines=9> */
.L_x_3483:


//--------------------- .text.contiguous_reduce_u16 --------------------------
	.section	.text.contiguous_reduce_u16,"ax",@progbits
	.align	128
        .global         contiguous_reduce_u16
        .type           contiguous_reduce_u16,@function
        .size           contiguous_reduce_u16,(.L_x_3561 - contiguous_reduce_u16)
        .other          contiguous_reduce_u16,@"STO_CUDA_ENTRY STV_DEFAULT"
contiguous_reduce_u16:
.text.contiguous_reduce_u16:
        /* <DEDUP_REMOVED lines=16> */
[----:B---3--:R0:W2:Y:S04]  /*0100*/  @!P0 LDG.E.U16 R6, desc[UR8][R6.64] ;  /* 0x0000000806068981 */ /* 0x0080a8000c1e1500 */
[----:B------:R-:W2:Y:S01]  /*0110*/  @!P0 LDG.E.U16 R4, desc[UR8][R4.64] ;  /* 0x0000000804048981 */ /* 0x000ea2000c1e1500 */
[----:B------:R-:W1:Y:S01]  /*0120*/  S2UR UR6, SR_CgaCtaId ;  /* 0x00000000000679c3 */ /* 0x000e620000008800 */
[----:B------:R-:W-:Y:S01]  /*0130*/  UMOV UR4, 0x400 ;  /* 0x0000040000047882 */ /* 0x000fe20000000000 */
[----:B------:R-:W-:-:S05]  /*0140*/  IMAD.MOV.U32 R3, RZ, RZ, 0xffff ;  /* 0x0000ffffff037424 */ /* 0x000fca00078e00ff */
[----:B0-----:R-:W-:Y:S01]  /*0150*/  PRMT R7, R3, 0x7610, R7 ;  /* 0x0000761003077816 */ /* 0x001fe20000000007 */
[----:B-1----:R-:W-:-:S06]  /*0160*/  ULEA UR4, UR6, UR4, 0x18 ;  /* 0x0000000406047291 */ /* 0x002fcc000f8ec0ff */
[----:B------:R-:W-:-:S05]  /*0170*/  LEA R3, R2, UR4, 0x1 ;  /* 0x0000000402037c11 */ /* 0x000fca000f8e08ff */
[----:B------:R0:W-:Y:S01]  /*0180*/  STS.U16 [R3], R7 ;  /* 0x0000000703007388 */ /* 0x0001e20000000400 */
[----:B------:R-:W-:Y:S01]  /*0190*/  BSSY.RECONVERGENT B0, `(.L_x_1849) ;  /* 0x000000d000007945 */ /* 0x000fe20003800200 */
[----:B------:R-:W-:Y:S02]  /*01a0*/  ISETP.GT.U32.AND P1, PT, R2, 0x1f, PT ;  /* 0x0000001f0200780c */ /* 0x000fe40003f24070 */
[----:B--2---:R-:W-:-:S05]  /*01b0*/  @!P0 VIMNMX.U16x2 R5, PT, PT, R4, R6, PT ;  /* 0x0000000604058248 */ /* 0x004fca0003fe0200 */
[----:B------:R0:W-:Y:S01]  /*01c0*/  @!P0 STS.U16 [R3], R5 ;  /* 0x0000000503008388 */ /* 0x0001e20000000400 */
[----:B------:R-:W-:Y:S05]  /*01d0*/  @!P0 BRA `(.L_x_1850) ;  /* 0x0000000000208947 */ /* 0x000fea0003800000 */
[----:B------:R-:W-:-:S04]  /*01e0*/  ISETP.GE.U32.AND P0, PT, R9, UR10, PT ;  /* 0x0000000a09007c0c */ /* 0x000fc8000bf06070 */
[----:B------:R-:W-:-:S13]  /*01f0*/  ISETP.GE.U32.AND.EX P0, PT, RZ, UR11, PT, P0 ;  /* 0x0000000bff007c0c */ /* 0x000fda000bf06100 */
[----:B------:R-:W-:Y:S05]  /*0200*/  @P0 BRA `(.L_x_1850) ;  /* 0x0000000000140947 */ /* 0x000fea0003800000 */
[----:B------:R-:W1:Y:S02]  /*0210*/  LDCU.64 UR6, c[0x0][0x388] ;  /* 0x00007100ff0677ac */ /* 0x000e640008000a00 */
[----:B-1----:R-:W-:-:S04]  /*0220*/  LEA R4, P0, R9, UR6, 0x1 ;  /* 0x0000000609047c11 */ /* 0x002fc8000f8008ff */
[----:B0-----:R-:W-:-:S05]  /*0230*/  LEA.HI.X R5, R9, UR7, RZ, 0x1, P0 ;  /* 0x0000000709057c11 */ /* 0x001fca00080f0cff */
[----:B------:R-:W2:Y:S04]  /*0240*/  LDG.E.U16 R4, desc[UR8][R4.64] ;  /* 0x0000000804047981 */ /* 0x000ea8000c1e1500 */
[----:B--2---:R1:W-:Y:S02]  /*0250*/  STS.U16 [R3], R4 ;  /* 0x0000000403007388 */ /* 0x0043e40000000400 */
.L_x_1850:
[----:B------:R-:W-:Y:S05]  /*0260*/  BSYNC.RECONVERGENT B0 ;  /* 0x0000000000007941 */ /* 0x000fea0003800200 */
.L_x_1849:
[----:B------:R-:W-:Y:S01]  /*0270*/  BAR.SYNC.DEFER_BLOCKING 0x0 ;  /* 0x0000000000007b1d */ /* 0x000fe20000010000 */
[----:B------:R-:W-:-:S09]  /*0280*/  UISETP.GE.U32.AND UP0, UPT, UR5, 0x42, UPT ;  /* 0x000000420500788c */ /* 0x000fd2000bf06070 */
[----:B------:R-:W-:Y:S05]  /*0290*/  BRA.U !UP0, `(.L_x_1851) ;  /* 0x0000000108307547 */ /* 0x000fea000b800000 */
.L_x_1852:
        /* <DEDUP_REMOVED lines=8> */
[----:B-1----:R-:W-:-:S05]  /*0320*/  @!P0 VIMNMX.U16x2 R4, PT, PT, R4, R6, PT ;  /* 0x0000000604048248 */ /* 0x002fca0003fe0200 */
[----:B------:R2:W-:Y:S01]  /*0330*/  @!P0 STS.U16 [R3], R4 ;  /* 0x0000000403008388 */ /* 0x0005e20000000400 */
[----:B------:R-:W-:Y:S06]  /*0340*/  BAR.SYNC.DEFER_BLOCKING 0x0 ;  /* 0x0000000000007b1d */ /* 0x000fec0000010000 */
[----:B------:R-:W-:Y:S05]  /*0350*/  BRA.U UP0, `(.L_x_1852) ;  /* 0xfffffffd00d07547 */ /* 0x000fea000b83ffff */
.L_x_1851:
[----:B------:R-:W-:Y:S05]  /*0360*/  @P1 EXIT ;  /* 0x000000000000194d */ /* 0x000fea0003800000 */
[----:B-12---:R-:W-:Y:S01]  /*0370*/  LDS.U16 R4, [R3] ;  /* 0x0000000003047984 */ /* 0x006fe20000000400 */
[----:B------:R-:W-:-:S03]  /*0380*/  ISETP.NE.AND P0, PT, R2, RZ, PT ;  /* 0x000000ff0200720c */ /* 0x000fc60003f05270 */
[----:B------:R-:W1:Y:S02]  /*0390*/  LDS.U16 R6, [R3+0x40] ;  /* 0x0000400003067984 */ /* 0x000e640000000400 */
[----:B-1----:R-:W-:-:S04]  /*03a0*/  VIMNMX.U16x2 R4, PT, PT, R4, R6, PT ;  /* 0x0000000604047248 */ /* 0x002fc80003fe0200 */
[----:B0-----:R-:W-:-:S05]  /*03b0*/  PRMT R5, R4, 0x7610, R5 ;  /* 0x0000761004057816 */ /* 0x001fca0000000005 */
        /* <DEDUP_REMOVED lines=34> */
.L_x_1853:
        /* <DEDUP_REMOVED lines=10> */
.L_x_3561:


//--------------------- .text.contiguous_reduce33_u8 --------------------------
	.section	.text.contiguous_reduce33_u8,"ax",@progbits
	.align	128
        .global         contiguous_reduce33_u8
        .type           contiguous_reduce33_u8,@function
        .size           contiguous_reduce33_u8,(.L_x_3562 - contiguous_reduce33_u8)
        .other          contiguous_reduce33_u8,@"STO_CUDA_ENTRY STV_DEFAULT"
contiguous_reduce33_u8:
.text.contiguous_reduce33_u8:
        /* <DEDUP_REMOVED lines=19> */
[----:B-----5:R-:W-:-:S09]  /*0130*/  ULEA UR4, UR5, UR4, 0x18 ;  /* 0x0000000405047291 */ /* 0x020fd2000f8ec0ff */
[----:B------:R0:W-:Y:S03]  /*0140*/  STS.U8 [R0+UR4], R4 ;  /* 0x0000000400007988 */ /* 0x0001e60008000004 */
[----:B------:R-:W-:Y:S05]  /*0150*/  @P0 EXIT ;  /* 0x000000000000094d */ /* 0x000fea0003800000 */
[----:B------:R-:W0:Y:S01]  /*0160*/  LDCU.64 UR10, c[0x0][0x388] ;  /* 0x00007100ff0a77ac */ /* 0x000e220008000a00 */
[----:B------:R-:W-:Y:S01]  /*0170*/  IMAD R5, R5, R18, R16 ;  /* 0x0000001205057224 */ /* 0x000fe200078e0210 */
[----:B------:R-:W1:Y:S04]  /*0180*/  LDCU.64 UR6, c[0x0][0x358] ;  /* 0x00006b00ff0677ac */ /* 0x000e680008000a00 */
[----:B0-----:R-:W-:-:S05]  /*0190*/  IADD3 R4, P0, PT, R5, UR10, RZ ;  /* 0x0000000a05047c10 */ /* 0x001fca000ff1e0ff */
[----:B------:R-:W-:-:S06]  /*01a0*/  IMAD.X R5, RZ, RZ, UR11, P0 ;  /* 0x0000000bff057e24 */ /* 0x000fcc00080e06ff */
[----:B-1----:R-:W2:Y:S01]  /*01b0*/  LDG.E.U8 R5, desc[UR6][R4.64] ;  /* 0x0000000604057981 */ /* 0x002ea2000c1e1100 */
[----:B------:R-:W-:-:S03]  /*01c0*/  ISETP.NE.AND P0, PT, R2, RZ, PT ;  /* 0x000000ff0200720c */ /* 0x000fc60003f05270 */
[----:B--2---:R0:W-:Y:S01]  /*01d0*/  STS.U8 [R0+UR4], R5 ;  /* 0x0000000500007988 */ /* 0x0041e20008000004 */
[----:B------:R-:W-:Y:S09]  /*01e0*/  BAR.SYNC.DEFER_BLOCKING 0x0 ;  /* 0x0000000000007b1d */ /* 0x000ff20000010000 */
[----:B------:R-:W-:Y:S05]  /*01f0*/  @P0 EXIT ;  /* 0x000000000000094d */ /* 0x000fea0003800000 */
[----:B------:R-:W-:-:S13]  /*0200*/  ISETP.GT.U32.AND P0, PT, R7, 0x1, PT ;  /* 0x000000010700780c */ /* 0x000fda0003f04070 */
[----:B------:R1:W2:Y:S01]  /*0210*/  @!P0 LDS.U8 R20, [R3+UR4] ;  /* 0x0000000403148984 */ /* 0x0002a20008000000 */
[----:B------:R-:W-:Y:S05]  /*0220*/  @!P0 BRA `(.L_x_1854) ;  /* 0x0000000400288947 */ /* 0x000fea0003800000 */
[----:B--2---:R2:W3:Y:S01]  /*0230*/  LDS.U8 R20, [R3+UR4] ;  /* 0x0000000403147984 */ /* 0x0044e20008000000 */
[C---:B0-----:R-:W-:Y:S02]  /*0240*/  VIADD R0, R7.reuse, 0xfffffffe ;  /* 0xfffffffe07007836 */ /* 0x041fe40000000000 */
[----:B------:R-:W-:Y:S02]  /*0250*/  VIADD R5, R7, 0xffffffff ;  /* 0xffffffff07057836 */ /* 0x000fe40000000000 */
[----:B------:R-:W-:Y:S01]  /*0260*/  VIADD R7, R3, UR4 ;  /* 0x0000000403077c36 */ /* 0x000fe20008000000 */
[----:B------:R-:W-:Y:S01]  /*0270*/  ISETP.GE.U32.AND P0, PT, R0, 0x7, PT ;  /* 0x000000070000780c */ /* 0x000fe20003f06070 */
[----:B------:R-:W-:Y:S01]  /*0280*/  IMAD.MOV.U32 R8, RZ, RZ, 0x1 ;  /* 0x00000001ff087424 */ /* 0x000fe200078e00ff */
[----:B------:R-:W-:-:S11]  /*0290*/  LOP3.LUT R9, R5, 0x7, RZ, 0xc0, !PT ;  /* 0x0000000705097812 */ /* 0x000fd600078ec0ff */
[----:B------:R-:W-:Y:S05]  /*02a0*/  @!P0 BRA `(.L_x_1855) ;  /* 0x00000000007c8947 */ /* 0x000fea0003800000 */
[----:B------:R-:W0:Y:S01]  /*02b0*/  LDC R22, c[0x0][0x360] ;  /* 0x0000d800ff167b82 */ /* 0x000e220000000800 */
[----:B------:R-:W-:Y:S01]  /*02c0*/  LOP3.LUT R15, R5, 0xfffffff8, RZ, 0xc0, !PT ;  /* 0xfffffff8050f7812 */ /* 0x000fe200078ec0ff */
[----:B------:R-:W-:-:S04]  /*02d0*/  IMAD.MOV.U32 R11, RZ, RZ, RZ ;  /* 0x000000ffff0b7224 */ /* 0x000fc800078e00ff */
[----:B------:R-:W-:Y:S01]  /*02e0*/  IMAD.MOV R15, RZ, RZ, -R15 ;  /* 0x000000ffff0f7224 */ /* 0x000fe200078e0a0f */
[----:B0-----:R-:W-:-:S07]  /*02f0*/  IADD3 R13, PT, PT, R3, UR4, R22 ;  /* 0x00000004030d7c10 */ /* 0x001fce000fffe016 */
.L_x_1856:
[----:B------:R-:W-:Y:S01]  /*0300*/  VIADD R4, R13, UR8 ;  /* 0x000000080d047c36 */ /* 0x000fe20008000000 */
[----:B------:R-:W-:Y:S01]  /*0310*/  LDS.U8 R0, [R13] ;  /* 0x000000000d007984 */ /* 0x000fe20000000000 */
[----:B---3--:R-:W-:Y:S01]  /*0320*/  LOP3.LUT R20, R20, 0xff, RZ, 0xc0, !PT ;  /* 0x000000ff14147812 */ /* 0x008fe200078ec0ff */
[----:B------:R-:W-:Y:S02]  /*0330*/  VIADD R15, R15, 0x8 ;  /* 0x000000080f0f7836 */ /* 0x000fe40000000000 */
[----:B------:R-:W-:Y:S01]  /*0340*/  VIADD R6, R4, UR8 ;  /* 0x0000000804067c36 */ /* 0x000fe20008000000 */
[----:B------:R0:W3:Y:S01]  /*0350*/  LDS.U8 R2, [R13+UR8] ;  /* 0x000000080d027984 */ /* 0x0000e20008000000 */
[----:B------:R-:W-:Y:S01]  /*0360*/  VIADD R11, R11, 0x8 ;  /* 0x000000080b0b7836 */ /* 0x000fe20000000000 */
[----:B------:R-:W-:Y:S01]  /*0370*/  ISETP.NE.AND P0, PT, R15, RZ, PT ;  /* 0x000000ff0f00720c */ /* 0x000fe20003f05270 */
[----:B------:R-:W-:Y:S01]  /*0380*/  VIADD R8, R6, UR8 ;  /* 0x0000000806087c36 */ /* 0x000fe20008000000 */
[----:B------:R-:W-:Y:S03]  /*0390*/  LDS.U8 R4, [R4+UR8] ;  /* 0x0000000804047984 */ /* 0x000fe60008000000 */
[----:B------:R-:W-:Y:S01]  /*03a0*/  VIADD R10, R8, UR8 ;  /* 0x00000008080a7c36 */ /* 0x000fe20008000000 */
[----:B------:R-:W4:Y:S01]  /*03b0*/  LDS.U8 R6, [R6+UR8] ;  /* 0x0000000806067984 */ /* 0x000f220008000000 */
[----:B0-----:R-:W-:-:S02]  /*03c0*/  IMAD R13, R22, 0x8, R13 ;  /* 0x00000008160d7824 */ /* 0x001fc400078e020d */
[----:B------:R-:W-:Y:S01]  /*03d0*/  VIADD R12, R10, UR8 ;  /* 0x000000080a0c7c36 */ /* 0x000fe20008000000 */
[----:B------:R-:W-:Y:S03]  /*03e0*/  LDS.U8 R8, [R8+UR8] ;  /* 0x0000000808087984 */ /* 0x000fe60008000000 */
[----:B------:R-:W-:Y:S01]  /*03f0*/  VIADD R14, R12, UR8 ;  /* 0x000000080c0e7c36 */ /* 0x000fe20008000000 */
[----:B------:R-:W0:Y:S04]  /*0400*/  LDS.U8 R10, [R10+UR8] ;  /* 0x000000080a0a7984 */ /* 0x000e280008000000 */
[----:B------:R-:W-:Y:S04]  /*0410*/  LDS.U8 R12, [R12+UR8] ;  /* 0x000000080c0c7984 */ /* 0x000fe80008000000 */
[----:B------:R-:W5:Y:S01]  /*0420*/  LDS.U8 R14, [R14+UR8] ;  /* 0x000000080e0e7984 */ /* 0x000f620008000000 */
[----:B---3--:R-:W-:-:S04]  /*0430*/  VIMNMX3.U16x2 R2, R20, R0, R2, PT ;  /* 0x000000001402720f */ /* 0x008fc80003800202 */
[----:B----4-:R-:W-:-:S04]  /*0440*/  VIMNMX3.U16x2 R2, R2, R4, R6, PT ;  /* 0x000000040202720f */ /* 0x010fc80003800206 */
[----:B0-----:R-:W-:-:S04]  /*0450*/  VIMNMX3.U16x2 R2, R2, R8, R10, PT ;  /* 0x000000080202720f */ /* 0x001fc8000380020a */
[----:B-----5:R-:W-:-:S04]  /*0460*/  VIMNMX3.U16x2 R2, R2, R12, R14, PT ;  /* 0x0000000c0202720f */ /* 0x020fc8000380020e */
[----:B------:R-:W-:Y:S01]  /*0470*/  PRMT R20, R2, 0x7610, R20 ;  /* 0x0000761002147816 */ /* 0x000fe20000000014 */
[----:B------:R-:W-:Y:S06]  /*0480*/  @P0 BRA `(.L_x_1856) ;  /* 0xfffffffc009c0947 */ /* 0x000fec000383ffff */
[----:B------:R-:W-:-:S07]  /*0490*/  VIADD R8, R11, 0x1 ;  /* 0x000000010b087836 */ /* 0x000fce0000000000 */
.L_x_1855:
[----:B------:R-:W-:-:S13]  /*04a0*/  ISETP.NE.AND P0, PT, R9, RZ, PT ;  /* 0x000000ff0900720c */ /* 0x000fda0003f05270 */
[----:B------:R-:W-:Y:S05]  /*04b0*/  @!P0 BRA `(.L_x_1857) ;  /* 0x0000000000808947 */ /* 0x000fea0003800000 */
[----:B------:R-:W-:Y:S02]  /*04c0*/  ISETP.GE.U32.AND P0, PT, R9, 0x4, PT ;  /* 0x000000040900780c */ /* 0x000fe40003f06070 */
[----:B------:R-:W-:-:S04]  /*04d0*/  LOP3.LUT R10, R5, 0x3, RZ, 0xc0, !PT ;  /* 0x00000003050a7812 */ /* 0x000fc800078ec0ff */
[----:B------:R-:W-:-:S07]  /*04e0*/  ISETP.NE.AND P1, PT, R10, RZ, PT ;  /* 0x000000ff0a00720c */ /* 0x000fce0003f25270 */
[----:B------:R-:W-:Y:S06]  /*04f0*/  @!P0 BRA `(.L_x_1858) ;  /* 0x0000000000308947 */ /* 0x000fec0003800000 */
[----:B------:R-:W-:Y:S01]  /*0500*/  IMAD R9, R8, UR8, R7 ;  /* 0x0000000808097c24 */ /* 0x000fe2000f8e0207 */
[----:B---3--:R-:W-:Y:S01]  /*0510*/  LOP3.LUT R20, R20, 0xff, RZ, 0xc0, !PT ;  /* 0x000000ff14147812 */ /* 0x008fe200078ec0ff */
[----:B------:R-:W-:Y:S02]  /*0520*/  VIADD R8, R8, 0x4 ;  /* 0x0000000408087836 */ /* 0x000fe40000000000 */
[----:B------:R-:W-:Y:S01]  /*0530*/  VIADD R4, R9, UR8 ;  /* 0x0000000809047c36 */ /* 0x000fe20008000000 */
[----:B------:R-:W-:Y:S03]  /*0540*/  LDS.U8 R0, [R9] ;  /* 0x0000000009007984 */ /* 0x000fe60000000000 */
[----:B------:R-:W-:Y:S01]  /*0550*/  VIADD R6, R4, UR8 ;  /* 0x0000000804067c36 */ /* 0x000fe20008000000 */
[----:B------:R-:W0:Y:S04]  /*0560*/  LDS.U8 R2, [R9+UR8] ;  /* 0x0000000809027984 */ /* 0x000e280008000000 */
[----:B------:R-:W-:Y:S04]  /*0570*/  LDS.U8 R4, [R4+UR8] ;  /* 0x0000000804047984 */ /* 0x000fe80008000000 */
[----:B------:R-:W3:Y:S01]  /*0580*/  LDS.U8 R6, [R6+UR8] ;  /* 0x0000000806067984 */ /* 0x000ee20008000000 */
[----:B0-----:R-:W-:-:S04]  /*0590*/  VIMNMX3.U16x2 R2, R20, R0, R2, PT ;  /* 0x000000001402720f */ /* 0x001fc80003800202 */
[----:B---3--:R-:W-:-:S04]  /*05a0*/  VIMNMX3.U16x2 R2, R2, R4, R6, PT ;  /* 0x000000040202720f */ /* 0x008fc80003800206 */
[----:B------:R-:W-:-:S07]  /*05b0*/  PRMT R20, R2, 0x7610, R20 ;  /* 0x0000761002147816 */ /* 0x000fce0000000014 */
.L_x_1858:
[----:B------:R-:W-:Y:S05]  /*05c0*/  @!P1 BRA `(.L_x_1857) ;  /* 0x00000000003c9947 */ /* 0x000fea0003800000 */
[----:B------:R-:W-:Y:S02]  /*05d0*/  ISETP.NE.AND P0, PT, R10, 0x1, PT ;  /* 0x000000010a00780c */ /* 0x000fe40003f05270 */
[----:B------:R-:W-:-:S04]  /*05e0*/  LOP3.LUT R5, R5, 0x1, RZ, 0xc0, !PT ;  /* 0x0000000105057812 */ /* 0x000fc800078ec0ff */
[----:B------:R-:W-:-:S07]  /*05f0*/  ISETP.NE.U32.AND P1, PT, R5, 0x1, PT ;  /* 0x000000010500780c */ /* 0x000fce0003f25070 */
[----:B------:R-:W-:Y:S06]  /*0600*/  @!P0 BRA `(.L_x_1859) ;  /* 0x0000000000188947 */ /* 0x000fec0003800000 */
[----:B------:R-:W-:Y:S01]  /*0610*/  IMAD R0, R8, UR8, R7 ;  /* 0x0000000808007c24 */ /* 0x000fe2000f8e0207 */
[----:B---3--:R-:W-:Y:S01]  /*0620*/  LOP3.LUT R20, R20, 0xff, RZ, 0xc0, !PT ;  /* 0x000000ff14147812 */ /* 0x008fe200078ec0ff */
[----:B------:R-:W-:-:S03]  /*0630*/  VIADD R8, R8, 0x2 ;  /* 0x0000000208087836 */ /* 0x000fc60000000000 */
[----:B------:R-:W-:Y:S04]  /*0640*/  LDS.U8 R2, [R0] ;  /* 0x0000000000027984 */ /* 0x000fe80000000000 */
[----:B------:R-:W0:Y:S02]  /*0650*/  LDS.U8 R4, [R0+UR8] ;  /* 0x0000000800047984 */ /* 0x000e240008000000 */
[----:B0-----:R-:W-:-:S07]  /*0660*/  VIMNMX3.U16x2 R20, R20, R2, R4, PT ;  /* 0x000000021414720f */ /* 0x001fce0003800204 */
.L_x_1859:
[----:B------:R-:W-:Y:S01]  /*0670*/  @!P1 IMAD R7, R8, UR8, R7 ;  /* 0x0000000808079c24 */ /* 0x000fe2000f8e0207 */
[----:B---3--:R-:W-:-:S04]  /*0680*/  @!P1 LOP3.LUT R2, R20, 0xff, RZ, 0xc0, !PT ;  /* 0x000000ff14029812 */ /* 0x008fc800078ec0ff */
[----:B------:R-:W0:Y:S02]  /*0690*/  @!P1 LDS.U8 R0, [R7] ;  /* 0x0000000007009984 */ /* 0x000e240000000000 */
[----:B0-----:R-:W-:-:S04]  /*06a0*/  @!P1 VIMNMX.U16x2 R0, PT, PT, R2, R0, PT ;  /* 0x0000000002009248 */ /* 0x001fc80003fe0200 */
[----:B------:R-:W-:-:S07]  /*06b0*/  @!P1 PRMT R20, R0, 0x7610, R20 ;  /* 0x0000761000149816 */ /* 0x000fce0000000014 */
.L_x_1857:
[----:B---3--:R3:W-:Y:S02]  /*06c0*/  STS.U8 [R3+UR4], R20 ;  /* 0x0000001403007988 */ /* 0x0087e40008000004 */
.L_x_1854:
[----:B------:R-:W4:Y:S01]  /*06d0*/  LDCU.64 UR10, c[0x0][0x380] ;  /* 0x00007000ff0a77ac */ /* 0x000f220008000a00 */
[----:B------:R-:W-:Y:S02]  /*06e0*/  IMAD.MOV.U32 R17, RZ, RZ, RZ ;  /* 0x000000ffff117224 */ /* 0x000fe400078e00ff */
[----:B------:R-:W-:-:S04]  /*06f0*/  IMAD.WIDE.U32 R16, R18, UR9, R16 ;  /* 0x0000000912107c25 */ /* 0x000fc8000f8e0010 */
[----:B------:R-:W-:Y:S01]  /*0700*/  IMAD R19, R19, UR9, R17 ;  /* 0x0000000913137c24 */ /* 0x000fe2000f8e0211 */
[----:B----4-:R-:W-:-:S04]  /*0710*/  IADD3 R16, P0, PT, R16, UR10, RZ ;  /* 0x0000000a10107c10 */ /* 0x010fc8000ff1e0ff */
[----:B------:R-:W-:-:S05]  /*0720*/  IADD3.X R17, PT, PT, R19, UR11, RZ, P0, !PT ;  /* 0x0000000b13117c10 */ /* 0x000fca00087fe4ff */
[----:B--2---:R-:W-:Y:S01]  /*0730*/  STG.E.U8 desc[UR6][R16.64], R20 ;  /* 0x0000001410007986 */ /* 0x004fe2000c101106 */
[----:B------:R-:W-:Y:S05]  /*0740*/  EXIT ;  /* 0x000000000000794d */ /* 0x000fea0003800000 */
.L_x_1860:
        /* <DEDUP_REMOVED lines=11> */
.L_x_3562:


//--------------------- .text.contiguous_reduce3_u8 --------------------------
	.section	.text.contiguous_reduce3_u8,"ax",@progbits
	.align	128
        .global         contiguous_reduce3_u8
        .type           contiguous_reduce3_u8,@function
        .size           contiguous_reduce3_u8,(.L_x_3485 - contiguous_reduce3_u8)
        .other          contiguous_reduce3_u8,@"STO_CUDA_ENTRY STV_DEFAULT"
contiguous_reduce3_u8:
.text.contiguous_reduce3_u8:
[----:B------:R-:W-:Y:S01]  /*0000*/  LDC R1, c[0x0][0x37c] ;  /* 0x0000df00ff017b82 */ /* 0x000fe20000000800 */
[----:B------:R-:W0:Y:S01]  /*0010*/  S2R R7, SR_TID.Y ;  /* 0x0000000000077919 */ /* 0x000e220000002200 */
[----:B------:R-:W1:Y:S06]  /*0020*/  LDCU UR8, c[0x0][0x360] ;  /* 0x00006c00ff0877ac */ /* 0x000e6c0008000800 */
[----:B------:R-:W0:Y:S01]  /*0030*/  S2UR UR9, SR_CTAID.Y ;  /* 0x00000000000979c3 */ /* 0x000e220000002600 */
[----:B------:R-:W-:Y:S01]  /*0040*/  HFMA2 R2, -RZ, RZ, 0, 1.5199184417724609375e-05 ;  /* 0x000000ffff027431 */ /* 0x000fe200000001ff */
        /* <DEDUP_REMOVED lines=13> */
[----:B----4-:R-:W-:-:S04]  /*0120*/  ISETP.GE.U32.AND P1, PT, R14, UR12, PT ;  /* 0x0000000c0e007c0c */ /* 0x010fc8000bf26070 */
[----:B------:R-:W-:Y:S01]  /*0130*/  ISETP.GE.U32.OR.EX P0, PT, RZ, UR13, P0, P1 ;  /* 0x0000000dff007c0c */ /* 0x000fe20008706510 */
[----:B------:R0:W-:-:S12]  /*0140*/  STS.U8 [R4+UR5], R2 ;  /* 0x0000000204007988 */ /* 0x0001d80008000005 */
        /* <DEDUP_REMOVED lines=22> */
.L_x_1879:
        /* <DEDUP_REMOVED lines=27> */
.L_x_1863:
[----:B------:R-:W-:Y:S01]  /*0460*/  IMAD.MOV.U32 R30, RZ, RZ, R32 ;  /* 0x000000ffff1e7224 */ /* 0x000fe200078e0020 */
[----:B------:R-:W-:Y:S01]  /*0470*/  MOV R0, R36 ;  /* 0x0000002400007202 */ /* 0x000fe20000000f00 */
[----:B------:R-:W-:Y:S01]  /*0480*/  IMAD.MOV.U32 R3, RZ, RZ, R37 ;  /* 0x000000ffff037224 */ /* 0x000fe200078e0025 */
[----:B------:R-:W-:-:S07]  /*0490*/  MOV R8, 0x4b0 ;  /* 0x000004b000087802 */ /* 0x000fce0000000f00 */
[----:B01-3--:R-:W-:Y:S05]  /*04a0*/  CALL.REL.NOINC `($__internal_42_$__cuda_sm20_div_s64) ;  /* 0x00000030009c7944 */ /* 0x00bfea0003c00000 */
        /* <DEDUP_REMOVED lines=9> */
.L_x_1864:
        /* <DEDUP_REMOVED lines=33> */
.L_x_1865:
[----:B------:R-:W-:Y:S01]  /*0750*/  MOV R0, R36 ;  /* 0x0000002400007202 */ /* 0x000fe20000000f00 */
[----:B------:R-:W-:Y:S01]  /*0760*/  IMAD.MOV.U32 R3, RZ, RZ, R37 ;  /* 0x000000ffff037224 */ /* 0x000fe200078e0025 */
[----:B------:R-:W-:-:S07]  /*0770*/  MOV R8, 0x790 ;  /* 0x0000079000087802 */ /* 0x000fce0000000f00 */
[----:B---3--:R-:W-:Y:S05]  /*0780*/  CALL.REL.NOINC `($__internal_42_$__cuda_sm20_div_s64) ;  /* 0x0000002c00e47944 */ /* 0x008fea0003c00000 */
        /* <DEDUP_REMOVED lines=10> */
.L_x_1866:
        /* <DEDUP_REMOVED lines=34> */
.L_x_1867:
[----:B------:R-:W-:Y:S01]  /*0a50*/  MOV R30, R28 ;  /* 0x0000001c001e7202 */ /* 0x000fe20000000f00 */
[----:B------:R-:W-:Y:S01]  /*0a60*/  IMAD.MOV.U32 R0, RZ, RZ, R36 ;  /* 0x000000ffff007224 */ /* 0x000fe200078e0024 */
[----:B------:R-:W-:Y:S02]  /*0a70*/  MOV R3, R37 ;  /* 0x0000002500037202 */ /* 0x000fe40000000f00 */
[----:B------:R-:W-:-:S07]  /*0a80*/  MOV R8, 0xaa0 ;  /* 0x00000aa000087802 */ /* 0x000fce0000000f00 */
[----:B---3--:R-:W-:Y:S05]  /*0a90*/  CALL.REL.NOINC `($__internal_42_$__cuda_sm20_div_s64) ;  /* 0x0000002c00207944 */ /* 0x008fea0003c00000 */
        /* <DEDUP_REMOVED lines=10> */
.L_x_1868:
        /* <DEDUP_REMOVED lines=33> */
.L_x_1869:
[----:B------:R-:W-:Y:S01]  /*0d50*/  MOV R0, R36 ;  /* 0x0000002400007202 */ /* 0x000fe20000000f00 */
[----:B------:R-:W-:Y:S01]  /*0d60*/  IMAD.MOV.U32 R3, RZ, RZ, R37 ;  /* 0x000000ffff037224 */ /* 0x000fe200078e0025 */
[----:B------:R-:W-:-:S07]  /*0d70*/  MOV R8, 0xd90 ;  /* 0x00000d9000087802 */ /* 0x000fce0000000f00 */
[----:B---3--:R-:W-:Y:S05]  /*0d80*/  CALL.REL.NOINC `($__internal_42_$__cuda_sm20_div_s64) ;  /* 0x0000002800647944 */ /* 0x008fea0003c00000 */
        /* <DEDUP_REMOVED lines=9> */
.L_x_1870:
        /* <DEDUP_REMOVED lines=34> */
.L_x_1871:
[----:B------:R-:W-:Y:S01]  /*1040*/  IMAD.MOV.U32 R30, RZ, RZ, R28 ;  /* 0x000000ffff1e7224 */ /* 0x000fe200078e001c */
        /* <DEDUP_REMOVED lines=13> */
.L_x_1872:
        /* <DEDUP_REMOVED lines=34> */
.L_x_1873:
        /* <DEDUP_REMOVED lines=14> */
.L_x_1874:
        /* <DEDUP_REMOVED lines=34> */
.L_x_1875:
[----:B------:R-:W-:Y:S01]  /*1640*/  IMAD.MOV.U32 R30, RZ, RZ, R28 ;  /* 0x000000ffff1e7224 */ /* 0x000fe200078e001c */
        /* <DEDUP_REMOVED lines=14> */
.L_x_1876:
        /* <DEDUP_REMOVED lines=34> */
.L_x_1877:
[----:B------:R-:W-:Y:S01]  /*1950*/  MOV R0, R36 ;  /* 0x0000002400007202 */ /* 0x000fe20000000f00 */
[----:B------:R-:W-:Y:S01]  /*1960*/  IMAD.MOV.U32 R3, RZ, RZ, R37 ;  /* 0x000000ffff037224 */ /* 0x000fe200078e0025 */
[----:B------:R-:W-:-:S07]  /*1970*/  MOV R8, 0x1990 ;  /* 0x0000199000087802 */ /* 0x000fce0000000f00 */
[----:B---3--:R-:W-:Y:S05]  /*1980*/  CALL.REL.NOINC `($__internal_42_$__cuda_sm20_div_s64) ;  /* 0x0000001c00647944 */ /* 0x008fea0003c00000 */
        /* <DEDUP_REMOVED lines=9> */
.L_x_1878:
        /* <DEDUP_REMOVED lines=13> */
.L_x_1862:
        /* <DEDUP_REMOVED lines=33> */
.L_x_1881:
[----:B------:R-:W-:Y:S01]  /*1d00*/  IMAD.MOV.U32 R30, RZ, RZ, R32 ;  /* 0x000000ffff1e7224 */ /* 0x000fe200078e0020 */
[----:B------:R-:W-:Y:S01]  /*1d10*/  MOV R0, R16 ;  /* 0x0000001000007202 */ /* 0x000fe20000000f00 */
[----:B------:R-:W-:Y:S01]  /*1d20*/  IMAD.MOV.U32 R3, RZ, RZ, R17 ;  /* 0x000000ffff037224 */ /* 0x000fe200078e0011 */
[----:B------:R-:W-:-:S07]  /*1d30*/  MOV R8, 0x1d50 ;  /* 0x00001d5000087802 */ /* 0x000fce0000000f00 */
[----:B------:R-:W-:Y:S05]  /*1d40*/  CALL.REL.NOINC `($__internal_42_$__cuda_sm20_div_s64) ;  /* 0x0000001800747944 */ /* 0x000fea0003c00000 */
        /* <DEDUP_REMOVED lines=9> */
.L_x_1882:
        /* <DEDUP_REMOVED lines=35> */
.L_x_1883:
        /* <DEDUP_REMOVED lines=13> */
.L_x_1884:
        /* <DEDUP_REMOVED lines=36> */
.L_x_1885:
[----:B------:R-:W-:Y:S01]  /*2320*/  IMAD.MOV.U32 R30, RZ, RZ, R20 ;  /* 0x000000ffff1e7224 */ /* 0x000fe200078e0014 */
[----:B------:R-:W-:Y:S01]  /*2330*/  MOV R0, R18 ;  /* 0x0000001200007202 */ /* 0x000fe20000000f00 */
[----:B------:R-:W-:Y:S01]  /*2340*/  IMAD.MOV.U32 R3, RZ, RZ, R19 ;  /* 0x000000ffff037224 */ /* 0x000fe200078e0013 */
[----:B------:R-:W-:-:S07]  /*2350*/  MOV R8, 0x2370 ;  /* 0x0000237000087802 */ /* 0x000fce0000000f00 */
[----:B------:R-:W-:Y:S05]  /*2360*/  CALL.REL.NOINC `($__internal_42_$__cuda_sm20_div_s64) ;  /* 0x0000001000ec7944 */ /* 0x000fea0003c00000 */
        /* <DEDUP_REMOVED lines=10> */
.L_x_1886:
        /* <DEDUP_REMOVED lines=37> */
.L_x_1887:
[----:B------:R-:W-:Y:S01]  /*2660*/  IMAD.MOV.U32 R0, RZ, RZ, R18 ;  /* 0x000000ffff007224 */ /* 0x000fe200078e0012 */
[----:B------:R-:W-:Y:S02]  /*2670*/  MOV R3, R19 ;  /* 0x0000001300037202 */ /* 0x000fe40000000f00 */
[----:B------:R-:W-:-:S07]  /*2680*/  MOV R8, 0x26a0 ;  /* 0x000026a000087802 */ /* 0x000fce0000000f00 */
[----:B------:R-:W-:Y:S05]  /*2690*/  CALL.REL.NOINC `($__internal_42_$__cuda_sm20_div_s64) ;  /* 0x0000001000207944 */ /* 0x000fea0003c00000 */
        /* <DEDUP_REMOVED lines=8> */
.L_x_1888:
        /* <DEDUP_REMOVED lines=10> */
.L_x_1880:
        /* <DEDUP_REMOVED lines=31> */
.L_x_1890:
[----:B------:R-:W-:Y:S01]  /*29b0*/  MOV R30, R32 ;  /* 0x00000020001e7202 */ /* 0x000fe20000000f00 */
[----:B------:R-:W-:Y:S01]  /*29c0*/  IMAD.MOV.U32 R3, RZ, RZ, R17 ;  /* 0x000000ffff037224 */ /* 0x000fe200078e0011 */
[----:B------:R-:W-:Y:S02]  /*29d0*/  MOV R0, R16 ;  /* 0x0000001000007202 */ /* 0x000fe40000000f00 */
[----:B------:R-:W-:-:S07]  /*29e0*/  MOV R8, 0x2a00 ;  /* 0x00002a0000087802 */ /* 0x000fce0000000f00 */
[----:B------:R-:W-:Y:S05]  /*29f0*/  CALL.REL.NOINC `($__internal_42_$__cuda_sm20_div_s64) ;  /* 0x0000000c00487944 */ /* 0x000fea0003c00000 */
[----:B------:R-:W-:Y:S01]  /*2a00*/  IADD3 R11, P0, PT, RZ, -R10, RZ ;  /* 0x8000000aff0b7210 */ /* 0x000fe20007f1e0ff */
[----:B------:R-:W-:Y:S02]  /*2a10*/  HFMA2 R33, -RZ, RZ, 0, 0 ;  /* 0x00000000ff217431 */ /* 0x000fe400000001ff */
[----:B------:R-:W-:Y:S01]  /*2a20*/  IMAD.MOV.U32 R30, RZ, RZ, R10 ;  /* 0x000000ffff1e7224 */ /* 0x000fe200078e000a */
[----:B------:R-:W-:-:S05]  /*2a30*/  IADD3.X R3, PT, PT, RZ, ~R0, RZ, P0, !PT ;  /* 0x80000000ff037210 */ /* 0x000fca00007fe4ff */
[----:B------:R-:W-:Y:S02]  /*2a40*/  IMAD R3, R3, R16, RZ ;  /* 0x0000001003037224 */ /* 0x000fe400078e02ff */
[----:B------:R-:W-:-:S04]  /*2a50*/  IMAD.WIDE.U32 R8, R16, R11, R32 ;  /* 0x0000000b10087225 */ /* 0x000fc800078e0020 */
[----:B------:R-:W-:Y:S01]  /*2a60*/  IMAD R3, R17, R11, R3 ;  /* 0x0000000b11037224 */ /* 0x000fe200078e0203 */
[----:B------:R-:W-:-:S04]  /*2a70*/  MOV R17, R8 ;  /* 0x0000000800117202 */ /* 0x000fc80000000f00 */
[----:B------:R-:W-:-:S07]  /*2a80*/  IADD3 R3, PT, PT, R9, R3, RZ ;  /* 0x0000000309037210 */ /* 0x000fce0007ffe0ff */
.L_x_1891:
        /* <DEDUP_REMOVED lines=31> */
[----:B------:R-:W-:-:S04]  /*2c80*/  @!P2 LOP3.LUT R9, RZ, R18, RZ, 0x33, !PT ;  /* 0x00000012ff09a212 */ /* 0x000fc800078e33ff */
[----:B------:R-:W-:Y:S01]  /*2c90*/  MOV R10, R9 ;  /* 0x00000009000a7202 */ /* 0x000fe20000000f00 */
[----:B------:R-:W-:-:S04]  /*2ca0*/  IMAD.MOV R19, RZ, RZ, -R9 ;  /* 0x000000ffff137224 */ /* 0x000fc800078e0a09 */
[----:B------:R-:W-:Y:S01]  /*2cb0*/  IMAD R19, R18, R19, R30 ;  /* 0x0000001312137224 */ /* 0x000fe200078e021e */
[----:B------:R-:W-:Y:S06]  /*2cc0*/  BRA `(.L_x_1893) ;  /* 0x0000000000307947 */ /* 0x000fec0003800000 */
.L_x_1892:
[----:B------:R-:W-:Y:S01]  /*2cd0*/  IMAD.MOV.U32 R0, RZ, RZ, R18 ;  /* 0x000000ffff007224 */ /* 0x000fe200078e0012 */
[----:B------:R-:W-:Y:S02]  /*2ce0*/  MOV R3, R19 ;  /* 0x0000001300037202 */ /* 0x000fe40000000f00 */
[----:B------:R-:W-:-:S07]  /*2cf0*/  MOV R8, 0x2d10 ;  /* 0x00002d1000087802 */ /* 0x000fce0000000f00 */
[----:B------:R-:W-:Y:S05]  /*2d00*/  CALL.REL.NOINC `($__internal_42_$__cuda_sm20_div_s64) ;  /* 0x0000000800847944 */ /* 0x000fea0003c00000 */
[----:B------:R-:W-:Y:S01]  /*2d10*/  IADD3 R11, P0, PT, RZ, -R10, RZ ;  /* 0x8000000aff0b7210 */ /* 0x000fe20007f1e0ff */
[----:B------:R-:W-:-:S03]  /*2d20*/  IMAD.MOV.U32 R31, RZ, RZ, RZ ;  /* 0x000000ffff1f7224 */ /* 0x000fc600078e00ff */
[----:B------:R-:W-:Y:S01]  /*2d30*/  IADD3.X R3, PT, PT, RZ, ~R0, RZ, P0, !PT ;  /* 0x80000000ff037210 */ /* 0x000fe200007fe4ff */
[----:B------:R-:W-:-:S04]  /*2d40*/  IMAD.WIDE.U32 R8, R18, R11, R30 ;  /* 0x0000000b12087225 */ /* 0x000fc800078e001e */
[----:B------:R-:W-:-:S04]  /*2d50*/  IMAD R3, R3, R18, RZ ;  /* 0x0000001203037224 */ /* 0x000fc800078e02ff */
[----:B------:R-:W-:Y:S01]  /*2d60*/  IMAD R3, R19, R11, R3 ;  /* 0x0000000b13037224 */ /* 0x000fe200078e0203 */
[----:B------:R-:W-:-:S04]  /*2d70*/  MOV R19, R8 ;  /* 0x0000000800137202 */ /* 0x000fc80000000f00 */
[----:B------:R-:W-:-:S07]  /*2d80*/  IADD3 R3, PT, PT, R9, R3, RZ ;  /* 0x0000000309037210 */ /* 0x000fce0007ffe0ff */
.L_x_1893:
[----:B------:R-:W0:Y:S02]  /*2d90*/  LDC.64 R8, c[0x0][0x398] ;  /* 0x0000e600ff087b82 */ /* 0x000e240000000a00 */
[----:B0-----:R-:W-:-:S06]  /*2da0*/  IMAD.WIDE.U32 R8, R16, 0x8, R8 ;  /* 0x0000000810087825 */ /* 0x001fcc00078e0008 */
[----:B------:R-:W2:Y:S01]  /*2db0*/  LDG.E.64 R8, desc[UR10][R8.64] ;  /* 0x0000000a08087981 */ /* 0x000ea2000c1e1b00 */
[----:B------:R-:W-:Y:S01]  /*2dc0*/  IMAD.MOV.U32 R16, RZ, RZ, R20 ;  /* 0x000000ffff107224 */ /* 0x000fe200078e0014 */
[----:B------:R-:W-:Y:S01]  /*2dd0*/  IADD3 R2, PT, PT, R2, -0x2, RZ ;  /* 0xfffffffe02027810 */ /* 0x000fe20007ffe0ff */
[----:B------:R-:W-:Y:S02]  /*2de0*/  IMAD.MOV.U32 R32, RZ, RZ, R10 ;  /* 0x000000ffff207224 */ /* 0x000fe400078e000a */
[-C--:B--2---:R-:W-:Y:S02]  /*2df0*/  IMAD R0, R9, R19.reuse, RZ ;  /* 0x0000001309007224 */ /* 0x084fe400078e02ff */
[----:B------:R-:W-:-:S04]  /*2e00*/  IMAD.WIDE.U32 R28, R8, R19, R16 ;  /* 0x00000013081c7225 */ /* 0x000fc800078e0010 */
[----:B------:R-:W-:-:S05]  /*2e10*/  IMAD R3, R8, R3, R0 ;  /* 0x0000000308037224 */ /* 0x000fca00078e0200 */
[----:B------:R-:W-:-:S07]  /*2e20*/  IADD3 R29, PT, PT, R29, R3, RZ ;  /* 0x000000031d1d7210 */ /* 0x000fce0007ffe0ff */
.L_x_1889:
        /* <DEDUP_REMOVED lines=29> */
.L_x_1894:
[----:B------:R-:W-:-:S07]  /*3000*/  MOV R0, 0x3020 ;  /* 0x0000302000007802 */ /* 0x000fce0000000f00 */
[----:B------:R-:W-:Y:S05]  /*3010*/  CALL.REL.NOINC `($__internal_43_$__cuda_sm20_rem_s64) ;  /* 0x0000000c000c7944 */ /* 0x000fea0003c00000 */
[----:B------:R-:W-:Y:S01]  /*3020*/  IMAD.MOV.U32 R8, RZ, RZ, R3 ;  /* 0x000000ffff087224 */ /* 0x000fe200078e0003 */
[----:B------:R-:W-:-:S07]  /*3030*/  MOV R9, R10 ;  /* 0x0000000a00097202 */ /* 0x000fce0000000f00 */
.L_x_1895:
[----:B------:R-:W0:Y:S02]  /*3040*/  LDC.64 R10, c[0x0][0x398] ;  /* 0x0000e600ff0a7b82 */ /* 0x000e240000000a00 */
[----:B0-----:R-:W-:-:S06]  /*3050*/  IMAD.WIDE.U32 R2, R2, 0x8, R10 ;  /* 0x0000000802027825 */ /* 0x001fcc00078e000a */
[----:B------:R-:W2:Y:S02]  /*3060*/  LDG.E.64 R2, desc[UR10][R2.64] ;  /* 0x0000000a02027981 */ /* 0x000ea4000c1e1b00 */
[-C--:B--2---:R-:W-:Y:S02]  /*3070*/  IMAD R11, R3, R8.reuse, RZ ;  /* 0x00000008030b7224 */ /* 0x084fe400078e02ff */
[----:B------:R-:W-:-:S04]  /*3080*/  IMAD.WIDE.U32 R28, R2, R8, R28 ;  /* 0x00000008021c7225 */ /* 0x000fc800078e001c */
[----:B------:R-:W-:-:S05]  /*3090*/  IMAD R11, R2, R9, R11 ;  /* 0x00000009020b7224 */ /* 0x000fca00078e020b */
[----:B------:R-:W-:-:S07]  /*30a0*/  IADD3 R29, PT, PT, R29, R11, RZ ;  /* 0x0000000b1d1d7210 */ /* 0x000fce0007ffe0ff */
.L_x_1861:
[----:B------:R-:W0:Y:S02]  /*30b0*/  LDCU.64 UR12, c[0x0][0x388] ;  /* 0x00007100ff0c77ac */ /* 0x000e240008000a00 */
[----:B0-----:R-:W-:-:S04]  /*30c0*/  IADD3 R28, P0, PT, R28, UR12, RZ ;  /* 0x0000000c1c1c7c10 */ /* 0x001fc8000ff1e0ff */
[----:B------:R-:W-:-:S06]  /*30d0*/  IADD3.X R29, PT, PT, R29, UR13, RZ, P0, !PT ;  /* 0x0000000d1d1d7c10 */ /* 0x000fcc00087fe4ff */
[----:B------:R-:W2:Y:S01]  /*30e0*/  LDG.E.U8 R29, desc[UR10][R28.64] ;  /* 0x0000000a1c1d7981 */ /* 0x000ea2000c1e1100 */
[----:B------:R-:W-:-:S03]  /*30f0*/  ISETP.NE.AND P0, PT, R7, RZ, PT ;  /* 0x000000ff0700720c */ /* 0x000fc60003f05270 */
[----:B--2---:R0:W-:Y:S01]  /*3100*/  STS.U8 [R4+UR5], R29 ;  /* 0x0000001d04007988 */ /* 0x0041e20008000005 */
[----:B------:R-:W-:Y:S09]  /*3110*/  BAR.SYNC.DEFER_BLOCKING 0x0 ;  /* 0x0000000000007b1d */ /* 0x000ff20000010000 */
[----:B------:R-:W-:Y:S05]  /*3120*/  @P0 EXIT ;  /* 0x000000000000094d */ /* 0x000fea0003800000 */
[----:B------:R-:W-:-:S13]  /*3130*/  ISETP.GT.U32.AND P0, PT, R5, 0x1, PT ;  /* 0x000000010500780c */ /* 0x000fda0003f04070 */
[----:B------:R-:W1:Y:S01]  /*3140*/  @!P0 S2R R3, SR_CgaCtaId ;  /* 0x0000000000038919 */ /* 0x000e620000008800 */
[----:B------:R-:W-:-:S04]  /*3150*/  @!P0 MOV R0, 0x400 ;  /* 0x0000040000008802 */ /* 0x000fc80000000f00 */
[----:B-1----:R-:W-:-:S05]  /*3160*/  @!P0 LEA R3, R3, R0, 0x18 ;  /* 0x0000000003038211 */ /* 0x002fca00078ec0ff */
[----:B------:R-:W-:-:S06]  /*3170*/  @!P0 IMAD.IADD R0, R3, 0x1, R6 ;  /* 0x0000000103008824 */ /* 0x000fcc00078e0206 */
[----:B------:R-:W1:Y:S02]  /*3180*/  @!P0 LDS.U8 R0, [R0] ;  /* 0x0000000000008984 */ /* 0x000e640000000000 */
[----:B-1----:R-:W-:Y:S01]  /*3190*/  @!P0 PRMT R7, R0, 0x7610, R7 ;  /* 0x0000761000078816 */ /* 0x002fe20000000007 */
[----:B------:R-:W-:Y:S06]  /*31a0*/  @!P0 BRA `(.L_x_1896) ;  /* 0x0000000400388947 */ /* 0x000fec0003800000 */
[----:B------:R-:W1:Y:S01]  /*31b0*/  S2UR UR5, SR_CgaCtaId ;  /* 0x00000000000579c3 */ /* 0x000e620000008800 */
[C---:B------:R-:W-:Y:S01]  /*31c0*/  IADD3 R0, PT, PT, R5.reuse, -0x2, RZ ;  /* 0xfffffffe05007810 */ /* 0x040fe20007ffe0ff */
[----:B------:R-:W-:Y:S01]  /*31d0*/  UMOV UR4, 0x400 ;  /* 0x0000040000047882 */ /* 0x000fe20000000000 */
[----:B------:R-:W-:Y:S02]  /*31e0*/  IADD3 R5, PT, PT, R5, -0x1, RZ ;  /* 0xffffffff05057810 */ /* 0x000fe40007ffe0ff */
[----:B------:R-:W-:Y:S01]  /*31f0*/  ISETP.GE.U32.AND P0, PT, R0, 0x7, PT ;  /* 0x000000070000780c */ /* 0x000fe20003f06070 */
[----:B------:R-:W-:Y:S01]  /*3200*/  IMAD.MOV.U32 R0, RZ, RZ, 0x1 ;  /* 0x00000001ff007424 */ /* 0x000fe200078e00ff */
[----:B------:R-:W-:Y:S01]  /*3210*/  LOP3.LUT R9, R5, 0x7, RZ, 0xc0, !PT ;  /* 0x0000000705097812 */ /* 0x000fe200078ec0ff */
[----:B-1----:R-:W-:-:S06]  /*3220*/  ULEA UR4, UR5, UR4, 0x18 ;  /* 0x0000000405047291 */ /* 0x002fcc000f8ec0ff */
[----:B------:R-:W-:-:S03]  /*3230*/  IADD3 R3, PT, PT, R6, UR4, RZ ;  /* 0x0000000406037c10 */ /* 0x000fc6000fffe0ff */
[----:B------:R1:W2:Y:S01]  /*3240*/  LDS.U8 R7, [R6+UR4] ;  /* 0x0000000406077984 */ /* 0x0002a20008000000 */
[----:B------:R-:W-:Y:S05]  /*3250*/  @!P0 BRA `(.L_x_1897) ;  /* 0x00000000007c8947 */ /* 0x000fea0003800000 */
[----:B------:R-:W3:Y:S01]  /*3260*/  LDC R19, c[0x0][0x360] ;  /* 0x0000d800ff137b82 */ /* 0x000ee20000000800 */
[----:B------:R-:W-:Y:S01]  /*3270*/  LOP3.LUT R0, R5, 0xfffffff8, RZ, 0xc0, !PT ;  /* 0xfffffff805007812 */ /* 0x000fe200078ec0ff */
[----:B------:R-:W-:-:S04]  /*3280*/  HFMA2 R17, -RZ, RZ, 0, 0 ;  /* 0x00000000ff117431 */ /* 0x000fc800000001ff */
[----:B------:R-:W-:Y:S01]  /*3290*/  IMAD.MOV R11, RZ, RZ, -R0 ;  /* 0x000000ffff0b7224 */ /* 0x000fe200078e0a00 */
[----:B---3--:R-:W-:-:S07]  /*32a0*/  IADD3 R13, PT, PT, R6, UR4, R19 ;  /* 0x00000004060d7c10 */ /* 0x008fce000fffe013 */
.L_x_1898:
[----:B0-----:R-:W-:Y:S01]  /*32b0*/  IADD3 R4, PT, PT, R13, UR8, RZ ;  /* 0x000000080d047c10 */ /* 0x001fe2000fffe0ff */
[----:B------:R-:W-:Y:S01]  /*32c0*/  LDS.U8 R0, [R13] ;  /* 0x000000000d007984 */ /* 0x000fe20000000000 */
[----:B--2---:R-:W-:Y:S02]  /*32d0*/  LOP3.LUT R20, R7, 0xff, RZ, 0xc0, !PT ;  /* 0x000000ff07147812 */ /* 0x004fe400078ec0ff */
[----:B------:R-:W-:Y:S01]  /*32e0*/  IADD3 R8, PT, PT, R4, UR8, RZ ;  /* 0x0000000804087c10 */ /* 0x000fe2000fffe0ff */
[----:B------:R0:W2:Y:S01]  /*32f0*/  LDS.U8 R2, [R13+UR8] ;  /* 0x000000080d027984 */ /* 0x0000a20008000000 */
[----:B------:R-:W-:Y:S02]  /*3300*/  IADD3 R11, PT, PT, R11, 0x8, RZ ;  /* 0x000000080b0b7810 */ /* 0x000fe40007ffe0ff */
[----:B------:R-:W-:Y:S01]  /*3310*/  IADD3 R17, PT, PT, R17, 0x8, RZ ;  /* 0x0000000811117810 */ /* 0x000fe20007ffe0ff */
[----:B------:R-:W-:Y:S01]  /*3320*/  VIADD R10, R8, UR8 ;  /* 0x00000008080a7c36 */ /* 0x000fe20008000000 */
[----:B------:R-:W-:Y:S01]  /*3330*/  LDS.U8 R4, [R4+UR8] ;  /* 0x0000000804047984 */ /* 0x000fe20008000000 */
[----:B------:R-:W-:Y:S01]  /*3340*/  ISETP.NE.AND P0, PT, R11, RZ, PT ;  /* 0x000000ff0b00720c */ /* 0x000fe20003f05270 */
[----:B0-----:R-:W-:-:S02]  /*3350*/  IMAD R13, R19, 0x8, R13 ;  /* 0x00000008130d7824 */ /* 0x001fc400078e020d */
[----:B------:R-:W-:Y:S01]  /*3360*/  IADD3 R12, PT, PT, R10, UR8, RZ ;  /* 0x000000080a0c7c10 */ /* 0x000fe2000fffe0ff */
[----:B------:R-:W0:Y:S03]  /*3370*/  LDS.U8 R8, [R8+UR8] ;  /* 0x0000000808087984 */ /* 0x000e260008000000 */
[----:B------:R-:W-:Y:S01]  /*3380*/  IADD3 R16, PT, PT, R12, UR8, RZ ;  /* 0x000000080c107c10 */ /* 0x000fe2000fffe0ff */
[----:B------:R-:W-:Y:S04]  /*3390*/  LDS.U8 R10, [R10+UR8] ;  /* 0x000000080a0a7984 */ /* 0x000fe80008000000 */
[----:B------:R-:W-:Y:S01]  /*33a0*/  VIADD R18, R16, UR8 ;  /* 0x0000000810127c36 */ /* 0x000fe20008000000 */
[----:B------:R-:W3:Y:S04]  /*33b0*/  LDS.U8 R12, [R12+UR8] ;  /* 0x000000080c0c7984 */ /* 0x000ee80008000000 */
[----:B------:R-:W-:Y:S04]  /*33c0*/  LDS.U8 R16, [R16+UR8] ;  /* 0x0000000810107984 */ /* 0x000fe80008000000 */
[----:B------:R-:W4:Y:S01]  /*33d0*/  LDS.U8 R18, [R18+UR8] ;  /* 0x0000000812127984 */ /* 0x000f220008000000 */
[----:B--2---:R-:W-:-:S04]  /*33e0*/  VIMNMX3.U16x2 R2, R20, R0, R2, PT ;  /* 0x000000001402720f */ /* 0x004fc80003800202 */
[----:B0-----:R-:W-:-:S04]  /*33f0*/  VIMNMX3.U16x2 R2, R2, R4, R8, PT ;  /* 0x000000040202720f */ /* 0x001fc80003800208 */
[----:B---3--:R-:W-:-:S04]  /*3400*/  VIMNMX3.U16x2 R2, R2, R10, R12, PT ;  /* 0x0000000a0202720f */ /* 0x008fc8000380020c */
[----:B----4-:R-:W-:-:S04]  /*3410*/  VIMNMX3.U16x2 R2, R2, R16, R18, PT ;  /* 0x000000100202720f */ /* 0x010fc80003800212 */
[----:B------:R-:W-:Y:S01]  /*3420*/  PRMT R7, R2, 0x7610, R7 ;  /* 0x0000761002077816 */ /* 0x000fe20000000007 */
[----:B------:R-:W-:Y:S06]  /*3430*/  @P0 BRA `(.L_x_1898) ;  /* 0xfffffffc009c0947 */ /* 0x000fec000383ffff */
[----:B------:R-:W-:-:S07]  /*3440*/  IADD3 R0, PT, PT, R17, 0x1, RZ ;  /* 0x0000000111007810 */ /* 0x000fce0007ffe0ff */
.L_x_1897:
[----:B------:R-:W-:-:S13]  /*3450*/  ISETP.NE.AND P0, PT, R9, RZ, PT ;  /* 0x000000ff0900720c */ /* 0x000fda0003f05270 */
[----:B------:R-:W-:Y:S05]  /*3460*/  @!P0 BRA `(.L_x_1899) ;  /* 0x0000000000848947 */ /* 0x000fea0003800000 */
[----:B------:R-:W-:Y:S02]  /*3470*/  ISETP.GE.U32.AND P0, PT, R9, 0x4, PT ;  /* 0x000000040900780c */ /* 0x000fe40003f06070 */
[----:B------:R-:W-:-:S04]  /*3480*/  LOP3.LUT R13, R5, 0x3, RZ, 0xc0, !PT ;  /* 0x00000003050d7812 */ /* 0x000fc800078ec0ff */
[----:B------:R-:W-:-:S07]  /*3490*/  ISETP.NE.AND P1, PT, R13, RZ, PT ;  /* 0x000000ff0d00720c */ /* 0x000fce0003f25270 */
[----:B------:R-:W-:Y:S06]  /*34a0*/  @!P0 BRA `(.L_x_1900) ;  /* 0x0000000000308947 */ /* 0x000fec0003800000 */
[C---:B------:R-:W-:Y:S01]  /*34b0*/  IMAD R2, R0.reuse, UR8, R3 ;  /* 0x0000000800027c24 */ /* 0x040fe2000f8e0203 */
[----:B--2---:R-:W-:Y:S02]  /*34c0*/  LOP3.LUT R8, R7, 0xff, RZ, 0xc0, !PT ;  /* 0x000000ff07087812 */ /* 0x004fe400078ec0ff */
[----:B------:R-:W-:Y:S02]  /*34d0*/  IADD3 R0, PT, PT, R0, 0x4, RZ ;  /* 0x0000000400007810 */ /* 0x000fe40007ffe0ff */
[----:B------:R-:W-:Y:S01]  /*34e0*/  IADD3 R9, PT, PT, R2, UR8, RZ ;  /* 0x0000000802097c10 */ /* 0x000fe2000fffe0ff */
[----:B0-----:R-:W-:Y:S04]  /*34f0*/  LDS.U8 R4, [R2] ;  /* 0x0000000002047984 */ /* 0x001fe80000000000 */
[----:B------:R-:W-:Y:S01]  /*3500*/  VIADD R11, R9, UR8 ;  /* 0x00000008090b7c36 */ /* 0x000fe20008000000 */
[----:B------:R-:W0:Y:S04]  /*3510*/  LDS.U8 R10, [R2+UR8] ;  /* 0x00000008020a7984 */ /* 0x000e280008000000 */
[----:B------:R-:W-:Y:S04]  /*3520*/  LDS.U8 R12, [R9+UR8] ;  /* 0x00000008090c7984 */ /* 0x000fe80008000000 */
[----:B------:R-:W2:Y:S01]  /*3530*/  LDS.U8 R16, [R11+UR8] ;  /* 0x000000080b107984 */ /* 0x000ea20008000000 */
[----:B0-----:R-:W-:-:S04]  /*3540*/  VIMNMX3.U16x2 R4, R8, R4, R10, PT ;  /* 0x000000040804720f */ /* 0x001fc8000380020a */
[----:B--2---:R-:W-:-:S04]  /*3550*/  VIMNMX3.U16x2 R4, R4, R12, R16, PT ;  /* 0x0000000c0404720f */ /* 0x004fc80003800210 */
[----:B------:R-:W-:-:S07]  /*3560*/  PRMT R7, R4, 0x7610, R7 ;  /* 0x0000761004077816 */ /* 0x000fce0000000007 */
.L_x_1900:
[----:B------:R-:W-:Y:S05]  /*3570*/  @!P1 BRA `(.L_x_1899) ;  /* 0x0000000000409947 */ /* 0x000fea0003800000 */
[----:B------:R-:W-:Y:S02]  /*3580*/  ISETP.NE.AND P0, PT, R13, 0x1, PT ;  /* 0x000000010d00780c */ /* 0x000fe40003f05270 */
[----:B------:R-:W-:-:S04]  /*3590*/  LOP3.LUT R5, R5, 0x1, RZ, 0xc0, !PT ;  /* 0x0000000105057812 */ /* 0x000fc800078ec0ff */
[----:B------:R-:W-:-:S07]  /*35a0*/  ISETP.NE.U32.AND P1, PT, R5, 0x1, PT ;  /* 0x000000010500780c */ /* 0x000fce0003f25070 */
[----:B------:R-:W-:Y:S06]  /*35b0*/  @!P0 BRA `(.L_x_1901) ;  /* 0x00000000001c8947 */ /* 0x000fec0003800000 */
[C---:B------:R-:W-:Y:S01]  /*35c0*/  IMAD R2, R0.reuse, UR8, R3 ;  /* 0x0000000800027c24 */ /* 0x040fe2000f8e0203 */
[----:B--2---:R-:W-:Y:S02]  /*35d0*/  LOP3.LUT R8, R7, 0xff, RZ, 0xc0, !PT ;  /* 0x000000ff07087812 */ /* 0x004fe400078ec0ff */
[----:B------:R-:W-:Y:S02]  /*35e0*/  IADD3 R0, PT, PT, R0, 0x2, RZ ;  /* 0x0000000200007810 */ /* 0x000fe40007ffe0ff */
[----:B0-----:R-:W-:Y:S04]  /*35f0*/  LDS.U8 R4, [R2] ;  /* 0x0000000002047984 */ /* 0x001fe80000000000 */
[----:B------:R-:W0:Y:S02]  /*3600*/  LDS.U8 R10, [R2+UR8] ;  /* 0x00000008020a7984 */ /* 0x000e240008000000 */
[----:B0-----:R-:W-:-:S04]  /*3610*/  VIMNMX3.U16x2 R4, R8, R4, R10, PT ;  /* 0x000000040804720f */ /* 0x001fc8000380020a */
[----:B------:R-:W-:-:S07]  /*3620*/  PRMT R7, R4, 0x7610, R7 ;  /* 0x0000761004077816 */ /* 0x000fce0000000007 */
.L_x_1901:
[----:B------:R-:W-:Y:S01]  /*3630*/  @!P1 IMAD R0, R0, UR8, R3 ;  /* 0x0000000800009c24 */ /* 0x000fe2000f8e0203 */
[----:B--2---:R-:W-:-:S05]  /*3640*/  @!P1 LOP3.LUT R2, R7, 0xff, RZ, 0xc0, !PT ;  /* 0x000000ff07029812 */ /* 0x004fca00078ec0ff */
[----:B------:R-:W2:Y:S02]  /*3650*/  @!P1 LDS.U8 R0, [R0] ;  /* 0x0000000000009984 */ /* 0x000ea40000000000 */
[----:B--2---:R-:W-:-:S04]  /*3660*/  @!P1 VIMNMX.U16x2 R2, PT, PT, R2, R0, PT ;  /* 0x0000000002029248 */ /* 0x004fc80003fe0200 */
[----:B------:R-:W-:-:S07]  /*3670*/  @!P1 PRMT R7, R2, 0x7610, R7 ;  /* 0x0000761002079816 */ /* 0x000fce0000000007 */
.L_x_1899:
[----:B--2---:R2:W-:Y:S02]  /*3680*/  STS.U8 [R6+UR4], R7 ;  /* 0x0000000706007988 */ /* 0x0045e40008000004 */
.L_x_1896:
[----:B------:R-:W3:Y:S01]  /*3690*/  LDC.64 R2, c[0x0][0x3a8] ;  /* 0x0000ea00ff027b82 */ /* 0x000ee20000000a00 */
[----:B------:R-:W4:Y:S01]  /*36a0*/  LDCU.64 UR4, c[0x0][0x380] ;  /* 0x00007000ff0477ac */ /* 0x000f220008000a00 */
[----:B------:R-:W-:Y:S02]  /*36b0*/  IMAD.MOV.U32 R15, RZ, RZ, RZ ;  /* 0x000000ffff0f7224 */ /* 0x000fe400078e00ff */
[----:B---3--:R-:W-:-:S04]  /*36c0*/  IMAD.WIDE.U32 R14, R2, UR9, R14 ;  /* 0x00000009020e7c25 */ /* 0x008fc8000f8e000e */
[----:B------:R-:W-:Y:S01]  /*36d0*/  IMAD R0, R3, UR9, R15 ;  /* 0x0000000903007c24 */ /* 0x000fe2000f8e020f */
[----:B----4-:R-:W-:-:S04]  /*36e0*/  IADD3 R14, P0, PT, R14, UR4, RZ ;  /* 0x000000040e0e7c10 */ /* 0x010fc8000ff1e0ff */
[----:B------:R-:W-:-:S05]  /*36f0*/  IADD3.X R15, PT, PT, R0, UR5, RZ, P0, !PT ;  /* 0x00000005000f7c10 */ /* 0x000fca00087fe4ff */
[----:B------:R-:W-:Y:S01]  /*3700*/  STG.E.U8 desc[UR10][R14.64], R7 ;  /* 0x000000070e007986 */ /* 0x000fe2000c10110a */
[----:B------:R-:W-:Y:S05]  /*3710*/  EXIT ;  /* 0x000000000000794d */ /* 0x000fea0003800000 */
        .weak           $__internal_42_$__cuda_sm20_div_s64
        .type           $__internal_42_$__cuda_sm20_div_s64,@function
        .size           $__internal_42_$__cuda_sm20_div_s64,($__internal_43_$__cuda_sm20_rem_s64 - $__internal_42_$__cuda_sm20_div_s64)
$__internal_42_$__cuda_sm20_div_s64:
        /* <DEDUP_REMOVED lines=82> */
[----:B------:R-:W-:Y:S06]  /*3c40*/  RET.REL.NODEC R8 `(contiguous_reduce3_u8) ;  /* 0xffffffc008ec7950 */ /* 0x000fec0003c3ffff */
        .weak           $__internal_43_$__cuda_sm20_rem_s64
        .type           $__internal_43_$__cuda_sm20_rem_s64,@function
        .size           $__internal_43_$__cuda_sm20_rem_s64,(.L_x_3485 - $__internal_43_$__cuda_sm20_rem_s64)
$__internal_43_$__cuda_sm20_rem_s64:
        /* <DEDUP_REMOVED lines=66> */
[----:B------:R-:W-:Y:S06]  /*4070*/  RET.REL.NODEC R8 `(contiguous_reduce3_u8) ;  /* 0xffffffbc08e07950 */ /* 0x000fec0003c3ffff */
.L_x_1902:
        /* <DEDUP_REMOVED lines=16> */
.L_x_3485:


//--------------------- .text.contiguous_reduce22_u8 --------------------------
	.section	.text.contiguous_reduce22_u8,"ax",@progbits
	.align	128
        .global         contiguous_reduce22_u8
        .type           contiguous_reduce22_u8,@function
        .size           contiguous_reduce22_u8,(.L_x_3564 - contiguous_reduce22_u8)
        .other          contiguous_reduce22_u8,@"STO_CUDA_ENTRY STV_DEFAULT"
contiguous_reduce22_u8:
.text.contiguous_reduce22_u8:
        /* <DEDUP_REMOVED lines=16> */
[----:B------:R-:W-:Y:S01]  /*0100*/  @!P0 IMAD.WIDE.U32 R6, R9, UR8, R6 ;  /* 0x0000000809068c25 */ /* 0x000fe2000f8e0006 */
[----:B-1----:R-:W-:-:S03]  /*0110*/  @!P0 IADD3 R4, P1, PT, R4, R10, RZ ;  /* 0x0000000a04048210 */ /* 0x002fc60007f3e0ff */
[----:B------:R-:W-:Y:S01]  /*0120*/  @!P0 IMAD R9, R9, UR9, RZ ;  /* 0x0000000909098c24 */ /* 0x000fe2000f8e02ff */
[----:B------:R-:W-:-:S04]  /*0130*/  @!P0 IADD3 R6, P2, PT, R6, R10, RZ ;  /* 0x0000000a06068210 */ /* 0x000fc80007f5e0ff */
[C---:B------:R-:W-:Y:S02]  /*0140*/  @!P0 IADD3.X R5, PT, PT, R11.reuse, R5, R9, P1, !PT ;  /* 0x000000050b058210 */ /* 0x040fe40000ffe409 */
[----:B------:R-:W-:-:S03]  /*0150*/  @!P0 IADD3.X R7, PT, PT, R11, R9, R7, P2, !PT ;  /* 0x000000090b078210 */ /* 0x000fc600017fe407 */
[----:B---3--:R-:W2:Y:S04]  /*0160*/  @!P0 LDG.E.U8 R4, desc[UR12][R4.64] ;  /* 0x0000000c04048981 */ /* 0x008ea8000c1e1100 */
[----:B------:R0:W2:Y:S01]  /*0170*/  @!P0 LDG.E.U8 R6, desc[UR12][R6.64] ;  /* 0x0000000c06068981 */ /* 0x0000a2000c1e1100 */
[----:B------:R-:W1:Y:S01]  /*0180*/  S2UR UR6, SR_CgaCtaId ;  /* 0x00000000000679c3 */ /* 0x000e620000008800 */
[----:B------:R-:W-:Y:S01]  /*0190*/  UMOV UR4, 0x400 ;  /* 0x0000040000047882 */ /* 0x000fe20000000000 */
[----:B------:R-:W-:Y:S01]  /*01a0*/  IMAD.MOV.U32 R8, RZ, RZ, 0xff ;  /* 0x000000ffff087424 */ /* 0x000fe200078e00ff */
[----:B------:R-:W3:Y:S01]  /*01b0*/  LDCU UR5, c[0x0][0x360] ;  /* 0x00006c00ff0577ac */ /* 0x000ee20008000800 */
[----:B------:R-:W-:Y:S01]  /*01c0*/  BSSY.RECONVERGENT B0, `(.L_x_1903) ;  /* 0x0000014000007945 */ /* 0x000fe20003800200 */
[----:B------:R-:W-:-:S02]  /*01d0*/  ISETP.GT.U32.AND P1, PT, R0, 0x1f, PT ;  /* 0x0000001f0000780c */ /* 0x000fc40003f24070 */
[----:B0-----:R-:W-:Y:S01]  /*01e0*/  PRMT R7, R8, 0x7610, R7 ;  /* 0x0000761008077816 */ /* 0x001fe20000000007 */
[----:B-1----:R-:W-:-:S09]  /*01f0*/  ULEA UR4, UR6, UR4, 0x18 ;  /* 0x0000000406047291 */ /* 0x002fd2000f8ec0ff */
[----:B------:R0:W-:Y:S01]  /*0200*/  STS.U8 [R0+UR4], R7 ;  /* 0x0000000700007988 */ /* 0x0001e20008000004 */
[----:B--2---:R-:W-:-:S05]  /*0210*/  @!P0 VIMNMX.U16x2 R5, PT, PT, R4, R6, PT ;  /* 0x0000000604058248 */ /* 0x004fca0003fe0200 */
[----:B------:R0:W-:Y:S01]  /*0220*/  @!P0 STS.U8 [R0+UR4], R5 ;  /* 0x0000000500008988 */ /* 0x0001e20008000004 */
[----:B---3--:R-:W-:Y:S05]  /*0230*/  @!P0 BRA `(.L_x_1904) ;  /* 0x0000000000308947 */ /* 0x008fea0003800000 */
        /* <DEDUP_REMOVED lines=8> */
[----:B-1----:R-:W-:-:S04]  /*02c0*/  IADD3 R2, P0, PT, R2, UR10, RZ ;  /* 0x0000000a02027c10 */ /* 0x002fc8000ff1e0ff */
[----:B------:R-:W-:-:S06]  /*02d0*/  IADD3.X R3, PT, PT, R5, UR11, RZ, P0, !PT ;  /* 0x0000000b05037c10 */ /* 0x000fcc00087fe4ff */
[----:B------:R-:W2:Y:S04]  /*02e0*/  LDG.E.U8 R3, desc[UR12][R2.64] ;  /* 0x0000000c02037981 */ /* 0x000ea8000c1e1100 */
[----:B--2---:R1:W-:Y:S02]  /*02f0*/  STS.U8 [R0+UR4], R3 ;  /* 0x0000000300007988 */ /* 0x0043e40008000004 */
.L_x_1904:
[----:B------:R-:W-:Y:S05]  /*0300*/  BSYNC.RECONVERGENT B0 ;  /* 0x0000000000007941 */ /* 0x000fea0003800200 */
.L_x_1903:
[----:B------:R-:W-:Y:S01]  /*0310*/  BAR.SYNC.DEFER_BLOCKING 0x0 ;  /* 0x0000000000007b1d */ /* 0x000fe20000010000 */
[----:B------:R-:W-:Y:S01]  /*0320*/  UISETP.GE.U32.AND UP0, UPT, UR5, 0x42, UPT ;  /* 0x000000420500788c */ /* 0x000fe2000bf06070 */
[----:B------:R-:W-:-:S08]  /*0330*/  VIADD R2, R0, UR4 ;  /* 0x0000000400027c36 */ /* 0x000fd00008000000 */
[----:B------:R-:W-:Y:S05]  /*0340*/  BRA.U !UP0, `(.L_x_1905) ;  /* 0x0000000108287547 */ /* 0x000fea000b800000 */
.L_x_1906:
[----:B------:R-:W-:Y:S02]  /*0350*/  USHF.R.U32.HI UR6, URZ, 0x1, UR5 ;  /* 0x00000001ff067899 */ /* 0x000fe40008011605 */
[----:B------:R-:W-:-:S04]  /*0360*/  UISETP.GT.U32.AND UP0, UPT, UR5, 0x83, UPT ;  /* 0x000000830500788c */ /* 0x000fc8000bf04070 */
[----:B------:R-:W-:Y:S01]  /*0370*/  ISETP.GE.U32.AND P0, PT, R0, UR6, PT ;  /* 0x0000000600007c0c */ /* 0x000fe2000bf06070 */
[----:B------:R-:W-:-:S12]  /*0380*/  UMOV UR5, UR6 ;  /* 0x0000000600057c82 */ /* 0x000fd80008000000 */
[----:B--2---:R-:W-:Y:S04]  /*0390*/  @!P0 LDS.U8 R4, [R0+UR4] ;  /* 0x0000000400048984 */ /* 0x004fe80008000000 */
[----:B------:R-:W2:Y:S02]  /*03a0*/  @!P0 LDS.U8 R6, [R2+UR6] ;  /* 0x0000000602068984 */ /* 0x000ea40008000000 */
[----:B--2---:R-:W-:-:S05]  /*03b0*/  @!P0 VIMNMX.U16x2 R4, PT, PT, R4, R6, PT ;  /* 0x0000000604048248 */ /* 0x004fca0003fe0200 */
[----:B------:R2:W-:Y:S01]  /*03c0*/  @!P0 STS.U8 [R0+UR4], R4 ;  /* 0x0000000400008988 */ /* 0x0005e20008000004 */
[----:B------:R-:W-:Y:S06]  /*03d0*/  BAR.SYNC.DEFER_BLOCKING 0x0 ;  /* 0x0000000000007b1d */ /* 0x000fec0000010000 */
[----:B------:R-:W-:Y:S05]  /*03e0*/  BRA.U UP0, `(.L_x_1906) ;  /* 0xfffffffd00d87547 */ /* 0x000fea000b83ffff */
.L_x_1905:
[----:B------:R-:W-:Y:S05]  /*03f0*/  @P1 EXIT ;  /* 0x000000000000194d */ /* 0x000fea0003800000 */
[----:B------:R-:W-:Y:S01]  /*0400*/  LDS.U8 R2, [R0+UR4] ;  /* 0x0000000400027984 */ /* 0x000fe20008000000 */
[----:B------:R-:W-:-:S03]  /*0410*/  ISETP.NE.AND P0, PT, R0, RZ, PT ;  /* 0x000000ff0000720c */ /* 0x000fc60003f05270 */
[----:B--2---:R-:W2:Y:S02]  /*0420*/  LDS.U8 R4, [R0+UR4+0x20] ;  /* 0x0000200400047984 */ /* 0x004ea40008000000 */
[----:B--2---:R-:W-:-:S04]  /*0430*/  VIMNMX.U16x2 R2, PT, PT, R2, R4, PT ;  /* 0x0000000402027248 */ /* 0x004fc80003fe0200 */
[----:B-1----:R-:W-:-:S05]  /*0440*/  PRMT R3, R2, 0x7610, R3 ;  /* 0x0000761002037816 */ /* 0x002fca0000000003 */
[----:B------:R-:W-:Y:S04]  /*0450*/  STS.U8 [R0+UR4], R3 ;  /* 0x0000000300007988 */ /* 0x000fe80008000004 */
[----:B------:R-:W-:Y:S04]  /*0460*/  LDS.U8 R2, [R0+UR4] ;  /* 0x0000000400027984 */ /* 0x000fe80008000000 */
[----:B------:R-:W1:Y:S02]  /*0470*/  LDS.U8 R4, [R0+UR4+0x10] ;  /* 0x0000100400047984 */ /* 0x000e640008000000 */
[----:B-1----:R-:W-:-:S04]  /*0480*/  VIMNMX.U16x2 R2, PT, PT, R2, R4, PT ;  /* 0x0000000402027248 */ /* 0x002fc80003fe0200 */
[----:B0-----:R-:W-:-:S05]  /*0490*/  PRMT R5, R2, 0x7610, R5 ;  /* 0x0000761002057816 */ /* 0x001fca0000000005 */
[----:B------:R-:W-:Y:S04]  /*04a0*/  STS.U8 [R0+UR4], R5 ;  /* 0x0000000500007988 */ /* 0x000fe80008000004 */
[----:B------:R-:W-:Y:S04]  /*04b0*/  LDS.U8 R2, [R0+UR4] ;  /* 0x0000000400027984 */ /* 0x000fe80008000000 */
[----:B------:R-:W0:Y:S02]  /*04c0*/  LDS.U8 R4, [R0+UR4+0x8] ;  /* 0x0000080400047984 */ /* 0x000e240008000000 */
[----:B0-----:R-:W-:-:S04]  /*04d0*/  VIMNMX.U16x2 R2, PT, PT, R2, R4, PT ;  /* 0x0000000402027248 */ /* 0x001fc80003fe0200 */
[----:B------:R-:W-:-:S05]  /*04e0*/  PRMT R6, R2, 0x7610, R6 ;  /* 0x0000761002067816 */ /* 0x000fca0000000006 */
        /* <DEDUP_REMOVED lines=13> */
[----:B0-----:R-:W-:-:S05]  /*05c0*/  VIMNMX.U16x2 R2, PT, PT, R2, R4, PT ;  /* 0x0000000402027248 */ /* 0x001fca0003fe0200 */
[----:B------:R0:W-:Y:S01]  /*05d0*/  STS.U8 [R0+UR4], R2 ;  /* 0x0000000200007988 */ /* 0x0001e20008000004 */
        /* <DEDUP_REMOVED lines=8> */
[----:B------:R-:W1:Y:S01]  /*0660*/  LDS.U8 R5, [UR4] ;  /* 0x00000004ff057984 */ /* 0x000e620008000000 */
[----:B------:R-:W-:Y:S02]  /*0670*/  UMOV UR4, UR7 ;  /* 0x0000000700047c82 */ /* 0x000fe40008000000 */
[----:B--2---:R-:W-:-:S04]  /*0680*/  UIMAD.WIDE.U32 UR4, UR6, UR8, UR4 ;  /* 0x00000008060472a5 */ /* 0x004fc8000f8e0004 */
[----:B------:R-:W-:Y:S02]  /*0690*/  UIMAD UR5, UR6, UR9, UR5 ;  /* 0x00000009060572a4 */ /* 0x000fe4000f8e0205 */
[----:B---3--:R-:W-:-:S04]  /*06a0*/  UIADD3 UR4, UP0, UPT, UR4, UR10, URZ ;  /* 0x0000000a04047290 */ /* 0x008fc8000ff1e0ff */
[----:B------:R-:W-:Y:S02]  /*06b0*/  UIADD3.X UR5, UPT, UPT, UR5, UR11, URZ, UP0, !UPT ;  /* 0x0000000b05057290 */ /* 0x000fe400087fe4ff */
[----:B0-----:R-:W-:-:S04]  /*06c0*/  IMAD.U32 R2, RZ, RZ, UR4 ;  /* 0x00000004ff027e24 */ /* 0x001fc8000f8e00ff */
[----:B------:R-:W-:-:S05]  /*06d0*/  IMAD.U32 R3, RZ, RZ, UR5 ;  /* 0x00000005ff037e24 */ /* 0x000fca000f8e00ff */
[----:B-1----:R-:W-:Y:S01]  /*06e0*/  STG.E.U8 desc[UR12][R2.64], R5 ;  /* 0x0000000502007986 */ /* 0x002fe2000c10110c */
[----:B------:R-:W-:Y:S05]  /*06f0*/  EXIT ;  /* 0x000000000000794d */ /* 0x000fea0003800000 */
.L_x_1907:
        /* <DEDUP_REMOVED lines=16> */
.L_x_3564:


//--------------------- .text.contiguous_reduce2_u8 --------------------------
	.section	.text.contiguous_reduce2_u8,"ax",@progbits
	.align	128
        .global         contiguous_reduce2_u8
        .type           contiguous_reduce2_u8,@function
        .size           contiguous_reduce2_u8,(.L_x_3487 - contiguous_reduce2_u8)
        .other          contiguous_reduce2_u8,@"STO_CUDA_ENTRY STV_DEFAULT"
contiguous_reduce2_u8:
.text.contiguous_reduce2_u8:
[----:B------:R-:W-:Y:S01]  /*0000*/  LDC R1, c[0x0][0x37c] ;  /* 0x0000df00ff017b82 */ /* 0x000fe20000000800 */
[----:B------:R-:W0:Y:S07]  /*0010*/  S2R R0, SR_TID.X ;  /* 0x0000000000007919 */ /* 0x000e2e0000002100 */
[----:B------:R-:W1:Y:S01]  /*0020*/  S2UR UR7, SR_CTAID.X ;  /* 0x00000000000779c3 */ /* 0x000e620000002500 */
[----:B------:R-:W2:Y:S01]  /*0030*/  LDCU.64 UR8, c[0x0][0x3a8] ;  /* 0x00007500ff0877ac */ /* 0x000ea20008000a00 */
[----:B------:R-:W-:Y:S01]  /*0040*/  HFMA2 R3, -RZ, RZ, 0, 1.5199184417724609375e-05 ;  /* 0x000000ffff037431 */ /* 0x000fe200000001ff */
[----:B------:R-:W-:Y:S01]  /*0050*/  BSSY.RECONVERGENT B0, `(.L_x_1908) ;  /* 0x0000662000007945 */ /* 0x000fe20003800200 */
[----:B------:R-:W-:Y:S01]  /*0060*/  UMOV UR4, 0x400 ;  /* 0x0000040000047882 */ /* 0x000fe20000000000 */
[----:B------:R-:W3:Y:S03]  /*0070*/  LDCU.64 UR10, c[0x0][0x388] ;  /* 0x00007100ff0a77ac */ /* 0x000ee60008000a00 */
[----:B------:R-:W1:Y:S01]  /*0080*/  LDC R19, c[0x0][0x360] ;  /* 0x0000d800ff137b82 */ /* 0x000e620000000800 */
[----:B------:R-:W4:Y:S07]  /*0090*/  LDCU.64 UR12, c[0x0][0x358] ;  /* 0x00006b00ff0c77ac */ /* 0x000f2e0008000a00 */
[----:B------:R-:W5:Y:S08]  /*00a0*/  S2UR UR5, SR_CgaCtaId ;  /* 0x00000000000579c3 */ /* 0x000f700000008800 */
[----:B------:R-:W4:Y:S01]  /*00b0*/  LDC R6, c[0x0][0x3a0] ;  /* 0x0000e800ff067b82 */ /* 0x000f220000000800 */
[----:B---3--:R-:W-:Y:S01]  /*00c0*/  IMAD.U32 R12, RZ, RZ, UR10 ;  /* 0x0000000aff0c7e24 */ /* 0x008fe2000f8e00ff */
[----:B------:R-:W-:Y:S01]  /*00d0*/  MOV R7, UR11 ;  /* 0x0000000b00077c02 */ /* 0x000fe20008000f00 */
[----:B-1----:R-:W-:-:S04]  /*00e0*/  IMAD R9, R19, UR7, RZ ;  /* 0x0000000713097c24 */ /* 0x002fc8000f8e02ff */
[----:B0-----:R-:W-:Y:S01]  /*00f0*/  IMAD R8, R9, 0x2, R0 ;  /* 0x0000000209087824 */ /* 0x001fe200078e0200 */
[----:B-----5:R-:W-:-:S04]  /*0100*/  ULEA UR4, UR5, UR4, 0x18 ;  /* 0x0000000405047291 */ /* 0x020fc8000f8ec0ff */
[----:B------:R-:W-:Y:S01]  /*0110*/  IADD3 R18, PT, PT, R8, R19, RZ ;  /* 0x0000001308127210 */ /* 0x000fe20007ffe0ff */
[----:B------:R-:W0:Y:S03]  /*0120*/  LDCU UR5, c[0x0][0x360] ;  /* 0x00006c00ff0577ac */ /* 0x000e260008000800 */
[----:B--2---:R-:W-:Y:S02]  /*0130*/  ISETP.GE.U32.AND P0, PT, R18, UR8, PT ;  /* 0x0000000812007c0c */ /* 0x004fe4000bf06070 */
[----:B------:R-:W-:Y:S01]  /*0140*/  IADD3 R2, PT, PT, R0, UR4, RZ ;  /* 0x0000000400027c10 */ /* 0x000fe2000fffe0ff */
[----:B----4-:R-:W-:Y:S01]  /*0150*/  VIADD R14, R6, 0xffffffff ;  /* 0xffffffff060e7836 */ /* 0x010fe20000000000 */
[----:B------:R1:W-:Y:S01]  /*0160*/  STS.U8 [R0+UR4], R3 ;  /* 0x0000000300007988 */ /* 0x0003e20008000004 */
[----:B------:R-:W-:-:S13]  /*0170*/  ISETP.GE.U32.AND.EX P0, PT, RZ, UR9, PT, P0 ;  /* 0x00000009ff007c0c */ /* 0x000fda000bf06100 */
[----:B01----:R-:W-:Y:S05]  /*0180*/  @P0 BRA `(.L_x_1909) ;  /* 0x0000002c00b00947 */ /* 0x003fea0003800000 */
        /* <DEDUP_REMOVED lines=12> */
[----:B------:R-:W-:Y:S01]  /*0250*/  IMAD.MOV.U32 R4, RZ, RZ, R8 ;  /* 0x000000ffff047224 */ /* 0x000fe200078e0008 */
        /* <DEDUP_REMOVED lines=11> */
.L_x_1936:
        /* <DEDUP_REMOVED lines=32> */
.L_x_1913:
[----:B------:R-:W-:Y:S01]  /*0510*/  IMAD.MOV.U32 R26, RZ, RZ, R4 ;  /* 0x000000ffff1a7224 */ /* 0x000fe200078e0004 */
[----:B------:R-:W-:Y:S01]  /*0520*/  MOV R11, R3 ;  /* 0x00000003000b7202 */ /* 0x000fe20000000f00 */
[----:B------:R-:W-:Y:S01]  /*0530*/  IMAD.MOV.U32 R10, RZ, RZ, R22 ;  /* 0x000000ffff0a7224 */ /* 0x000fe200078e0016 */
[----:B------:R-:W-:Y:S02]  /*0540*/  MOV R9, R23 ;  /* 0x0000001700097202 */ /* 0x000fe40000000f00 */
[----:B------:R-:W-:-:S07]  /*0550*/  MOV R8, 0x570 ;  /* 0x0000057000087802 */ /* 0x000fce0000000f00 */
[----:B-1----:R-:W-:Y:S05]  /*0560*/  CALL.REL.NOINC `($__internal_44_$__cuda_sm20_div_s64) ;  /* 0x0000006400407944 */ /* 0x002fea0003c00000 */
        /* <DEDUP_REMOVED lines=10> */
.L_x_1914:
[----:B------:R-:W-:Y:S05]  /*0610*/  BSYNC.RECONVERGENT B1 ;  /* 0x0000000000017941 */ /* 0x000fea0003800200 */
.L_x_1912:
        /* <DEDUP_REMOVED lines=34> */
.L_x_1916:
[----:B------:R-:W-:Y:S01]  /*0840*/  IMAD.MOV.U32 R26, RZ, RZ, R18 ;  /* 0x000000ffff1a7224 */ /* 0x000fe200078e0012 */
[----:B------:R-:W-:Y:S01]  /*0850*/  MOV R11, R19 ;  /* 0x00000013000b7202 */ /* 0x000fe20000000f00 */
[----:B------:R-:W-:Y:S01]  /*0860*/  IMAD.MOV.U32 R10, RZ, RZ, R22 ;  /* 0x000000ffff0a7224 */ /* 0x000fe200078e0016 */
[----:B------:R-:W-:Y:S02]  /*0870*/  MOV R9, R23 ;  /* 0x0000001700097202 */ /* 0x000fe40000000f00 */
[----:B------:R-:W-:-:S07]  /*0880*/  MOV R8, 0x8a0 ;  /* 0x000008a000087802 */ /* 0x000fce0000000f00 */
[----:B------:R-:W-:Y:S05]  /*0890*/  CALL.REL.NOINC `($__internal_44_$__cuda_sm20_div_s64) ;  /* 0x0000006000747944 */ /* 0x000fea0003c00000 */
[----:B------:R-:W-:-:S05]  /*08a0*/  IADD3 R7, P0, PT, RZ, -R24, RZ ;  /* 0x80000018ff077210 */ /* 0x000fca0007f1e0ff */
[----:B------:R-:W-:-:S04]  /*08b0*/  IMAD.X R9, RZ, RZ, ~R25, P0 ;  /* 0x000000ffff097224 */ /* 0x000fc800000e0e19 */
[----:B------:R-:W-:Y:S02]  /*08c0*/  IMAD R4, R9, R22, RZ ;  /* 0x0000001609047224 */ /* 0x000fe400078e02ff */
[----:B------:R-:W-:-:S04]  /*08d0*/  IMAD.WIDE.U32 R8, R22, R7, R18 ;  /* 0x0000000716087225 */ /* 0x000fc800078e0012 */
[----:B------:R-:W-:Y:S01]  /*08e0*/  IMAD R7, R23, R7, R4 ;  /* 0x0000000717077224 */ /* 0x000fe200078e0204 */
[----:B------:R-:W-:Y:S01]  /*08f0*/  MOV R23, R25 ;  /* 0x0000001900177202 */ /* 0x000fe20000000f00 */
[----:B------:R-:W-:-:S03]  /*0900*/  IMAD.MOV.U32 R22, RZ, RZ, R24 ;  /* 0x000000ffff167224 */ /* 0x000fc600078e0018 */
[----:B------:R-:W-:-:S07]  /*0910*/  IADD3 R7, PT, PT, R7, R9, RZ ;  /* 0x0000000907077210 */ /* 0x000fce0007ffe0ff */
.L_x_1917:
[----:B------:R-:W-:Y:S05]  /*0920*/  BSYNC.RECONVERGENT B1 ;  /* 0x0000000000017941 */ /* 0x000fea0003800200 */
.L_x_1915:
        /* <DEDUP_REMOVED lines=33> */
.L_x_1919:
[----:B------:R-:W-:Y:S01]  /*0b40*/  MOV R26, R36 ;  /* 0x00000024001a7202 */ /* 0x000fe20000000f00 */
[----:B------:R-:W-:Y:S01]  /*0b50*/  IMAD.MOV.U32 R11, RZ, RZ, R37 ;  /* 0x000000ffff0b7224 */ /* 0x000fe200078e0025 */
[----:B------:R-:W-:Y:S01]  /*0b60*/  MOV R10, R18 ;  /* 0x00000012000a7202 */ /* 0x000fe20000000f00 */
[----:B------:R-:W-:Y:S01]  /*0b70*/  IMAD.MOV.U32 R9, RZ, RZ, R19 ;  /* 0x000000ffff097224 */ /* 0x000fe200078e0013 */
[----:B------:R-:W-:-:S07]  /*0b80*/  MOV R8, 0xba0 ;  /* 0x00000ba000087802 */ /* 0x000fce0000000f00 */
[----:B------:R-:W-:Y:S05]  /*0b90*/  CALL.REL.NOINC `($__internal_44_$__cuda_sm20_div_s64) ;  /* 0x0000005c00b47944 */ /* 0x000fea0003c00000 */
        /* <DEDUP_REMOVED lines=10> */
.L_x_1920:
[----:B------:R-:W-:Y:S05]  /*0c40*/  BSYNC.RECONVERGENT B1 ;  /* 0x0000000000017941 */ /* 0x000fea0003800200 */
.L_x_1918:
[----:B------:R-:W-:-:S06]  /*0c50*/  IMAD.WIDE.U32 R40, R5, 0x8, R16 ;  /* 0x0000000805287825 */ /* 0x000fcc00078e0010 */
        /* <DEDUP_REMOVED lines=34> */
.L_x_1922:
[----:B------:R-:W-:Y:S01]  /*0e80*/  IMAD.MOV.U32 R26, RZ, RZ, R22 ;  /* 0x000000ffff1a7224 */ /* 0x000fe200078e0016 */
[----:B------:R-:W-:Y:S01]  /*0e90*/  MOV R11, R23 ;  /* 0x00000017000b7202 */ /* 0x000fe20000000f00 */
[----:B------:R-:W-:Y:S01]  /*0ea0*/  IMAD.MOV.U32 R10, RZ, RZ, R18 ;  /* 0x000000ffff0a7224 */ /* 0x000fe200078e0012 */
[----:B------:R-:W-:Y:S02]  /*0eb0*/  MOV R9, R19 ;  /* 0x0000001300097202 */ /* 0x000fe40000000f00 */
[----:B------:R-:W-:-:S07]  /*0ec0*/  MOV R8, 0xee0 ;  /* 0x00000ee000087802 */ /* 0x000fce0000000f00 */
[----:B------:R-:W-:Y:S05]  /*0ed0*/  CALL.REL.NOINC `($__internal_44_$__cuda_sm20_div_s64) ;  /* 0x0000005800e47944 */ /* 0x000fea0003c00000 */
[----:B------:R-:W-:Y:S01]  /*0ee0*/  IADD3 R3, P0, PT, RZ, -R24, RZ ;  /* 0x80000018ff037210 */ /* 0x000fe20007f1e0ff */
        /* <DEDUP_REMOVED lines=10> */
.L_x_1923:
[----:B------:R-:W-:Y:S05]  /*0f90*/  BSYNC.RECONVERGENT B1 ;  /* 0x0000000000017941 */ /* 0x000fea0003800200 */
.L_x_1921:
        /* <DEDUP_REMOVED lines=36> */
.L_x_1925:
        /* <DEDUP_REMOVED lines=16> */
.L_x_1926:
[----:B------:R-:W-:Y:S05]  /*12e0*/  BSYNC.RECONVERGENT B1 ;  /* 0x0000000000017941 */ /* 0x000fea0003800200 */
.L_x_1924:
        /* <DEDUP_REMOVED lines=35> */
.L_x_1928:
[----:B------:R-:W-:Y:S01]  /*1520*/  IMAD.MOV.U32 R26, RZ, RZ, R42 ;  /* 0x000000ffff1a7224 */ /* 0x000fe200078e002a */
[----:B------:R-:W-:Y:S01]  /*1530*/  MOV R11, R43 ;  /* 0x0000002b000b7202 */ /* 0x000fe20000000f00 */
[----:B------:R-:W-:Y:S01]  /*1540*/  IMAD.MOV.U32 R10, RZ, RZ, R18 ;  /* 0x000000ffff0a7224 */ /* 0x000fe200078e0012 */
[----:B------:R-:W-:Y:S02]  /*1550*/  MOV R9, R19 ;  /* 0x0000001300097202 */ /* 0x000fe40000000f00 */
[----:B------:R-:W-:-:S07]  /*1560*/  MOV R8, 0x1580 ;  /* 0x0000158000087802 */ /* 0x000fce0000000f00 */
[----:B------:R-:W-:Y:S05]  /*1570*/  CALL.REL.NOINC `($__internal_44_$__cuda_sm20_div_s64) ;  /* 0x00000054003c7944 */ /* 0x000fea0003c00000 */
[----:B------:R-:W-:Y:S02]  /*1580*/  IADD3 R7, P0, PT, RZ, -R24, RZ ;  /* 0x80000018ff077210 */ /* 0x000fe40007f1e0ff */
[----:B------:R-:W-:-:S03]  /*1590*/  MOV R8, R42 ;  /* 0x0000002a00087202 */ /* 0x000fc60000000f00 */
[----:B------:R-:W-:-:S04]  /*15a0*/  IMAD.X R9, RZ, RZ, ~R25, P0 ;  /* 0x000000ffff097224 */ /* 0x000fc800000e0e19 */
[----:B------:R-:W-:Y:S02]  /*15b0*/  IMAD R4, R9, R18, RZ ;  /* 0x0000001209047224 */ /* 0x000fe400078e02ff */
[----:B------:R-:W-:Y:S02]  /*15c0*/  IMAD.MOV.U32 R9, RZ, RZ, R43 ;  /* 0x000000ffff097224 */ /* 0x000fe400078e002b */
[----:B------:R-:W-:Y:S01]  /*15d0*/  IMAD.WIDE.U32 R8, R18, R7, R8 ;  /* 0x0000000712087225 */ /* 0x000fe200078e0008 */
[----:B------:R-:W-:-:S03]  /*15e0*/  MOV R18, R24 ;  /* 0x0000001800127202 */ /* 0x000fc60000000f00 */
[----:B------:R-:W-:Y:S01]  /*15f0*/  IMAD R7, R19, R7, R4 ;  /* 0x0000000713077224 */ /* 0x000fe200078e0204 */
[----:B------:R-:W-:Y:S01]  /*1600*/  MOV R43, R8 ;  /* 0x00000008002b7202 */ /* 0x000fe20000000f00 */
[----:B------:R-:W-:Y:S02]  /*1610*/  IMAD.MOV.U32 R19, RZ, RZ, R25 ;  /* 0x000000ffff137224 */ /* 0x000fe400078e0019 */
[----:B------:R-:W-:-:S07]  /*1620*/  IMAD.IADD R7, R7, 0x1, R9 ;  /* 0x0000000107077824 */ /* 0x000fce00078e0209 */
.L_x_1929:
[----:B------:R-:W-:Y:S05]  /*1630*/  BSYNC.RECONVERGENT B1 ;  /* 0x0000000000017941 */ /* 0x000fea0003800200 */
.L_x_1927:
        /* <DEDUP_REMOVED lines=35> */
.L_x_1931:
[----:B------:R-:W-:Y:S01]  /*1870*/  IMAD.MOV.U32 R26, RZ, RZ, R38 ;  /* 0x000000ffff1a7224 */ /* 0x000fe200078e0026 */
[----:B------:R-:W-:Y:S01]  /*1880*/  MOV R11, R39 ;  /* 0x00000027000b7202 */ /* 0x000fe20000000f00 */
[----:B------:R-:W-:Y:S01]  /*1890*/  IMAD.MOV.U32 R10, RZ, RZ, R20 ;  /* 0x000000ffff0a7224 */ /* 0x000fe200078e0014 */
[----:B------:R-:W-:Y:S02]  /*18a0*/  MOV R9, R21 ;  /* 0x0000001500097202 */ /* 0x000fe40000000f00 */
[----:B------:R-:W-:-:S07]  /*18b0*/  MOV R8, 0x18d0 ;  /* 0x000018d000087802 */ /* 0x000fce0000000f00 */
[----:B------:R-:W-:Y:S05]  /*18c0*/  CALL.REL.NOINC `($__internal_44_$__cuda_sm20_div_s64) ;  /* 0x0000005000687944 */ /* 0x000fea0003c00000 */
        /* <DEDUP_REMOVED lines=9> */
[----:B------:R-:W-:Y:S01]  /*1960*/  IADD3 R9, PT, PT, R9, R3, RZ ;  /* 0x0000000309097210 */ /* 0x000fe20007ffe0ff */
[----:B------:R-:W-:-:S07]  /*1970*/  IMAD.MOV.U32 R3, RZ, RZ, R25 ;  /* 0x000000ffff037224 */ /* 0x000fce00078e0019 */
.L_x_1932:
[----:B------:R-:W-:Y:S05]  /*1980*/  BSYNC.RECONVERGENT B1 ;  /* 0x0000000000017941 */ /* 0x000fea0003800200 */
.L_x_1930:
        /* <DEDUP_REMOVED lines=35> */
.L_x_1934:
[----:B------:R-:W-:Y:S01]  /*1bc0*/  IMAD.MOV.U32 R26, RZ, RZ, R18 ;  /* 0x000000ffff1a7224 */ /* 0x000fe200078e0012 */
[----:B------:R-:W-:Y:S01]  /*1bd0*/  MOV R11, R19 ;  /* 0x00000013000b7202 */ /* 0x000fe20000000f00 */
[----:B------:R-:W-:Y:S01]  /*1be0*/  IMAD.MOV.U32 R10, RZ, RZ, R20 ;  /* 0x000000ffff0a7224 */ /* 0x000fe200078e0014 */
[----:B------:R-:W-:Y:S02]  /*1bf0*/  MOV R9, R21 ;  /* 0x0000001500097202 */ /* 0x000fe40000000f00 */
[----:B------:R-:W-:-:S07]  /*1c00*/  MOV R8, 0x1c20 ;  /* 0x00001c2000087802 */ /* 0x000fce0000000f00 */
[----:B------:R-:W-:Y:S05]  /*1c10*/  CALL.REL.NOINC `($__internal_44_$__cuda_sm20_div_s64) ;  /* 0x0000004c00947944 */ /* 0x000fea0003c00000 */
[----:B------:R-:W-:Y:S02]  /*1c20*/  IADD3 R11, P0, PT, RZ, -R24, RZ ;  /* 0x80000018ff0b7210 */ /* 0x000fe40007f1e0ff */
[----:B------:R-:W-:Y:S02]  /*1c30*/  MOV R8, R18 ;  /* 0x0000001200087202 */ /* 0x000fe40000000f00 */
[----:B------:R-:W-:Y:S01]  /*1c40*/  MOV R18, R24 ;  /* 0x0000001800127202 */ /* 0x000fe20000000f00 */
[----:B------:R-:W-:-:S04]  /*1c50*/  IMAD.X R9, RZ, RZ, ~R25, P0 ;  /* 0x000000ffff097224 */ /* 0x000fc800000e0e19 */
[----:B------:R-:W-:Y:S02]  /*1c60*/  IMAD R10, R9, R20, RZ ;  /* 0x00000014090a7224 */ /* 0x000fe400078e02ff */
[----:B------:R-:W-:Y:S02]  /*1c70*/  IMAD.MOV.U32 R9, RZ, RZ, R19 ;  /* 0x000000ffff097224 */ /* 0x000fe400078e0013 */
[-C--:B------:R-:W-:Y:S02]  /*1c80*/  IMAD R21, R21, R11.reuse, R10 ;  /* 0x0000000b15157224 */ /* 0x080fe400078e020a */
[----:B------:R-:W-:-:S04]  /*1c90*/  IMAD.WIDE.U32 R8, R20, R11, R8 ;  /* 0x0000000b14087225 */ /* 0x000fc800078e0008 */
[----:B------:R-:W-:Y:S01]  /*1ca0*/  IMAD.MOV.U32 R11, RZ, RZ, R8 ;  /* 0x000000ffff0b7224 */ /* 0x000fe200078e0008 */
[----:B------:R-:W-:Y:S01]  /*1cb0*/  IADD3 R9, PT, PT, R21, R9, RZ ;  /* 0x0000000915097210 */ /* 0x000fe20007ffe0ff */
[----:B------:R-:W-:-:S07]  /*1cc0*/  IMAD.MOV.U32 R19, RZ, RZ, R25 ;  /* 0x000000ffff137224 */ /* 0x000fce00078e0019 */
.L_x_1935:
[----:B------:R-:W-:Y:S05]  /*1cd0*/  BSYNC.RECONVERGENT B1 ;  /* 0x0000000000017941 */ /* 0x000fea0003800200 */
.L_x_1933:
[----:B------:R-:W-:Y:S01]  /*1ce0*/  MOV R20, R22 ;  /* 0x0000001600147202 */ /* 0x000fe20000000f00 */
        /* <DEDUP_REMOVED lines=8> */
.L_x_1911:
        /* <DEDUP_REMOVED lines=35> */
.L_x_1939:
        /* <DEDUP_REMOVED lines=16> */
.L_x_1940:
[----:B------:R-:W-:Y:S05]  /*20a0*/  BSYNC.RECONVERGENT B1 ;  /* 0x0000000000017941 */ /* 0x000fea0003800200 */
.L_x_1938:
        /* <DEDUP_REMOVED lines=34> */
.L_x_1942:
        /* <DEDUP_REMOVED lines=8> */
[----:B------:R-:W-:Y:S02]  /*2350*/  MOV R16, R24 ;  /* 0x0000001800107202 */ /* 0x000fe40000000f00 */
[----:B------:R-:W-:-:S05]  /*2360*/  IADD3.X R9, PT, PT, RZ, ~R25, RZ, P0, !PT ;  /* 0x80000019ff097210 */ /* 0x000fca00007fe4ff */
[----:B------:R-:W-:Y:S02]  /*2370*/  IMAD R4, R9, R6, RZ ;  /* 0x0000000609047224 */ /* 0x000fe400078e02ff */
[----:B------:R-:W-:-:S04]  /*2380*/  IMAD.WIDE.U32 R8, R6, R3, R18 ;  /* 0x0000000306087225 */ /* 0x000fc800078e0012 */
[----:B------:R-:W-:-:S04]  /*2390*/  IMAD R7, R7, R3, R4 ;  /* 0x0000000307077224 */ /* 0x000fc800078e0204 */
[----:B------:R-:W-:-:S07]  /*23a0*/  IMAD.IADD R7, R7, 0x1, R9 ;  /* 0x0000000107077824 */ /* 0x000fce00078e0209 */
.L_x_1943:
[----:B------:R-:W-:Y:S05]  /*23b0*/  BSYNC.RECONVERGENT B1 ;  /* 0x0000000000017941 */ /* 0x000fea0003800200 */
.L_x_1941:
        /* <DEDUP_REMOVED lines=35> */
.L_x_1945:
[----:B------:R-:W-:Y:S01]  /*25f0*/  MOV R26, R22 ;  /* 0x00000016001a7202 */ /* 0x000fe20000000f00 */
[----:B------:R-:W-:Y:S01]  /*2600*/  IMAD.MOV.U32 R11, RZ, RZ, R23 ;  /* 0x000000ffff0b7224 */ /* 0x000fe200078e0017 */
[----:B------:R-:W-:Y:S01]  /*2610*/  MOV R10, R14 ;  /* 0x0000000e000a7202 */ /* 0x000fe20000000f00 */
[----:B------:R-:W-:Y:S01]  /*2620*/  IMAD.MOV.U32 R9, RZ, RZ, R15 ;  /* 0x000000ffff097224 */ /* 0x000fe200078e000f */
[----:B------:R-:W-:-:S07]  /*2630*/  MOV R8, 0x2650 ;  /* 0x0000265000087802 */ /* 0x000fce0000000f00 */
[----:B------:R-:W-:Y:S05]  /*2640*/  CALL.REL.NOINC `($__internal_44_$__cuda_sm20_div_s64) ;  /* 0x0000004400087944 */ /* 0x000fea0003c00000 */
        /* <DEDUP_REMOVED lines=9> */
[----:B------:R-:W-:Y:S01]  /*26e0*/  IMAD.IADD R9, R9, 0x1, R3 ;  /* 0x0000000109097824 */ /* 0x000fe200078e0203 */
[----:B------:R-:W-:-:S07]  /*26f0*/  MOV R3, R25 ;  /* 0x0000001900037202 */ /* 0x000fce0000000f00 */
.L_x_1946:
[----:B------:R-:W-:Y:S05]  /*2700*/  BSYNC.RECONVERGENT B1 ;  /* 0x0000000000017941 */ /* 0x000fea0003800200 */
.L_x_1944:
        /* <DEDUP_REMOVED lines=35> */
.L_x_1948:
        /* <DEDUP_REMOVED lines=9> */
[----:B------:R-:W-:Y:S01]  /*29d0*/  IMAD.X R9, RZ, RZ, ~R25, P0 ;  /* 0x000000ffff097224 */ /* 0x000fe200000e0e19 */
[----:B------:R-:W-:-:S03]  /*29e0*/  MOV R19, R25 ;  /* 0x0000001900137202 */ /* 0x000fc60000000f00 */
[----:B------:R-:W-:Y:S02]  /*29f0*/  IMAD R10, R9, R14, RZ ;  /* 0x0000000e090a7224 */ /* 0x000fe400078e02ff */
[----:B------:R-:W-:Y:S02]  /*2a00*/  IMAD.MOV.U32 R9, RZ, RZ, R17 ;  /* 0x000000ffff097224 */ /* 0x000fe400078e0011 */
[----:B------:R-:W-:-:S04]  /*2a10*/  IMAD.WIDE.U32 R8, R14, R11, R8 ;  /* 0x0000000b0e087225 */ /* 0x000fc800078e0008 */
[----:B------:R-:W-:-:S04]  /*2a20*/  IMAD R11, R15, R11, R10 ;  /* 0x0000000b0f0b7224 */ /* 0x000fc800078e020a */
[----:B------:R-:W-:-:S07]  /*2a30*/  IMAD.IADD R9, R11, 0x1, R9 ;  /* 0x000000010b097824 */ /* 0x000fce00078e0209 */
.L_x_1949:
[----:B------:R-:W-:Y:S05]  /*2a40*/  BSYNC.RECONVERGENT B1 ;  /* 0x0000000000017941 */ /* 0x000fea0003800200 */
.L_x_1947:
[----:B------:R-:W-:Y:S01]  /*2a50*/  IMAD R9, R9, R22, RZ ;  /* 0x0000001609097224 */ /* 0x000fe200078e02ff */
[----:B------:R-:W-:Y:S01]  /*2a60*/  IADD3 R5, PT, PT, R5, -0x2, RZ ;  /* 0xfffffffe05057810 */ /* 0x000fe20007ffe0ff */
[----:B------:R-:W-:Y:S02]  /*2a70*/  IMAD.MOV.U32 R6, RZ, RZ, R20 ;  /* 0x000000ffff067224 */ /* 0x000fe400078e0014 */
[-C--:B------:R-:W-:Y:S02]  /*2a80*/  IMAD R9, R23, R8.reuse, R9 ;  /* 0x0000000817097224 */ /* 0x080fe400078e0209 */
[----:B------:R-:W-:-:S04]  /*2a90*/  IMAD.WIDE.U32 R20, R22, R8, R6 ;  /* 0x0000000816147225 */ /* 0x000fc800078e0006 */
[----:B------:R-:W-:-:S07]  /*2aa0*/  IMAD.IADD R21, R21, 0x1, R9 ;  /* 0x0000000115157824 */ /* 0x000fce00078e0209 */
.L_x_1937:
        /* <DEDUP_REMOVED lines=31> */
.L_x_1951:
[----:B------:R-:W-:Y:S01]  /*2ca0*/  MOV R23, R3 ;  /* 0x0000000300177202 */ /* 0x000fe20000000f00 */
[----:B------:R-:W-:Y:S01]  /*2cb0*/  IMAD.MOV.U32 R22, RZ, RZ, R6 ;  /* 0x000000ffff167224 */ /* 0x000fe200078e0006 */
[----:B------:R-:W-:Y:S02]  /*2cc0*/  MOV R3, R7 ;  /* 0x0000000700037202 */ /* 0x000fe40000000f00 */
[----:B------:R-:W-:-:S07]  /*2cd0*/  MOV R24, 0x2cf0 ;  /* 0x00002cf000187802 */ /* 0x000fce0000000f00 */
[----:B------:R-:W-:Y:S05]  /*2ce0*/  CALL.REL.NOINC `($__internal_45_$__cuda_sm20_rem_s64) ;  /* 0x0000004000ac7944 */ /* 0x000fea0003c00000 */
[----:B------:R-:W-:-:S07]  /*2cf0*/  IMAD.MOV.U32 R8, RZ, RZ, R4 ;  /* 0x000000ffff087224 */ /* 0x000fce00078e0004 */
.L_x_1952:
[----:B------:R-:W-:Y:S05]  /*2d00*/  BSYNC.RECONVERGENT B1 ;  /* 0x0000000000017941 */ /* 0x000fea0003800200 */
.L_x_1950:
        /* <DEDUP_REMOVED lines=30> */
.L_x_1954:
[----:B------:R-:W-:Y:S01]  /*2ef0*/  MOV R22, R6 ;  /* 0x0000000600167202 */ /* 0x000fe20000000f00 */
[----:B------:R-:W-:Y:S01]  /*2f00*/  IMAD.MOV.U32 R3, RZ, RZ, R7 ;  /* 0x000000ffff037224 */ /* 0x000fe200078e0007 */
[----:B------:R-:W-:Y:S01]  /*2f10*/  MOV R4, R18 ;  /* 0x0000001200047202 */ /* 0x000fe20000000f00 */
[----:B------:R-:W-:Y:S01]  /*2f20*/  IMAD.MOV.U32 R23, RZ, RZ, R19 ;  /* 0x000000ffff177224 */ /* 0x000fe200078e0013 */
[----:B------:R-:W-:-:S07]  /*2f30*/  MOV R24, 0x2f50 ;  /* 0x00002f5000187802 */ /* 0x000fce0000000f00 */
[----:B------:R-:W-:Y:S05]  /*2f40*/  CALL.REL.NOINC `($__internal_45_$__cuda_sm20_rem_s64) ;  /* 0x0000004000147944 */ /* 0x000fea0003c00000 */
[----:B------:R-:W-:-:S07]  /*2f50*/  MOV R5, R9 ;  /* 0x0000000900057202 */ /* 0x000fce0000000f00 */
.L_x_1955:
[----:B------:R-:W-:Y:S05]  /*2f60*/  BSYNC.RECONVERGENT B1 ;  /* 0x0000000000017941 */ /* 0x000fea0003800200 */
.L_x_1953:
[----:B------:R-:W-:Y:S02]  /*2f70*/  IMAD R3, R5, R14, RZ ;  /* 0x0000000e05037224 */ /* 0x000fe400078e02ff */
[----:B------:R-:W-:-:S04]  /*2f80*/  IMAD.WIDE.U32 R20, R14, R4, R20 ;  /* 0x000000040e147225 */ /* 0x000fc800078e0014 */
[----:B------:R-:W-:-:S04]  /*2f90*/  IMAD R3, R15, R4, R3 ;  /* 0x000000040f037224 */ /* 0x000fc800078e0203 */
[----:B------:R-:W-:-:S07]  /*2fa0*/  IMAD.IADD R21, R21, 0x1, R3 ;  /* 0x0000000115157824 */ /* 0x000fce00078e0203 */
.L_x_1910:
[----:B------:R-:W0:Y:S02]  /*2fb0*/  LDCU.64 UR10, c[0x0][0x388] ;  /* 0x00007100ff0a77ac */ /* 0x000e240008000a00 */
[----:B0-----:R-:W-:Y:S02]  /*2fc0*/  IADD3 R12, P0, PT, R12, UR10, RZ ;  /* 0x0000000a0c0c7c10 */ /* 0x001fe4000ff1e0ff */
[----:B------:R-:W-:Y:S02]  /*2fd0*/  IADD3 R20, P1, PT, R20, UR10, RZ ;  /* 0x0000000a14147c10 */ /* 0x000fe4000ff3e0ff */
[----:B------:R-:W-:Y:S02]  /*2fe0*/  IADD3.X R13, PT, PT, R13, UR11, RZ, P0, !PT ;  /* 0x0000000b0d0d7c10 */ /* 0x000fe400087fe4ff */
[----:B------:R-:W-:-:S03]  /*2ff0*/  IADD3.X R21, PT, PT, R21, UR11, RZ, P1, !PT ;  /* 0x0000000b15157c10 */ /* 0x000fc60008ffe4ff */
[----:B------:R-:W2:Y:S04]  /*3000*/  LDG.E.U8 R12, desc[UR12][R12.64] ;  /* 0x0000000c0c0c7981 */ /* 0x000ea8000c1e1100 */
[----:B------:R-:W2:Y:S02]  /*3010*/  LDG.E.U8 R20, desc[UR12][R20.64] ;  /* 0x0000000c14147981 */ /* 0x000ea4000c1e1100 */
[----:B--2---:R-:W-:-:S05]  /*3020*/  VIMNMX.U16x2 R3, PT, PT, R12, R20, PT ;  /* 0x000000140c037248 */ /* 0x004fca0003fe0200 */
[----:B------:R1:W-:Y:S01]  /*3030*/  STS.U8 [R0+UR4], R3 ;  /* 0x0000000300007988 */ /* 0x0003e20008000004 */
[----:B------:R-:W-:Y:S05]  /*3040*/  BRA `(.L_x_1956) ;  /* 0x0000003400887947 */ /* 0x000fea0003800000 */
.L_x_1909:
        /* <DEDUP_REMOVED lines=17> */
[----:B------:R-:W1:Y:S08]  /*3160*/  LDC.64 R16, c[0x0][0x398] ;  /* 0x0000e600ff107b82 */ /* 0x000e700000000a00 */
[----:B------:R-:W2:Y:S08]  /*3170*/  LDC.64 R18, c[0x0][0x390] ;  /* 0x0000e400ff127b82 */ /* 0x000eb00000000a00 */
[----:B------:R-:W3:Y:S02]  /*3180*/  LDC.64 R20, c[0x0][0x398] ;  /* 0x0000e600ff147b82 */ /* 0x000ee40000000a00 */
.L_x_1983:
[----:B------:R-:W-:-:S05]  /*3190*/  IADD3 R3, PT, PT, R14, 0x3, RZ ;  /* 0x000000030e037810 */ /* 0x000fca0007ffe0ff */
[----:B0-----:R-:W-:-:S06]  /*31a0*/  IMAD.WIDE.U32 R36, R3, 0x8, R22 ;  /* 0x0000000803247825 */ /* 0x001fcc00078e0016 */
[----:B------:R-:W4:Y:S01]  /*31b0*/  LDG.E.64 R36, desc[UR12][R36.64] ;  /* 0x0000000c24247981 */ /* 0x000f22000c1e1b00 */
[----:B------:R-:W-:Y:S01]  /*31c0*/  BSSY.RECONVERGENT B1, `(.L_x_1959) ;  /* 0x000002a000017945 */ /* 0x000fe20003800200 */
[----:B----4-:R-:W-:-:S04]  /*31d0*/  LOP3.LUT R6, R5, R37, RZ, 0xfc, !PT ;  /* 0x0000002505067212 */ /* 0x010fc800078efcff */
        /* <DEDUP_REMOVED lines=26> */
.L_x_1960:
[----:B------:R-:W-:Y:S01]  /*3380*/  MOV R26, R4 ;  /* 0x00000004001a7202 */ /* 0x000fe20000000f00 */
[----:B------:R-:W-:Y:S01]  /*3390*/  IMAD.MOV.U32 R11, RZ, RZ, R5 ;  /* 0x000000ffff0b7224 */ /* 0x000fe200078e0005 */
[----:B------:R-:W-:Y:S01]  /*33a0*/  MOV R10, R36 ;  /* 0x00000024000a7202 */ /* 0x000fe20000000f00 */
[----:B------:R-:W-:Y:S01]  /*33b0*/  IMAD.MOV.U32 R9, RZ, RZ, R37 ;  /* 0x000000ffff097224 */ /* 0x000fe200078e0025 */
[----:B------:R-:W-:-:S07]  /*33c0*/  MOV R8, 0x33e0 ;  /* 0x000033e000087802 */ /* 0x000fce0000000f00 */
[----:B-123--:R-:W-:Y:S05]  /*33d0*/  CALL.REL.NOINC `($__internal_44_$__cuda_sm20_div_s64) ;  /* 0x0000003400a47944 */ /* 0x00efea0003c00000 */
[----:B------:R-:W-:-:S04]  /*33e0*/  IADD3 R11, P0, PT, RZ, -R24, RZ ;  /* 0x80000018ff0b7210 */ /* 0x000fc80007f1e0ff */
[----:B------:R-:W-:Y:S01]  /*33f0*/  IADD3.X R9, PT, PT, RZ, ~R25, RZ, P0, !PT ;  /* 0x80000019ff097210 */ /* 0x000fe200007fe4ff */
[----:B------:R-:W-:-:S04]  /*3400*/  IMAD.WIDE.U32 R4, R36, R11, R4 ;  /* 0x0000000b24047225 */ /* 0x000fc800078e0004 */
[----:B------:R-:W-:Y:S01]  /*3410*/  IMAD R9, R9, R36, RZ ;  /* 0x0000002409097224 */ /* 0x000fe200078e02ff */
[----:B------:R-:W-:-:S03]  /*3420*/  MOV R36, R24 ;  /* 0x0000001800247202 */ /* 0x000fc60000000f00 */
[----:B------:R-:W-:Y:S02]  /*3430*/  IMAD R9, R37, R11, R9 ;  /* 0x0000000b25097224 */ /* 0x000fe400078e0209 */
[----:B------:R-:W-:Y:S02]  /*3440*/  IMAD.MOV.U32 R37, RZ, RZ, R25 ;  /* 0x000000ffff257224 */ /* 0x000fe400078e0019 */
[----:B------:R-:W-:-:S07]  /*3450*/  IMAD.IADD R6, R5, 0x1, R9 ;  /* 0x0000000105067824 */ /* 0x000fce00078e0209 */
.L_x_1961:
[----:B------:R-:W-:Y:S05]  /*3460*/  BSYNC.RECONVERGENT B1 ;  /* 0x0000000000017941 */ /* 0x000fea0003800200 */
.L_x_1959:
[----:B------:R-:W-:Y:S01]  /*3470*/  IADD3 R5, PT, PT, R14, 0x2, RZ ;  /* 0x000000020e057810 */ /* 0x000fe20007ffe0ff */
[----:B---3--:R-:W-:-:S04]  /*3480*/  IMAD.WIDE.U32 R8, R3, 0x8, R20 ;  /* 0x0000000803087825 */ /* 0x008fc800078e0014 */
[----:B--2---:R-:W-:Y:S02]  /*3490*/  IMAD.WIDE.U32 R38, R5, 0x8, R18 ;  /* 0x0000000805267825 */ /* 0x004fe400078e0012 */
[----:B------:R-:W2:Y:S04]  /*34a0*/  LDG.E.64 R8, desc[UR12][R8.64] ;  /* 0x0000000c08087981 */ /* 0x000ea8000c1e1b00 */
[----:B------:R-:W3:Y:S01]  /*34b0*/  LDG.E.64 R38, desc[UR12][R38.64] ;  /* 0x0000000c26267981 */ /* 0x000ee2000c1e1b00 */
        /* <DEDUP_REMOVED lines=32> */
.L_x_1963:
        /* <DEDUP_REMOVED lines=16> */
.L_x_1964:
[----:B------:R-:W-:Y:S05]  /*37c0*/  BSYNC.RECONVERGENT B1 ;  /* 0x0000000000017941 */ /* 0x000fea0003800200 */
.L_x_1962:
[----:B------:R-:W-:Y:S02]  /*37d0*/  VIADD R3, R14, 0x1 ;  /* 0x000000010e037836 */ /* 0x000fe40000000000 */
[----:B------:R-:W-:-:S04]  /*37e0*/  IMAD.WIDE.U32 R10, R5, 0x8, R20 ;  /* 0x00000008050a7825 */ /* 0x000fc800078e0014 */
[----:B------:R-:W-:Y:S01]  /*37f0*/  IMAD.WIDE.U32 R38, R3, 0x8, R18 ;  /* 0x0000000803267825 */ /* 0x000fe200078e0012 */
[----:B------:R-:W2:Y:S05]  /*3800*/  LDG.E.64 R4, desc[UR12][R10.64] ;  /* 0x0000000c0a047981 */ /* 0x000eaa000c1e1b00 */
        /* <DEDUP_REMOVED lines=34> */
.L_x_1966:
        /* <DEDUP_REMOVED lines=17> */
.L_x_1967:
[----:B------:R-:W-:Y:S05]  /*3b40*/  BSYNC.RECONVERGENT B1 ;  /* 0x0000000000017941 */ /* 0x000fea0003800200 */
.L_x_1965:
        /* <DEDUP_REMOVED lines=38> */
.L_x_1969:
[----:B------:R-:W-:Y:S01]  /*3db0*/  MOV R26, R36 ;  /* 0x00000024001a7202 */ /* 0x000fe20000000f00 */
[----:B------:R-:W-:Y:S01]  /*3dc0*/  IMAD.MOV.U32 R11, RZ, RZ, R37 ;  /* 0x000000ffff0b7224 */ /* 0x000fe200078e0025 */
[----:B------:R-:W-:Y:S01]  /*3dd0*/  MOV R10, R38 ;  /* 0x00000026000a7202 */ /* 0x000fe20000000f00 */
[----:B------:R-:W-:Y:S01]  /*3de0*/  IMAD.MOV.U32 R9, RZ, RZ, R39 ;  /* 0x000000ffff097224 */ /* 0x000fe200078e0027 */
[----:B------:R-:W-:-:S07]  /*3df0*/  MOV R8, 0x3e10 ;  /* 0x00003e1000087802 */ /* 0x000fce0000000f00 */
[----:B-1----:R-:W-:Y:S05]  /*3e00*/  CALL.REL.NOINC `($__internal_44_$__cuda_sm20_div_s64) ;  /* 0x0000002c00187944 */ /* 0x002fea0003c00000 */
        /* <DEDUP_REMOVED lines=11> */
.L_x_1970:
[----:B------:R-:W-:Y:S05]  /*3ec0*/  BSYNC.RECONVERGENT B1 ;  /* 0x0000000000017941 */ /* 0x000fea0003800200 */
.L_x_1968:
        /* <DEDUP_REMOVED lines=38> */
.L_x_1972:
        /* <DEDUP_REMOVED lines=14> */
[----:B------:R-:W-:Y:S01]  /*4210*/  MOV R27, R8 ;  /* 0x00000008001b7202 */ /* 0x000fe20000000f00 */
[----:B------:R-:W-:Y:S02]  /*4220*/  IMAD.MOV.U32 R37, RZ, RZ, R25 ;  /* 0x000000ffff257224 */ /* 0x000fe400078e0019 */
[----:B------:R-:W-:-:S07]  /*4230*/  IMAD.IADD R11, R9, 0x1, R11 ;  /* 0x00000001090b7824 */ /* 0x000fce00078e020b */
.L_x_1973:
[----:B------:R-:W-:Y:S05]  /*4240*/  BSYNC.RECONVERGENT B1 ;  /* 0x0000000000017941 */ /* 0x000fea0003800200 */
.L_x_1971:
        /* <DEDUP_REMOVED lines=38> */
.L_x_1975:
        /* <DEDUP_REMOVED lines=17> */
.L_x_1976:
[----:B------:R-:W-:Y:S05]  /*45c0*/  BSYNC.RECONVERGENT B1 ;  /* 0x0000000000017941 */ /* 0x000fea0003800200 */
.L_x_1974:
        /* <DEDUP_REMOVED lines=38> */
.L_x_1978:
        /* <DEDUP_REMOVED lines=17> */
.L_x_1979:
[----:B------:R-:W-:Y:S05]  /*4940*/  BSYNC.RECONVERGENT B1 ;  /* 0x0000000000017941 */ /* 0x000fea0003800200 */
.L_x_1977:
        /* <DEDUP_REMOVED lines=36> */
.L_x_1981:
        /* <DEDUP_REMOVED lines=14> */
[----:B------:R-:W-:-:S04]  /*4c70*/  IMAD R5, R39, R11, R5 ;  /* 0x0000000b27057224 */ /* 0x000fc800078e0205 */
[----:B------:R-:W-:Y:S01]  /*4c80*/  IMAD.IADD R11, R9, 0x1, R5 ;  /* 0x00000001090b7824 */ /* 0x000fe200078e0205 */
[----:B------:R-:W-:-:S07]  /*4c90*/  MOV R5, R25 ;  /* 0x0000001900057202 */ /* 0x000fce0000000f00 */
.L_x_1982:
[----:B------:R-:W-:Y:S05]  /*4ca0*/  BSYNC.RECONVERGENT B1 ;  /* 0x0000000000017941 */ /* 0x000fea0003800200 */
.L_x_1980:
[----:B-1----:R-:W-:-:S06]  /*4cb0*/  IMAD.WIDE.U32 R8, R6, 0x8, R16 ;  /* 0x0000000806087825 */ /* 0x002fcc00078e0010 */
[----:B------:R-:W2:Y:S01]  /*4cc0*/  LDG.E.64 R8, desc[UR12][R8.64] ;  /* 0x0000000c08087981 */ /* 0x000ea2000c1e1b00 */
[----:B------:R-:W-:Y:S01]  /*4cd0*/  VIADD R13, R13, 0x8 ;  /* 0x000000080d0d7836 */ /* 0x000fe20000000000 */
[----:B------:R-:W-:Y:S01]  /*4ce0*/  MOV R25, R3 ;  /* 0x0000000300197202 */ /* 0x000fe20000000f00 */
[----:B------:R-:W-:Y:S01]  /*4cf0*/  IMAD.MOV.U32 R24, RZ, RZ, R40 ;  /* 0x000000ffff187224 */ /* 0x000fe200078e0028 */
[----:B------:R-:W-:Y:S02]  /*4d00*/  IADD3 R14, PT, PT, R14, -0x8, RZ ;  /* 0xfffffff80e0e7810 */ /* 0x000fe40007ffe0ff */
[----:B------:R-:W-:Y:S01]  /*4d10*/  ISETP.NE.AND P0, PT, R13, RZ, PT ;  /* 0x000000ff0d00720c */ /* 0x000fe20003f05270 */
[----:B--2---:R-:W-:-:S04]  /*4d20*/  IMAD.WIDE.U32 R24, R8, R37, R24 ;  /* 0x0000002508187225 */ /* 0x004fc800078e0018 */
[----:B------:R-:W-:Y:S01]  /*4d30*/  IMAD R37, R9, R37, RZ ;  /* 0x0000002509257224 */ /* 0x000fe200078e02ff */
[----:B------:R-:W-:-:S03]  /*4d40*/  IADD3 R12, P1, PT, R12, R24, RZ ;  /* 0x000000180c0c7210 */ /* 0x000fc60007f3e0ff */
[----:B------:R-:W-:-:S05]  /*4d50*/  IMAD R24, R8, R11, R37 ;  /* 0x0000000b08187224 */ /* 0x000fca00078e0225 */
[----:B------:R-:W-:Y:S01]  /*4d60*/  IADD3.X R7, PT, PT, R7, R25, R24, P1, !PT ;  /* 0x0000001907077210 */ /* 0x000fe20000ffe418 */
[----:B------:R-:W-:Y:S06]  /*4d70*/  @P0 BRA `(.L_x_1983) ;  /* 0xffffffe400040947 */ /* 0x000fec000383ffff */
[----:B------:R-:W-:-:S07]  /*4d80*/  VIADD R14, R14, 0x3 ;  /* 0x000000030e0e7836 */ /* 0x000fce0000000000 */
.L_x_1958:
        /* <DEDUP_REMOVED lines=36> */
.L_x_1986:
        /* <DEDUP_REMOVED lines=15> */
.L_x_1987:
[----:B------:R-:W-:Y:S05]  /*50c0*/  BSYNC.RECONVERGENT B1 ;  /* 0x0000000000017941 */ /* 0x000fea0003800200 */
.L_x_1985:
        /* <DEDUP_REMOVED lines=39> */
.L_x_1989:
[----:B------:R-:W-:Y:S01]  /*5340*/  MOV R26, R20 ;  /* 0x00000014001a7202 */ /* 0x000fe20000000f00 */
[----:B------:R-:W-:Y:S01]  /*5350*/  IMAD.MOV.U32 R10, RZ, RZ, R4 ;  /* 0x000000ffff0a7224 */ /* 0x000fe200078e0004 */
[----:B------:R-:W-:Y:S02]  /*5360*/  MOV R11, R21 ;  /* 0x00000015000b7202 */ /* 0x000fe40000000f00 */
[----:B------:R-:W-:Y:S02]  /*5370*/  MOV R9, R5 ;  /* 0x0000000500097202 */ /* 0x000fe40000000f00 */
[----:B------:R-:W-:-:S07]  /*5380*/  MOV R8, 0x53a0 ;  /* 0x000053a000087802 */ /* 0x000fce0000000f00 */
[----:B------:R-:W-:Y:S05]  /*5390*/  CALL.REL.NOINC `($__internal_44_$__cuda_sm20_div_s64) ;  /* 0x0000001400b47944 */ /* 0x000fea0003c00000 */
        /* <DEDUP_REMOVED lines=11> */
.L_x_1990:
[----:B------:R-:W-:Y:S05]  /*5450*/  BSYNC.RECONVERGENT B1 ;  /* 0x0000000000017941 */ /* 0x000fea0003800200 */
.L_x_1988:
        /* <DEDUP_REMOVED lines=39> */
.L_x_1992:
        /* <DEDUP_REMOVED lines=13> */
[----:B------:R-:W-:Y:S01]  /*57a0*/  IMAD R3, R3, R22, RZ ;  /* 0x0000001603037224 */ /* 0x000fe200078e02ff */
[----:B------:R-:W-:-:S03]  /*57b0*/  MOV R13, R8 ;  /* 0x00000008000d7202 */ /* 0x000fc60000000f00 */
[----:B------:R-:W-:-:S04]  /*57c0*/  IMAD R3, R23, R5, R3 ;  /* 0x0000000517037224 */ /* 0x000fc800078e0203 */
[----:B------:R-:W-:-:S07]  /*57d0*/  IMAD.IADD R8, R9, 0x1, R3 ;  /* 0x0000000109087824 */ /* 0x000fce00078e0203 */
.L_x_1993:
[----:B------:R-:W-:Y:S05]  /*57e0*/  BSYNC.RECONVERGENT B1 ;  /* 0x0000000000017941 */ /* 0x000fea0003800200 */
.L_x_1991:
[----:B------:R-:W0:Y:S01]  /*57f0*/  LDC.64 R22, c[0x0][0x390] ;  /* 0x0000e400ff167b82 */ /* 0x000e220000000a00 */
[----:B------:R-:W-:-:S07]  /*5800*/  VIADD R3, R14, 0xfffffffd ;  /* 0xfffffffd0e037836 */ /* 0x000fce0000000000 */
[----:B------:R-:W1:Y:S01]  /*5810*/  LDC.64 R10, c[0x0][0x398] ;  /* 0x0000e600ff0a7b82 */ /* 0x000e620000000a00 */
[----:B0-----:R-:W-:-:S04]  /*5820*/  IMAD.WIDE.U32 R22, R3, 0x8, R22 ;  /* 0x0000000803167825 */ /* 0x001fc800078e0016 */
[----:B-1----:R-:W-:Y:S02]  /*5830*/  IMAD.WIDE.U32 R10, R4, 0x8, R10 ;  /* 0x00000008040a7825 */ /* 0x002fe400078e000a */
        /* <DEDUP_REMOVED lines=15> */
[----:B0-----:R-:W-:Y:S01]  /*5930*/  VIADD R8, R5, 0xffffffe ;  /* 0x0ffffffe05087836 */ /* 0x001fe20000000000 */
[----:B------:R-:W-:-:S05]  /*5940*/  MOV R5, RZ ;  /* 0x000000ff00057202 */ /* 0x000fca0000000f00 */
        /* <DEDUP_REMOVED lines=18> */
.L_x_1995:
[----:B------:R-:W-:Y:S01]  /*5a70*/  MOV R26, R20 ;  /* 0x00000014001a7202 */ /* 0x000fe20000000f00 */
[----:B------:R-:W-:Y:S01]  /*5a80*/  IMAD.MOV.U32 R11, RZ, RZ, R21 ;  /* 0x000000ffff0b7224 */ /* 0x000fe200078e0015 */
[----:B------:R-:W-:Y:S02]  /*5a90*/  MOV R10, R4 ;  /* 0x00000004000a7202 */ /* 0x000fe40000000f00 */
        /* <DEDUP_REMOVED lines=8> */
[----:B------:R-:W-:-:S04]  /*5b20*/  IMAD.WIDE.U32 R8, R4, R13, R8 ;  /* 0x0000000d04087225 */ /* 0x000fc800078e0008 */
[----:B------:R-:W-:Y:S01]  /*5b30*/  IMAD R11, R5, R13, R11 ;  /* 0x0000000d050b7224 */ /* 0x000fe200078e020b */
[----:B------:R-:W-:Y:S01]  /*5b40*/  MOV R21, R8 ;  /* 0x0000000800157202 */ /* 0x000fe20000000f00 */
[----:B------:R-:W-:Y:S02]  /*5b50*/  IMAD.MOV.U32 R4, RZ, RZ, R24 ;  /* 0x000000ffff047224 */ /* 0x000fe400078e0018 */
[----:B------:R-:W-:Y:S01]  /*5b60*/  IMAD.MOV.U32 R5, RZ, RZ, R25 ;  /* 0x000000ffff057224 */ /* 0x000fe200078e0019 */
[----:B------:R-:W-:-:S07]  /*5b70*/  IADD3 R11, PT, PT, R9, R11, RZ ;  /* 0x0000000b090b7210 */ /* 0x000fce0007ffe0ff */
.L_x_1996:
[----:B------:R-:W-:Y:S05]  /*5b80*/  BSYNC.RECONVERGENT B1 ;  /* 0x0000000000017941 */ /* 0x000fea0003800200 */
.L_x_1994:
[----:B------:R-:W0:Y:S02]  /*5b90*/  LDC.64 R8, c[0x0][0x398] ;  /* 0x0000e600ff087b82 */ /* 0x000e240000000a00 */
[----:B0-----:R-:W-:-:S06]  /*5ba0*/  IMAD.WIDE.U32 R8, R3, 0x8, R8 ;  /* 0x0000000803087825 */ /* 0x001fcc00078e0008 */
[----:B------:R-:W2:Y:S01]  /*5bb0*/  LDG.E.64 R8, desc[UR12][R8.64] ;  /* 0x0000000c08087981 */ /* 0x000ea2000c1e1b00 */
[----:B------:R-:W-:Y:S02]  /*5bc0*/  MOV R18, R16 ;  /* 0x0000001000127202 */ /* 0x000fe40000000f00 */
[----:B------:R-:W-:-:S03]  /*5bd0*/  IADD3 R14, PT, PT, R14, -0x4, RZ ;  /* 0xfffffffc0e0e7810 */ /* 0x000fc60007ffe0ff */
[----:B--2---:R-:W-:-:S04]  /*5be0*/  IMAD.WIDE.U32 R18, R8, R21, R18 ;  /* 0x0000001508127225 */ /* 0x004fc800078e0012 */
[----:B------:R-:W-:Y:S01]  /*5bf0*/  IMAD R21, R9, R21, RZ ;  /* 0x0000001509157224 */ /* 0x000fe200078e02ff */
[----:B------:R-:W-:-:S03]  /*5c00*/  IADD3 R12, P0, PT, R12, R18, RZ ;  /* 0x000000120c0c7210 */ /* 0x000fc60007f1e0ff */
[----:B------:R-:W-:-:S05]  /*5c10*/  IMAD R18, R8, R11, R21 ;  /* 0x0000000b08127224 */ /* 0x000fca00078e0215 */
[----:B------:R-:W-:-:S07]  /*5c20*/  IADD3.X R7, PT, PT, R7, R19, R18, P0, !PT ;  /* 0x0000001307077210 */ /* 0x000fce00007fe412 */
.L_x_1984:
        /* <DEDUP_REMOVED lines=34> */
.L_x_1999:
        /* <DEDUP_REMOVED lines=9> */
[----:B------:R-:W-:Y:S01]  /*5ee0*/  IADD3.X R3, PT, PT, RZ, ~R25, RZ, P0, !PT ;  /* 0x80000019ff037210 */ /* 0x000fe200007fe4ff */
[----:B------:R-:W-:-:S04]  /*5ef0*/  IMAD.WIDE.U32 R4, R16, R9, R4 ;  /* 0x0000000910047225 */ /* 0x000fc800078e0004 */
[----:B------:R-:W-:-:S04]  /*5f00*/  IMAD R3, R3, R16, RZ ;  /* 0x0000001003037224 */ /* 0x000fc800078e02ff */
[----:B------:R-:W-:Y:S02]  /*5f10*/  IMAD R3, R17, R9, R3 ;  /* 0x0000000911037224 */ /* 0x000fe400078e0203 */
[----:B------:R-:W-:-:S03]  /*5f20*/  IMAD.MOV.U32 R17, RZ, RZ, R4 ;  /* 0x000000ffff117224 */ /* 0x000fc600078e0004 */
[----:B------:R-:W-:-:S07]  /*5f30*/  IADD3 R11, PT, PT, R5, R3, RZ ;  /* 0x00000003050b7210 */ /* 0x000fce0007ffe0ff */
.L_x_2000:
[----:B------:R-:W-:Y:S05]  /*5f40*/  BSYNC.RECONVERGENT B1 ;  /* 0x0000000000017941 */ /* 0x000fea0003800200 */
.L_x_1998:
        /* <DEDUP_REMOVED lines=39> */
.L_x_2002:
        /* <DEDUP_REMOVED lines=17> */
.L_x_2003:
[----:B------:R-:W-:Y:S05]  /*62d0*/  BSYNC.RECONVERGENT B1 ;  /* 0x0000000000017941 */ /* 0x000fea0003800200 */
.L_x_2001:
        /* <DEDUP_REMOVED lines=10> */
.L_x_1997:
        /* <DEDUP_REMOVED lines=30> */
.L_x_2005:
[----:B------:R-:W-:Y:S02]  /*6560*/  MOV R3, R23 ;  /* 0x0000001700037202 */ /* 0x000fe40000000f00 */
[----:B------:R-:W-:Y:S02]  /*6570*/  MOV R23, R5 ;  /* 0x0000000500177202 */ /* 0x000fe40000000f00 */
[----:B------:R-:W-:-:S07]  /*6580*/  MOV R24, 0x65a0 ;  /* 0x000065a000187802 */ /* 0x000fce0000000f00 */
[----:B------:R-:W-:Y:S05]  /*6590*/  CALL.REL.NOINC `($__internal_45_$__cuda_sm20_rem_s64) ;  /* 0x0000000800807944 */ /* 0x000fea0003c00000 */
[----:B------:R-:W-:-:S07]  /*65a0*/  IMAD.MOV.U32 R5, RZ, RZ, R9 ;  /* 0x000000ffff057224 */ /* 0x000fce00078e0009 */
.L_x_2006:
[----:B------:R-:W-:Y:S05]  /*65b0*/  BSYNC.RECONVERGENT B1 ;  /* 0x0000000000017941 */ /* 0x000fea0003800200 */
.L_x_2004:
        /* <DEDUP_REMOVED lines=8> */
.L_x_1957:
[----:B------:R-:W-:-:S06]  /*6640*/  IMAD.MOV.U32 R13, RZ, RZ, R7 ;  /* 0x000000ffff0d7224 */ /* 0x000fcc00078e0007 */
[----:B------:R-:W2:Y:S04]  /*6650*/  LDG.E.U8 R13, desc[UR12][R12.64] ;  /* 0x0000000c0c0d7981 */ /* 0x000ea8000c1e1100 */
[----:B--2---:R0:W-:Y:S02]  /*6660*/  STS.U8 [R0+UR4], R13 ;  /* 0x0000000d00007988 */ /* 0x0041e40008000004 */
.L_x_1956:
[----:B------:R-:W-:Y:S05]  /*6670*/  BSYNC.RECONVERGENT B0 ;  /* 0x0000000000007941 */ /* 0x000fea0003800200 */
.L_x_1908:
[----:B------:R-:W-:Y:S01]  /*6680*/  BAR.SYNC.DEFER_BLOCKING 0x0 ;  /* 0x0000000000007b1d */ /* 0x000fe20000010000 */
[----:B------:R-:W-:Y:S01]  /*6690*/  UISETP.GE.U32.AND UP0, UPT, UR5, 0x42, UPT ;  /* 0x000000420500788c */ /* 0x000fe2000bf06070 */
[----:B------:R-:W-:-:S08]  /*66a0*/  ISETP.GT.U32.AND P1, PT, R0, 0x1f, PT ;  /* 0x0000001f0000780c */ /* 0x000fd00003f24070 */
[----:B------:R-:W-:Y:S05]  /*66b0*/  BRA.U !UP0, `(.L_x_2007) ;  /* 0x0000000108287547 */ /* 0x000fea000b800000 */
.L_x_2008:
        /* <DEDUP_REMOVED lines=10> */
.L_x_2007:
        /* <DEDUP_REMOVED lines=10> */
[----:B------:R-:W-:-:S05]  /*6800*/  PRMT R5, R2, 0x7610, R5 ;  /* 0x0000761002057816 */ /* 0x000fca0000000005 */
        /* <DEDUP_REMOVED lines=18> */
[----:B-1----:R-:W-:-:S05]  /*6930*/  VIMNMX.U16x2 R2, PT, PT, R2, R4, PT ;  /* 0x0000000402027248 */ /* 0x002fca0003fe0200 */
[----:B------:R1:W-:Y:S01]  /*6940*/  STS.U8 [R0+UR4], R2 ;  /* 0x0000000200007988 */ /* 0x0003e20008000004 */
        /* <DEDUP_REMOVED lines=8> */
[----:B------:R-:W2:Y:S01]  /*69d0*/  LDS.U8 R5, [UR4] ;  /* 0x00000004ff057984 */ /* 0x000ea20008000000 */
[----:B------:R-:W-:Y:S02]  /*69e0*/  UMOV UR4, UR7 ;  /* 0x0000000700047c82 */ /* 0x000fe40008000000 */
[----:B---3--:R-:W-:-:S04]  /*69f0*/  UIMAD.WIDE.U32 UR4, UR6, UR8, UR4 ;  /* 0x00000008060472a5 */ /* 0x008fc8000f8e0004 */
[----:B------:R-:W-:Y:S02]  /*6a00*/  UIMAD UR5, UR6, UR9, UR5 ;  /* 0x00000009060572a4 */ /* 0x000fe4000f8e0205 */
[----:B----4-:R-:W-:-:S04]  /*6a10*/  UIADD3 UR4, UP0, UPT, UR4, UR10, URZ ;  /* 0x0000000a04047290 */ /* 0x010fc8000ff1e0ff */
[----:B------:R-:W-:Y:S02]  /*6a20*/  UIADD3.X UR5, UPT, UPT, UR5, UR11, URZ, UP0, !UPT ;  /* 0x0000000b05057290 */ /* 0x000fe400087fe4ff */
[----:B-1----:R-:W-:-:S04]  /*6a30*/  MOV R2, UR4 ;  /* 0x0000000400027c02 */ /* 0x002fc80008000f00 */
[----:B------:R-:W-:-:S05]  /*6a40*/  MOV R3, UR5 ;  /* 0x0000000500037c02 */ /* 0x000fca0008000f00 */
[----:B--2---:R-:W-:Y:S01]  /*6a50*/  STG.E.U8 desc[UR12][R2.64], R5 ;  /* 0x0000000502007986 */ /* 0x004fe2000c10110c */
[----:B------:R-:W-:Y:S05]  /*6a60*/  EXIT ;  /* 0x000000000000794d */ /* 0x000fea0003800000 */
        .weak           $__internal_44_$__cuda_sm20_div_s64
        .type           $__internal_44_$__cuda_sm20_div_s64,@function
        .size           $__internal_44_$__cuda_sm20_div_s64,($__internal_45_$__cuda_sm20_rem_s64 - $__internal_44_$__cuda_sm20_div_s64)
$__internal_44_$__cuda_sm20_div_s64:
        /* <DEDUP_REMOVED lines=18> */
[----:B------:R-:W-:-:S04]  /*6b90*/  IMAD.HI.U32 R29, R33, R27, RZ ;  /* 0x0000001b211d7227 */ /* 0x000fc800078e00ff */
[----:B------:R-:W-:Y:S01]  /*6ba0*/  IMAD.HI.U32 R28, P2, R33, R28, R34 ;  /* 0x0000001c211c7227 */ /* 0x000fe20007840022 */
[----:B------:R-:W-:-:S03]  /*6bb0*/  IADD3.X R29, PT, PT, R29, R33, RZ, P0, !PT ;  /* 0x000000211d1d7210 */ /* 0x000fc600007fe4ff */
[----:B------:R-:W-:-:S05]  /*6bc0*/  IMAD R27, R33, R27, RZ ;  /* 0x0000001b211b7224 */ /* 0x000fca00078e02ff */
[----:B------:R-:W-:-:S04]  /*6bd0*/  IADD3 R33, P0, PT, R27, R28, RZ ;  /* 0x0000001c1b217210 */ /* 0x000fc80007f1e0ff */
[----:B------:R-:W-:Y:S01]  /*6be0*/  IADD3.X R29, PT, PT, RZ, RZ, R29, P0, P2 ;  /* 0x000000ffff1d7210 */ /* 0x000fe200007e441d */
[----:B------:R-:W-:-:S04]  /*6bf0*/  IMAD.WIDE.U32 R34, R33, R24, RZ ;  /* 0x0000001821227225 */ /* 0x000fc800078e00ff */
[----:B------:R-:W-:Y:S01]  /*6c00*/  IMAD R30, R33, R25, R35 ;  /* 0x00000019211e7224 */ /* 0x000fe200078e0223 */
[----:B------:R-:W-:-:S03]  /*6c10*/  IADD3 R28, P0, PT, RZ, -R34, RZ ;  /* 0x80000022ff1c7210 */ /* 0x000fc60007f1e0ff */
[----:B------:R-:W-:Y:S02]  /*6c20*/  IMAD R30, R29, R24, R30 ;  /* 0x000000181d1e7224 */ /* 0x000fe400078e021e */
[----:B------:R-:W-:-:S03]  /*6c30*/  IMAD.HI.U32 R32, R33, R28, RZ ;  /* 0x0000001c21207227 */ /* 0x000fc600078e00ff */
[----:B------:R-:W-:-:S05]  /*6c40*/  IADD3.X R30, PT, PT, RZ, ~R30, RZ, P0, !PT ;  /* 0x8000001eff1e7210 */ /* 0x000fca00007fe4ff */
[----:B------:R-:W-:-:S04]  /*6c50*/  IMAD.WIDE.U32 R32, P2, R33, R30, R32 ;  /* 0x0000001e21207225 */ /* 0x000fc80007840020 */
[----:B------:R-:W-:-:S04]  /*6c60*/  IMAD.HI.U32 R27, P0, R29, R28, R32 ;  /* 0x0000001c1d1b7227 */ /* 0x000fc80007800020 */
[----:B------:R-:W-:Y:S02]  /*6c70*/  HFMA2 R33, -RZ, RZ, 0, 0 ;  /* 0x00000000ff217431 */ /* 0x000fe400000001ff */
[----:B------:R-:W-:-:S04]  /*6c80*/  IMAD.HI.U32 R28, R29, R30, RZ ;  /* 0x0000001e1d1c7227 */ /* 0x000fc800078e00ff */
[----:B------:R-:W-:Y:S02]  /*6c90*/  IMAD R30, R29, R30, RZ ;  /* 0x0000001e1d1e7224 */ /* 0x000fe400078e02ff */
[----:B------:R-:W-:-:S03]  /*6ca0*/  IMAD.X R28, R28, 0x1, R29, P2 ;  /* 0x000000011c1c7824 */ /* 0x000fc600010e061d */
        /* <DEDUP_REMOVED lines=22> */
[----:B------:R-:W-:-:S04]  /*6e10*/  ISETP.GE.U32.AND.EX P0, PT, R29, R25, PT, P0 ;  /* 0x000000191d00720c */ /* 0x000fc80003f06100 */
[----:B------:R-:W-:-:S04]  /*6e20*/  SEL R27, R26, R27, P0 ;  /* 0x0000001b1a1b7207 */ /* 0x000fc80000000000 */
[----:B------:R-:W-:Y:S01]  /*6e30*/  ISETP.GE.U32.AND P2, PT, R27, R24, PT ;  /* 0x000000181b00720c */ /* 0x000fe20003f46070 */
[----:B------:R-:W-:Y:S01]  /*6e40*/  IMAD.X R24, R29, 0x1, ~R25, P3 ;  /* 0x000000011d187824 */ /* 0x000fe200018e0e19 */
[----:B------:R-:W-:-:S04]  /*6e50*/  IADD3 R26, P3, PT, R33, 0x1, RZ ;  /* 0x00000001211a7810 */ /* 0x000fc80007f7e0ff */
[-C--:B------:R-:W-:Y:S02]  /*6e60*/  IADD3.X R27, PT, PT, RZ, R28.reuse, RZ, P3, !PT ;  /* 0x0000001cff1b7210 */ /* 0x080fe40001ffe4ff */
[----:B------:R-:W-:Y:S02]  /*6e70*/  SEL R24, R24, R29, P0 ;  /* 0x0000001d18187207 */ /* 0x000fe40000000000 */
        /* <DEDUP_REMOVED lines=11> */
[----:B------:R-:W-:-:S02]  /*6f30*/  ISETP.NE.AND.EX P0, PT, R9, RZ, PT, P0 ;  /* 0x000000ff0900720c */ /* 0x000fc40003f05300 */
[----:B------:R-:W-:Y:S02]  /*6f40*/  MOV R9, 0x0 ;  /* 0x0000000000097802 */ /* 0x000fe40000000f00 */
[----:B------:R-:W-:Y:S02]  /*6f50*/  SEL R24, R24, R25, !P2 ;  /* 0x0000001918187207 */ /* 0x000fe40005000000 */
[----:B------:R-:W-:Y:S02]  /*6f60*/  SEL R10, R10, R27, !P2 ;  /* 0x0000001b0a0a7207 */ /* 0x000fe40005000000 */
[----:B------:R-:W-:Y:S02]  /*6f70*/  SEL R24, R24, 0xffffffff, P0 ;  /* 0xffffffff18187807 */ /* 0x000fe40000000000 */
[----:B------:R-:W-:Y:S01]  /*6f80*/  SEL R25, R10, 0xffffffff, P0 ;  /* 0xffffffff0a197807 */ /* 0x000fe20000000000 */
[----:B------:R-:W-:Y:S06]  /*6f90*/  RET.REL.NODEC R8 `(contiguous_reduce2_u8) ;  /* 0xffffff9008187950 */ /* 0x000fec0003c3ffff */
        .weak           $__internal_45_$__cuda_sm20_rem_s64
        .type           $__internal_45_$__cuda_sm20_rem_s64,@function
        .size           $__internal_45_$__cuda_sm20_rem_s64,(.L_x_3487 - $__internal_45_$__cuda_sm20_rem_s64)
$__internal_45_$__cuda_sm20_rem_s64:
        /* <DEDUP_REMOVED lines=34> */
[----:B------:R-:W-:Y:S02]  /*71c0*/  HFMA2 R11, -RZ, RZ, 0, 0 ;  /* 0x00000000ff0b7431 */ /* 0x000fe400000001ff */
[CC--:B------:R-:W-:Y:S02]  /*71d0*/  IMAD R27, R25.reuse, R10.reuse, RZ ;  /* 0x0000000a191b7224 */ /* 0x0c0fe400078e02ff */
[----:B------:R-:W-:-:S03]  /*71e0*/  IMAD.HI.U32 R10, R25, R10, RZ ;  /* 0x0000000a190a7227 */ /* 0x000fc600078e00ff */
[----:B------:R-:W-:Y:S01]  /*71f0*/  IADD3 R4, P3, PT, R27, R16, RZ ;  /* 0x000000101b047210 */ /* 0x000fe20007f7e0ff */
[----:B------:R-:W-:Y:S01]  /*7200*/  IMAD.X R25, R10, 0x1, R25, P0 ;  /* 0x000000010a197824 */ /* 0x000fe200000e0619 */
[----:B------:R-:W-:-:S03]  /*7210*/  IADD3.X R16, PT, PT, RZ, ~R23, RZ, P4, !PT ;  /* 0x80000017ff107210 */ /* 0x000fc600027fe4ff */
[----:B------:R-:W-:Y:S01]  /*7220*/  IMAD.HI.U32 R10, R4, R17, RZ ;  /* 0x00000011040a7227 */ /* 0x000fe200078e00ff */
[----:B------:R-:W-:Y:S02]  /*7230*/  SEL R23, R16, R23, !P1 ;  /* 0x0000001710177207 */ /* 0x000fe40004800000 */
        /* <DEDUP_REMOVED lines=34> */
[----:B------:R-:W-:Y:S06]  /*7460*/  RET.REL.NODEC R24 `(contiguous_reduce2_u8) ;  /* 0xffffff8818e47950 */ /* 0x000fec0003c3ffff */
.L_x_2009:
        /* <DEDUP_REMOVED lines=9> */
.L_x_3487:


//--------------------- .text.uncontiguous_reduce_u8 --------------------------
	.section	.text.uncontiguous_reduce_u8,"ax",@progbits
	.align	128
        .global         uncontiguous_reduce_u8
        .type           uncontiguous_reduce_u8,@function
        .size           uncontiguous_reduce_u8,(.L_x_3489 - uncontiguous_reduce_u8)
        .other          uncontiguous_reduce_u8,@"STO_CUDA_ENTRY STV_DEFAULT"
uncontiguous_reduce_u8:
.text.uncontiguous_reduce_u8:
        /* <DEDUP_REMOVED lines=8> */
[----:B------:R-:W1:Y:S08]  /*0080*/  LDC R5, c[0x0][0x360] ;  /* 0x0000d800ff057b82 */ /* 0x000e700000000800 */
[----:B------:R-:W4:Y:S08]  /*0090*/  S2UR UR5, SR_CgaCtaId ;  /* 0x00000000000579c3 */ /* 0x000f300000008800 */
[----:B------:R-:W5:Y:S01]  /*00a0*/  LDC R6, c[0x0][0x3a0] ;  /* 0x0000e800ff067b82 */ /* 0x000f620000000800 */
[----:B-1----:R-:W-:-:S04]  /*00b0*/  IMAD R3, R5, UR7, RZ ;  /* 0x0000000705037c24 */ /* 0x002fc8000f8e02ff */
[----:B0-----:R-:W-:Y:S01]  /*00c0*/  IMAD R14, R3, 0x2, R0 ;  /* 0x00000002030e7824 */ /* 0x001fe200078e0200 */
[----:B----4-:R-:W-:-:S04]  /*00d0*/  ULEA UR4, UR5, UR4, 0x18 ;  /* 0x0000000405047291 */ /* 0x010fc8000f8ec0ff */
[----:B------:R-:W-:Y:S01]  /*00e0*/  IADD3 R18, PT, PT, R14, R5, RZ ;  /* 0x000000050e127210 */ /* 0x000fe20007ffe0ff */
[----:B------:R-:W0:Y:S03]  /*00f0*/  LDCU UR5, c[0x0][0x360] ;  /* 0x00006c00ff0577ac */ /* 0x000e260008000800 */
[----:B--2---:R-:W-:Y:S02]  /*0100*/  ISETP.GE.U32.AND P0, PT, R18, UR10, PT ;  /* 0x0000000a12007c0c */ /* 0x004fe4000bf06070 */
[----:B------:R-:W-:Y:S01]  /*0110*/  IADD3 R2, PT, PT, R0, UR4, RZ ;  /* 0x0000000400027c10 */ /* 0x000fe2000fffe0ff */
[----:B-----5:R-:W-:Y:S01]  /*0120*/  VIADD R3, R6, 0xffffffff ;  /* 0xffffffff06037836 */ /* 0x020fe20000000000 */
[----:B------:R1:W-:Y:S01]  /*0130*/  STS.U8 [R0+UR4], R4 ;  /* 0x0000000400007988 */ /* 0x0003e20008000004 */
[----:B------:R-:W-:-:S13]  /*0140*/  ISETP.GE.U32.AND.EX P0, PT, RZ, UR11, PT, P0 ;  /* 0x0000000bff007c0c */ /* 0x000fda000bf06100 */
[----:B01-3--:R-:W-:Y:S05]  /*0150*/  @P0 BRA `(.L_x_2011) ;  /* 0x0000002c00980947 */ /* 0x00bfea0003800000 */
[----:B------:R-:W-:Y:S02]  /*0160*/  ISETP.GE.AND P0, PT, R3, RZ, PT ;  /* 0x000000ff0300720c */ /* 0x000fe40003f06270 */
[----:B------:R-:W-:Y:S02]  /*0170*/  CS2R R12, SRZ ;  /* 0x00000000000c7805 */ /* 0x000fe4000001ff00 */
[----:B------:R-:W-:-:S09]  /*0180*/  CS2R R20, SRZ ;  /* 0x0000000000147805 */ /* 0x000fd2000001ff00 */
[----:B------:R-:W-:Y:S05]  /*0190*/  @!P0 BRA `(.L_x_2012) ;  /* 0x0000002c00608947 */ /* 0x000fea0003800000 */
[----:B------:R-:W-:Y:S01]  /*01a0*/  ISETP.GE.U32.AND P0, PT, R3, 0x3, PT ;  /* 0x000000030300780c */ /* 0x000fe20003f06070 */
[----:B------:R-:W-:Y:S01]  /*01b0*/  IMAD.MOV.U32 R4, RZ, RZ, R14 ;  /* 0x000000ffff047224 */ /* 0x000fe200078e000e */
[----:B------:R-:W-:Y:S01]  /*01c0*/  MOV R19, RZ ;  /* 0x000000ff00137202 */ /* 0x000fe20000000f00 */
[----:B------:R-:W-:Y:S01]  /*01d0*/  IMAD.MOV.U32 R5, RZ, RZ, RZ ;  /* 0x000000ffff057224 */ /* 0x000fe200078e00ff */
[----:B------:R-:W-:Y:S02]  /*01e0*/  CS2R R20, SRZ ;  /* 0x0000000000147805 */ /* 0x000fe4000001ff00 */
        /* <DEDUP_REMOVED lines=8> */
.L_x_2038:
        /* <DEDUP_REMOVED lines=32> */
.L_x_2015:
[----:B------:R-:W-:Y:S01]  /*0470*/  MOV R26, R4 ;  /* 0x00000004001a7202 */ /* 0x000fe20000000f00 */
[----:B------:R-:W-:Y:S01]  /*0480*/  IMAD.MOV.U32 R11, RZ, RZ, R5 ;  /* 0x000000ffff0b7224 */ /* 0x000fe200078e0005 */
[----:B------:R-:W-:Y:S01]  /*0490*/  MOV R10, R36 ;  /* 0x00000024000a7202 */ /* 0x000fe20000000f00 */
[----:B------:R-:W-:Y:S01]  /*04a0*/  IMAD.MOV.U32 R9, RZ, RZ, R37 ;  /* 0x000000ffff097224 */ /* 0x000fe200078e0025 */
[----:B------:R-:W-:-:S07]  /*04b0*/  MOV R8, 0x4d0 ;  /* 0x000004d000087802 */ /* 0x000fce0000000f00 */
[----:B-1----:R-:W-:Y:S05]  /*04c0*/  CALL.REL.NOINC `($__internal_46_$__cuda_sm20_div_s64) ;  /* 0x0000006400407944 */ /* 0x002fea0003c00000 */
        /* <DEDUP_REMOVED lines=9> */
.L_x_2016:
[----:B------:R-:W-:Y:S05]  /*0560*/  BSYNC.RECONVERGENT B1 ;  /* 0x0000000000017941 */ /* 0x000fea0003800200 */
.L_x_2014:
        /* <DEDUP_REMOVED lines=33> */
.L_x_2018:
[----:B------:R-:W-:Y:S01]  /*0780*/  MOV R26, R18 ;  /* 0x00000012001a7202 */ /* 0x000fe20000000f00 */
[----:B------:R-:W-:Y:S01]  /*0790*/  IMAD.MOV.U32 R11, RZ, RZ, R19 ;  /* 0x000000ffff0b7224 */ /* 0x000fe200078e0013 */
[----:B------:R-:W-:Y:S01]  /*07a0*/  MOV R10, R36 ;  /* 0x00000024000a7202 */ /* 0x000fe20000000f00 */
[----:B------:R-:W-:Y:S01]  /*07b0*/  IMAD.MOV.U32 R9, RZ, RZ, R37 ;  /* 0x000000ffff097224 */ /* 0x000fe200078e0025 */
[----:B------:R-:W-:-:S07]  /*07c0*/  MOV R8, 0x7e0 ;  /* 0x000007e000087802 */ /* 0x000fce0000000f00 */
[----:B------:R-:W-:Y:S05]  /*07d0*/  CALL.REL.NOINC `($__internal_46_$__cuda_sm20_div_s64) ;  /* 0x00000060007c7944 */ /* 0x000fea0003c00000 */
[----:B------:R-:W-:Y:S01]  /*07e0*/  IADD3 R11, P0, PT, RZ, -R24, RZ ;  /* 0x80000018ff0b7210 */ /* 0x000fe20007f1e0ff */
[----:B------:R-:W-:Y:S01]  /*07f0*/  IMAD.MOV.U32 R42, RZ, RZ, R24 ;  /* 0x000000ffff2a7224 */ /* 0x000fe200078e0018 */
[-C--:B------:R-:W-:Y:S02]  /*0800*/  MOV R43, R25.reuse ;  /* 0x00000019002b7202 */ /* 0x080fe40000000f00 */
[----:B------:R-:W-:-:S05]  /*0810*/  IADD3.X R9, PT, PT, RZ, ~R25, RZ, P0, !PT ;  /* 0x80000019ff097210 */ /* 0x000fca00007fe4ff */
[----:B------:R-:W-:Y:S02]  /*0820*/  IMAD R10, R9, R36, RZ ;  /* 0x00000024090a7224 */ /* 0x000fe400078e02ff */
[----:B------:R-:W-:-:S04]  /*0830*/  IMAD.WIDE.U32 R8, R36, R11, R18 ;  /* 0x0000000b24087225 */ /* 0x000fc800078e0012 */
[----:B------:R-:W-:Y:S02]  /*0840*/  IMAD R11, R37, R11, R10 ;  /* 0x0000000b250b7224 */ /* 0x000fe400078e020a */
[----:B------:R-:W-:-:S03]  /*0850*/  IMAD.MOV.U32 R37, RZ, RZ, R8 ;  /* 0x000000ffff257224 */ /* 0x000fc600078e0008 */
[----:B------:R-:W-:-:S07]  /*0860*/  IADD3 R9, PT, PT, R11, R9, RZ ;  /* 0x000000090b097210 */ /* 0x000fce0007ffe0ff */
.L_x_2019:
[----:B------:R-:W-:Y:S05]  /*0870*/  BSYNC.RECONVERGENT B1 ;  /* 0x0000000000017941 */ /* 0x000fea0003800200 */
.L_x_2017:
[----:B------:R-:W-:-:S06]  /*0880*/  IMAD.WIDE.U32 R40, R3, 0x8, R14 ;  /* 0x0000000803287825 */ /* 0x000fcc00078e000e */
[----:B------:R-:W2:Y:S01]  /*0890*/  LDG.E.64 R40, desc[UR8][R40.64] ;  /* 0x0000000828287981 */ /* 0x000ea2000c1e1b00 */
[----:B------:R-:W-:Y:S01]  /*08a0*/  IMAD R9, R9, R4, RZ ;  /* 0x0000000409097224 */ /* 0x000fe200078e02ff */
[----:B------:R-:W-:Y:S01]  /*08b0*/  BSSY.RECONVERGENT B1, `(.L_x_2020) ;  /* 0x000002f000017945 */ /* 0x000fe20003800200 */
[----:B------:R-:W-:-:S04]  /*08c0*/  IMAD.WIDE.U32 R18, R4, R37, R20 ;  /* 0x0000002504127225 */ /* 0x000fc800078e0014 */
[----:B------:R-:W-:Y:S02]  /*08d0*/  IMAD R5, R5, R37, R9 ;  /* 0x0000002505057224 */ /* 0x000fe400078e0209 */
[----:B------:R-:W-:-:S03]  /*08e0*/  VIADD R13, R3, 0xfffffffe ;  /* 0xfffffffe030d7836 */ /* 0x000fc60000000000 */
        /* <DEDUP_REMOVED lines=27> */
.L_x_2021:
[----:B------:R-:W-:Y:S01]  /*0aa0*/  IMAD.MOV.U32 R26, RZ, RZ, R22 ;  /* 0x000000ffff1a7224 */ /* 0x000fe200078e0016 */
[----:B------:R-:W-:Y:S01]  /*0ab0*/  MOV R11, R23 ;  /* 0x00000017000b7202 */ /* 0x000fe20000000f00 */
[----:B------:R-:W-:Y:S01]  /*0ac0*/  IMAD.MOV.U32 R10, RZ, RZ, R40 ;  /* 0x000000ffff0a7224 */ /* 0x000fe200078e0028 */
[----:B------:R-:W-:Y:S02]  /*0ad0*/  MOV R9, R41 ;  /* 0x0000002900097202 */ /* 0x000fe40000000f00 */
[----:B------:R-:W-:-:S07]  /*0ae0*/  MOV R8, 0xb00 ;  /* 0x00000b0000087802 */ /* 0x000fce0000000f00 */
[----:B------:R-:W-:Y:S05]  /*0af0*/  CALL.REL.NOINC `($__internal_46_$__cuda_sm20_div_s64) ;  /* 0x0000005c00b47944 */ /* 0x000fea0003c00000 */
        /* <DEDUP_REMOVED lines=10> */
.L_x_2022:
[----:B------:R-:W-:Y:S05]  /*0ba0*/  BSYNC.RECONVERGENT B1 ;  /* 0x0000000000017941 */ /* 0x000fea0003800200 */
.L_x_2020:
        /* <DEDUP_REMOVED lines=35> */
.L_x_2024:
[----:B------:R-:W-:Y:S01]  /*0de0*/  MOV R26, R42 ;  /* 0x0000002a001a7202 */ /* 0x000fe20000000f00 */
[----:B------:R-:W-:Y:S01]  /*0df0*/  IMAD.MOV.U32 R11, RZ, RZ, R43 ;  /* 0x000000ffff0b7224 */ /* 0x000fe200078e002b */
[----:B------:R-:W-:Y:S01]  /*0e00*/  MOV R10, R40 ;  /* 0x00000028000a7202 */ /* 0x000fe20000000f00 */
[----:B------:R-:W-:Y:S01]  /*0e10*/  IMAD.MOV.U32 R9, RZ, RZ, R41 ;  /* 0x000000ffff097224 */ /* 0x000fe200078e0029 */
[----:B------:R-:W-:-:S07]  /*0e20*/  MOV R8, 0xe40 ;  /* 0x00000e4000087802 */ /* 0x000fce0000000f00 */
[----:B------:R-:W-:Y:S05]  /*0e30*/  CALL.REL.NOINC `($__internal_46_$__cuda_sm20_div_s64) ;  /* 0x0000005800e47944 */ /* 0x000fea0003c00000 */
[----:B------:R-:W-:Y:S01]  /*0e40*/  IADD3 R11, P0, PT, RZ, -R24, RZ ;  /* 0x80000018ff0b7210 */ /* 0x000fe20007f1e0ff */
[----:B------:R-:W-:-:S03]  /*0e50*/  IMAD.MOV.U32 R8, RZ, RZ, R42 ;  /* 0x000000ffff087224 */ /* 0x000fc600078e002a */
[----:B------:R-:W-:-:S05]  /*0e60*/  IADD3.X R9, PT, PT, RZ, ~R25, RZ, P0, !PT ;  /* 0x80000019ff097210 */ /* 0x000fca00007fe4ff */
[----:B------:R-:W-:Y:S01]  /*0e70*/  IMAD R4, R9, R40, RZ ;  /* 0x0000002809047224 */ /* 0x000fe200078e02ff */
[----:B------:R-:W-:-:S03]  /*0e80*/  MOV R9, R43 ;  /* 0x0000002b00097202 */ /* 0x000fc60000000f00 */
[----:B------:R-:W-:-:S04]  /*0e90*/  IMAD.WIDE.U32 R8, R40, R11, R8 ;  /* 0x0000000b28087225 */ /* 0x000fc800078e0008 */
[----:B------:R-:W-:Y:S01]  /*0ea0*/  IMAD R11, R41, R11, R4 ;  /* 0x0000000b290b7224 */ /* 0x000fe200078e0204 */
[----:B------:R-:W-:Y:S01]  /*0eb0*/  MOV R41, R25 ;  /* 0x0000001900297202 */ /* 0x000fe20000000f00 */
[----:B------:R-:W-:Y:S02]  /*0ec0*/  IMAD.MOV.U32 R43, RZ, RZ, R8 ;  /* 0x000000ffff2b7224 */ /* 0x000fe400078e0008 */
[----:B------:R-:W-:Y:S01]  /*0ed0*/  IMAD.MOV.U32 R40, RZ, RZ, R24 ;  /* 0x000000ffff287224 */ /* 0x000fe200078e0018 */
[----:B------:R-:W-:-:S07]  /*0ee0*/  IADD3 R9, PT, PT, R11, R9, RZ ;  /* 0x000000090b097210 */ /* 0x000fce0007ffe0ff */
.L_x_2025:
[----:B------:R-:W-:Y:S05]  /*0ef0*/  BSYNC.RECONVERGENT B1 ;  /* 0x0000000000017941 */ /* 0x000fea0003800200 */
.L_x_2023:
        /* <DEDUP_REMOVED lines=36> */
.L_x_2027:
        /* <DEDUP_REMOVED lines=16> */
.L_x_2028:
[----:B------:R-:W-:Y:S05]  /*1240*/  BSYNC.RECONVERGENT B1 ;  /* 0x0000000000017941 */ /* 0x000fea0003800200 */
.L_x_2026:
        /* <DEDUP_REMOVED lines=34> */
.L_x_2030:
[----:B------:R-:W-:Y:S01]  /*1470*/  IMAD.MOV.U32 R26, RZ, RZ, R40 ;  /* 0x000000ffff1a7224 */ /* 0x000fe200078e0028 */
[----:B------:R-:W-:Y:S01]  /*1480*/  MOV R11, R41 ;  /* 0x00000029000b7202 */ /* 0x000fe20000000f00 */
[----:B------:R-:W-:Y:S01]  /*1490*/  IMAD.MOV.U32 R10, RZ, RZ, R20 ;  /* 0x000000ffff0a7224 */ /* 0x000fe200078e0014 */
[----:B------:R-:W-:Y:S02]  /*14a0*/  MOV R9, R21 ;  /* 0x0000001500097202 */ /* 0x000fe40000000f00 */
[----:B------:R-:W-:-:S07]  /*14b0*/  MOV R8, 0x14d0 ;  /* 0x000014d000087802 */ /* 0x000fce0000000f00 */
[----:B------:R-:W-:Y:S05]  /*14c0*/  CALL.REL.NOINC `($__internal_46_$__cuda_sm20_div_s64) ;  /* 0x0000005400407944 */ /* 0x000fea0003c00000 */
        /* <DEDUP_REMOVED lines=11> */
.L_x_2031:
[----:B------:R-:W-:Y:S05]  /*1580*/  BSYNC.RECONVERGENT B1 ;  /* 0x0000000000017941 */ /* 0x000fea0003800200 */
.L_x_2029:
[----:B------:R-:W-:-:S06]  /*1590*/  IMAD.WIDE.U32 R20, R13, 0x8, R14 ;  /* 0x000000080d147825 */ /* 0x000fcc00078e000e */
[----:B------:R-:W2:Y:S01]  /*15a0*/  LDG.E.64 R20, desc[UR8][R20.64] ;  /* 0x0000000814147981 */ /* 0x000ea2000c1e1b00 */
[----:B------:R-:W-:Y:S01]  /*15b0*/  MOV R4, R22 ;  /* 0x0000001600047202 */ /* 0x000fe20000000f00 */
[----:B------:R-:W-:Y:S01]  /*15c0*/  IMAD R9, R9, R38, RZ ;  /* 0x0000002609097224 */ /* 0x000fe200078e02ff */
[----:B------:R-:W-:Y:S03]  /*15d0*/  BSSY.RECONVERGENT B1, `(.L_x_2032) ;  /* 0x000002f000017945 */ /* 0x000fe60003800200 */
[----:B------:R-:W-:Y:S01]  /*15e0*/  IMAD.WIDE.U32 R22, R38, R41, R4 ;  /* 0x0000002926167225 */ /* 0x000fe200078e0004 */
[----:B--2---:R-:W-:-:S04]  /*15f0*/  LOP3.LUT R7, R37, R21, RZ, 0xfc, !PT ;  /* 0x0000001525077212 */ /* 0x004fc800078efcff */
[----:B------:R-:W-:Y:S01]  /*1600*/  ISETP.NE.U32.AND P0, PT, R7, RZ, PT ;  /* 0x000000ff0700720c */ /* 0x000fe20003f05070 */
[----:B------:R-:W-:-:S04]  /*1610*/  IMAD R7, R39, R41, R9 ;  /* 0x0000002927077224 */ /* 0x000fc800078e0209 */
[----:B------:R-:W-:-:S08]  /*1620*/  IMAD.IADD R7, R23, 0x1, R7 ;  /* 0x0000000117077824 */ /* 0x000fd000078e0207 */
        /* <DEDUP_REMOVED lines=24> */
.L_x_2033:
        /* <DEDUP_REMOVED lines=17> */
.L_x_2034:
[----:B------:R-:W-:Y:S05]  /*18c0*/  BSYNC.RECONVERGENT B1 ;  /* 0x0000000000017941 */ /* 0x000fea0003800200 */
.L_x_2032:
        /* <DEDUP_REMOVED lines=32> */
[----:B------:R-:W-:Y:S02]  /*1ad0*/  IMAD R11, R20, R11, R18 ;  /* 0x0000000b140b7224 */ /* 0x000fe400078e0212 */
[----:B------:R-:W-:Y:S01]  /*1ae0*/  IMAD.MOV.U32 R18, RZ, RZ, R8 ;  /* 0x000000ffff127224 */ /* 0x000fe200078e0008 */
[----:B------:R-:W-:Y:S06]  /*1af0*/  BRA `(.L_x_2037) ;  /* 0x0000000000447947 */ /* 0x000fec0003800000 */
.L_x_2036:
[----:B------:R-:W-:Y:S01]  /*1b00*/  MOV R26, R18 ;  /* 0x00000012001a7202 */ /* 0x000fe20000000f00 */
[----:B------:R-:W-:Y:S01]  /*1b10*/  IMAD.MOV.U32 R11, RZ, RZ, R19 ;  /* 0x000000ffff0b7224 */ /* 0x000fe200078e0013 */
[----:B------:R-:W-:Y:S01]  /*1b20*/  MOV R10, R20 ;  /* 0x00000014000a7202 */ /* 0x000fe20000000f00 */
[----:B------:R-:W-:Y:S01]  /*1b30*/  IMAD.MOV.U32 R9, RZ, RZ, R21 ;  /* 0x000000ffff097224 */ /* 0x000fe200078e0015 */
[----:B------:R-:W-:-:S07]  /*1b40*/  MOV R8, 0x1b60 ;  /* 0x00001b6000087802 */ /* 0x000fce0000000f00 */
[----:B------:R-:W-:Y:S05]  /*1b50*/  CALL.REL.NOINC `($__internal_46_$__cuda_sm20_div_s64) ;  /* 0x0000004c009c7944 */ /* 0x000fea0003c00000 */
[----:B------:R-:W-:Y:S01]  /*1b60*/  IADD3 R11, P0, PT, RZ, -R24, RZ ;  /* 0x80000018ff0b7210 */ /* 0x000fe20007f1e0ff */
[----:B------:R-:W-:Y:S02]  /*1b70*/  IMAD.MOV.U32 R8, RZ, RZ, R18 ;  /* 0x000000ffff087224 */ /* 0x000fe400078e0012 */
[----:B------:R-:W-:Y:S01]  /*1b80*/  IMAD.MOV.U32 R18, RZ, RZ, R24 ;  /* 0x000000ffff127224 */ /* 0x000fe200078e0018 */
[----:B------:R-:W-:-:S05]  /*1b90*/  IADD3.X R9, PT, PT, RZ, ~R25, RZ, P0, !PT ;  /* 0x80000019ff097210 */ /* 0x000fca00007fe4ff */
[----:B------:R-:W-:Y:S01]  /*1ba0*/  IMAD R10, R9, R20, RZ ;  /* 0x00000014090a7224 */ /* 0x000fe200078e02ff */
[----:B------:R-:W-:Y:S02]  /*1bb0*/  MOV R9, R19 ;  /* 0x0000001300097202 */ /* 0x000fe40000000f00 */
[----:B------:R-:W-:Y:S01]  /*1bc0*/  MOV R19, R25 ;  /* 0x0000001900137202 */ /* 0x000fe20000000f00 */
[-C--:B------:R-:W-:Y:S02]  /*1bd0*/  IMAD R21, R21, R11.reuse, R10 ;  /* 0x0000000b15157224 */ /* 0x080fe400078e020a */
[----:B------:R-:W-:-:S04]  /*1be0*/  IMAD.WIDE.U32 R8, R20, R11, R8 ;  /* 0x0000000b14087225 */ /* 0x000fc800078e0008 */
[----:B------:R-:W-:Y:S01]  /*1bf0*/  IMAD.IADD R9, R21, 0x1, R9 ;  /* 0x0000000115097824 */ /* 0x000fe200078e0209 */
[----:B------:R-:W-:-:S07]  /*1c00*/  MOV R11, R8 ;  /* 0x00000008000b7202 */ /* 0x000fce0000000f00 */
.L_x_2037:
[----:B------:R-:W-:Y:S05]  /*1c10*/  BSYNC.RECONVERGENT B1 ;  /* 0x0000000000017941 */ /* 0x000fea0003800200 */
.L_x_2035:
[----:B------:R-:W-:Y:S01]  /*1c20*/  MOV R21, R7 ;  /* 0x0000000700157202 */ /* 0x000fe20000000f00 */
[----:B------:R-:W-:Y:S02]  /*1c30*/  IMAD R9, R9, R36, RZ ;  /* 0x0000002409097224 */ /* 0x000fe400078e02ff */
[----:B------:R-:W-:Y:S02]  /*1c40*/  IMAD.MOV.U32 R20, RZ, RZ, R22 ;  /* 0x000000ffff147224 */ /* 0x000fe400078e0016 */
[-C--:B------:R-:W-:Y:S02]  /*1c50*/  IMAD R9, R37, R11.reuse, R9 ;  /* 0x0000000b25097224 */ /* 0x080fe400078e0209 */
[----:B------:R-:W-:-:S04]  /*1c60*/  IMAD.WIDE.U32 R20, R36, R11, R20 ;  /* 0x0000000b24147225 */ /* 0x000fc800078e0014 */
[----:B------:R-:W-:Y:S01]  /*1c70*/  VIADD R3, R3, 0xfffffffc ;  /* 0xfffffffc03037836 */ /* 0x000fe20000000000 */
[----:B------:R-:W-:Y:S01]  /*1c80*/  IADD3 R21, PT, PT, R21, R9, RZ ;  /* 0x0000000915157210 */ /* 0x000fe20007ffe0ff */
[----:B------:R-:W-:Y:S06]  /*1c90*/  @P2 BRA `(.L_x_2038) ;  /* 0xffffffe400742947 */ /* 0x000fec000383ffff */
[----:B------:R-:W-:-:S07]  /*1ca0*/  VIADD R3, R3, 0x1 ;  /* 0x0000000103037836 */ /* 0x000fce0000000000 */
.L_x_2013:
        /* <DEDUP_REMOVED lines=36> */
.L_x_2041:
[----:B------:R-:W-:Y:S01]  /*1ef0*/  IMAD.MOV.U32 R26, RZ, RZ, R4 ;  /* 0x000000ffff1a7224 */ /* 0x000fe200078e0004 */
[----:B------:R-:W-:Y:S01]  /*1f00*/  MOV R11, R5 ;  /* 0x00000005000b7202 */ /* 0x000fe20000000f00 */
[----:B------:R-:W-:Y:S01]  /*1f10*/  IMAD.MOV.U32 R10, RZ, RZ, R6 ;  /* 0x000000ffff0a7224 */ /* 0x000fe200078e0006 */
[----:B------:R-:W-:Y:S02]  /*1f20*/  MOV R9, R7 ;  /* 0x0000000700097202 */ /* 0x000fe40000000f00 */
[----:B------:R-:W-:-:S07]  /*1f30*/  MOV R8, 0x1f50 ;  /* 0x00001f5000087802 */ /* 0x000fce0000000f00 */
[----:B------:R-:W-:Y:S05]  /*1f40*/  CALL.REL.NOINC `($__internal_46_$__cuda_sm20_div_s64) ;  /* 0x0000004800a07944 */ /* 0x000fea0003c00000 */
[----:B------:R-:W-:-:S05]  /*1f50*/  IADD3 R11, P0, PT, RZ, -R24, RZ ;  /* 0x80000018ff0b7210 */ /* 0x000fca0007f1e0ff */
[----:B------:R-:W-:Y:S02]  /*1f60*/  IMAD.X R9, RZ, RZ, ~R25, P0 ;  /* 0x000000ffff097224 */ /* 0x000fe400000e0e19 */
[----:B------:R-:W-:-:S04]  /*1f70*/  IMAD.WIDE.U32 R4, R6, R11, R4 ;  /* 0x0000000b06047225 */ /* 0x000fc800078e0004 */
[----:B------:R-:W-:-:S04]  /*1f80*/  IMAD R9, R9, R6, RZ ;  /* 0x0000000609097224 */ /* 0x000fc800078e02ff */
[----:B------:R-:W-:Y:S01]  /*1f90*/  IMAD R9, R7, R11, R9 ;  /* 0x0000000b07097224 */ /* 0x000fe200078e0209 */
[----:B------:R-:W-:Y:S02]  /*1fa0*/  MOV R11, R4 ;  /* 0x00000004000b7202 */ /* 0x000fe40000000f00 */
[----:B------:R-:W-:Y:S01]  /*1fb0*/  MOV R4, R24 ;  /* 0x0000001800047202 */ /* 0x000fe20000000f00 */
[----:B------:R-:W-:Y:S02]  /*1fc0*/  IMAD.IADD R15, R5, 0x1, R9 ;  /* 0x00000001050f7824 */ /* 0x000fe400078e0209 */
[----:B------:R-:W-:-:S07]  /*1fd0*/  IMAD.MOV.U32 R5, RZ, RZ, R25 ;  /* 0x000000ffff057224 */ /* 0x000fce00078e0019 */
.L_x_2042:
[----:B------:R-:W-:Y:S05]  /*1fe0*/  BSYNC.RECONVERGENT B1 ;  /* 0x0000000000017941 */ /* 0x000fea0003800200 */
.L_x_2040:
        /* <DEDUP_REMOVED lines=34> */
.L_x_2044:
        /* <DEDUP_REMOVED lines=8> */
[----:B------:R-:W-:-:S03]  /*2290*/  MOV R17, R25 ;  /* 0x0000001900117202 */ /* 0x000fc60000000f00 */
[----:B------:R-:W-:-:S04]  /*22a0*/  IMAD.X R9, RZ, RZ, ~R25, P0 ;  /* 0x000000ffff097224 */ /* 0x000fc800000e0e19 */
[----:B------:R-:W-:Y:S02]  /*22b0*/  IMAD R10, R9, R6, RZ ;  /* 0x00000006090a7224 */ /* 0x000fe400078e02ff */
[----:B------:R-:W-:-:S04]  /*22c0*/  IMAD.WIDE.U32 R8, R6, R11, R18 ;  /* 0x0000000b06087225 */ /* 0x000fc800078e0012 */
[----:B------:R-:W-:-:S05]  /*22d0*/  IMAD R7, R7, R11, R10 ;  /* 0x0000000b07077224 */ /* 0x000fca00078e020a */
[----:B------:R-:W-:-:S07]  /*22e0*/  IADD3 R9, PT, PT, R7, R9, RZ ;  /* 0x0000000907097210 */ /* 0x000fce0007ffe0ff */
.L_x_2045:
[----:B------:R-:W-:Y:S05]  /*22f0*/  BSYNC.RECONVERGENT B1 ;  /* 0x0000000000017941 */ /* 0x000fea0003800200 */
.L_x_2043:
[----:B------:R-:W0:Y:S01]  /*2300*/  LDC.64 R14, c[0x0][0x390] ;  /* 0x0000e400ff0e7b82 */ /* 0x000e220000000a00 */
[----:B------:R-:W-:-:S04]  /*2310*/  VIADD R6, R3, 0xffffffff ;  /* 0xffffffff03067836 */ /* 0x000fc80000000000 */
[----:B0-----:R-:W-:-:S06]  /*2320*/  IMAD.WIDE.U32 R14, R6, 0x8, R14 ;  /* 0x00000008060e7825 */ /* 0x001fcc00078e000e */
[----:B------:R-:W2:Y:S01]  /*2330*/  LDG.E.64 R14, desc[UR8][R14.64] ;  /* 0x000000080e0e7981 */ /* 0x000ea2000c1e1b00 */
[----:B------:R-:W-:Y:S01]  /*2340*/  IMAD R9, R9, R22, RZ ;  /* 0x0000001609097224 */ /* 0x000fe200078e02ff */
[----:B------:R-:W-:Y:S01]  /*2350*/  BSSY.RECONVERGENT B1, `(.L_x_2046) ;  /* 0x0000030000017945 */ /* 0x000fe20003800200 */
[----:B------:R-:W-:-:S04]  /*2360*/  IMAD.WIDE.U32 R20, R22, R8, R20 ;  /* 0x0000000816147225 */ /* 0x000fc800078e0014 */
[----:B------:R-:W-:Y:S01]  /*2370*/  IMAD R9, R23, R8, R9 ;  /* 0x0000000817097224 */ /* 0x000fe200078e0209 */
[----:B--2---:R-:W-:-:S04]  /*2380*/  LOP3.LUT R7, R5, R15, RZ, 0xfc, !PT ;  /* 0x0000000f05077212 */ /* 0x004fc800078efcff */
[----:B------:R-:W-:Y:S02]  /*2390*/  ISETP.NE.U32.AND P0, PT, R7, RZ, PT ;  /* 0x000000ff0700720c */ /* 0x000fe40003f05070 */
[----:B------:R-:W-:-:S11]  /*23a0*/  IADD3 R7, PT, PT, R21, R9, RZ ;  /* 0x0000000915077210 */ /* 0x000fd60007ffe0ff */
        /* <DEDUP_REMOVED lines=22> */
[----:B------:R-:W-:Y:S02]  /*2510*/  IMAD R11, R14, R11, R4 ;  /* 0x0000000b0e0b7224 */ /* 0x000fe400078e0204 */
[----:B------:R-:W-:Y:S01]  /*2520*/  IMAD.MOV.U32 R4, RZ, RZ, R9 ;  /* 0x000000ffff047224 */ /* 0x000fe200078e0009 */
[----:B------:R-:W-:Y:S06]  /*2530*/  BRA `(.L_x_2048) ;  /* 0x0000000000447947 */ /* 0x000fec0003800000 */
.L_x_2047:
        /* <DEDUP_REMOVED lines=15> */
[----:B------:R-:W-:-:S03]  /*2630*/  MOV R11, R8 ;  /* 0x00000008000b7202 */ /* 0x000fc60000000f00 */
[----:B------:R-:W-:-:S07]  /*2640*/  IMAD.IADD R19, R9, 0x1, R19 ;  /* 0x0000000109137824 */ /* 0x000fce00078e0213 */
.L_x_2048:
[----:B------:R-:W-:Y:S05]  /*2650*/  BSYNC.RECONVERGENT B1 ;  /* 0x0000000000017941 */ /* 0x000fea0003800200 */
.L_x_2046:
        /* <DEDUP_REMOVED lines=35> */
.L_x_2050:
[----:B------:R-:W-:Y:S01]  /*2890*/  IMAD.MOV.U32 R26, RZ, RZ, R16 ;  /* 0x000000ffff1a7224 */ /* 0x000fe200078e0010 */
[----:B------:R-:W-:Y:S01]  /*28a0*/  MOV R11, R17 ;  /* 0x00000011000b7202 */ /* 0x000fe20000000f00 */
[----:B------:R-:W-:Y:S01]  /*28b0*/  IMAD.MOV.U32 R10, RZ, RZ, R14 ;  /* 0x000000ffff0a7224 */ /* 0x000fe200078e000e */
[----:B------:R-:W-:Y:S02]  /*28c0*/  MOV R9, R15 ;  /* 0x0000000f00097202 */ /* 0x000fe40000000f00 */
[----:B------:R-:W-:-:S07]  /*28d0*/  MOV R8, 0x28f0 ;  /* 0x000028f000087802 */ /* 0x000fce0000000f00 */
[----:B------:R-:W-:Y:S05]  /*28e0*/  CALL.REL.NOINC `($__internal_46_$__cuda_sm20_div_s64) ;  /* 0x0000004000387944 */ /* 0x000fea0003c00000 */
        /* <DEDUP_REMOVED lines=10> */
.L_x_2051:
[----:B------:R-:W-:Y:S05]  /*2990*/  BSYNC.RECONVERGENT B1 ;  /* 0x0000000000017941 */ /* 0x000fea0003800200 */
.L_x_2049:
[----:B------:R-:W-:Y:S01]  /*29a0*/  IMAD R9, R9, R22, RZ ;  /* 0x0000001609097224 */ /* 0x000fe200078e02ff */
[----:B------:R-:W-:Y:S01]  /*29b0*/  IADD3 R3, PT, PT, R3, -0x2, RZ ;  /* 0xfffffffe03037810 */ /* 0x000fe20007ffe0ff */
[----:B------:R-:W-:Y:S02]  /*29c0*/  IMAD.MOV.U32 R6, RZ, RZ, R20 ;  /* 0x000000ffff067224 */ /* 0x000fe400078e0014 */
[-C--:B------:R-:W-:Y:S02]  /*29d0*/  IMAD R9, R23, R8.reuse, R9 ;  /* 0x0000000817097224 */ /* 0x080fe400078e0209 */
[----:B------:R-:W-:-:S04]  /*29e0*/  IMAD.WIDE.U32 R20, R22, R8, R6 ;  /* 0x0000000816147225 */ /* 0x000fc800078e0006 */
[----:B------:R-:W-:-:S07]  /*29f0*/  IMAD.IADD R21, R21, 0x1, R9 ;  /* 0x0000000115157824 */ /* 0x000fce00078e0209 */
.L_x_2039:
        /* <DEDUP_REMOVED lines=31> */
.L_x_2053:
[----:B------:R-:W-:Y:S01]  /*2bf0*/  MOV R14, R4 ;  /* 0x00000004000e7202 */ /* 0x000fe20000000f00 */
[----:B------:R-:W-:Y:S01]  /*2c00*/  IMAD.MOV.U32 R23, RZ, RZ, R5 ;  /* 0x000000ffff177224 */ /* 0x000fe200078e0005 */
[----:B------:R-:W-:Y:S01]  /*2c10*/  MOV R22, R6 ;  /* 0x0000000600167202 */ /* 0x000fe20000000f00 */
[----:B------:R-:W-:Y:S01]  /*2c20*/  IMAD.MOV.U32 R15, RZ, RZ, R7 ;  /* 0x000000ffff0f7224 */ /* 0x000fe200078e0007 */
[----:B------:R-:W-:-:S07]  /*2c30*/  MOV R24, 0x2c50 ;  /* 0x00002c5000187802 */ /* 0x000fce0000000f00 */
[----:B------:R-:W-:Y:S05]  /*2c40*/  CALL.REL.NOINC `($__internal_47_$__cuda_sm20_rem_s64) ;  /* 0x0000004000ac7944 */ /* 0x000fea0003c00000 */
.L_x_2054:
[----:B------:R-:W-:Y:S05]  /*2c50*/  BSYNC.RECONVERGENT B1 ;  /* 0x0000000000017941 */ /* 0x000fea0003800200 */
.L_x_2052:
        /* <DEDUP_REMOVED lines=31> */
.L_x_2056:
[----:B------:R-:W-:Y:S01]  /*2e50*/  IMAD.MOV.U32 R22, RZ, RZ, R6 ;  /* 0x000000ffff167224 */ /* 0x000fe200078e0006 */
[----:B------:R-:W-:Y:S01]  /*2e60*/  MOV R15, R7 ;  /* 0x00000007000f7202 */ /* 0x000fe20000000f00 */
[----:B------:R-:W-:Y:S01]  /*2e70*/  IMAD.MOV.U32 R14, RZ, RZ, R18 ;  /* 0x000000ffff0e7224 */ /* 0x000fe200078e0012 */
[----:B------:R-:W-:Y:S02]  /*2e80*/  MOV R23, R19 ;  /* 0x0000001300177202 */ /* 0x000fe40000000f00 */
[----:B------:R-:W-:-:S07]  /*2e90*/  MOV R24, 0x2eb0 ;  /* 0x00002eb000187802 */ /* 0x000fce0000000f00 */
[----:B------:R-:W-:Y:S05]  /*2ea0*/  CALL.REL.NOINC `($__internal_47_$__cuda_sm20_rem_s64) ;  /* 0x0000004000147944 */ /* 0x000fea0003c00000 */
[----:B------:R-:W-:Y:S01]  /*2eb0*/  IMAD.MOV.U32 R6, RZ, RZ, R8 ;  /* 0x000000ffff067224 */ /* 0x000fe200078e0008 */
[----:B------:R-:W-:-:S07]  /*2ec0*/  MOV R7, R9 ;  /* 0x0000000900077202 */ /* 0x000fce0000000f00 */
.L_x_2057:
[----:B------:R-:W-:Y:S05]  /*2ed0*/  BSYNC.RECONVERGENT B1 ;  /* 0x0000000000017941 */ /* 0x000fea0003800200 */
.L_x_2055:
[----:B------:R-:W-:Y:S02]  /*2ee0*/  IMAD R3, R7, R4, RZ ;  /* 0x0000000407037224 */ /* 0x000fe400078e02ff */
[----:B------:R-:W-:-:S04]  /*2ef0*/  IMAD.WIDE.U32 R20, R4, R6, R20 ;  /* 0x0000000604147225 */ /* 0x000fc800078e0014 */
[----:B------:R-:W-:-:S04]  /*2f00*/  IMAD R3, R5, R6, R3 ;  /* 0x0000000605037224 */ /* 0x000fc800078e0203 */
[----:B------:R-:W-:-:S07]  /*2f10*/  IMAD.IADD R21, R21, 0x1, R3 ;  /* 0x0000000115157824 */ /* 0x000fce00078e0203 */
.L_x_2012:
        /* <DEDUP_REMOVED lines=10> */
.L_x_2011:
[----:B------:R-:W-:-:S04]  /*2fc0*/  ISETP.GE.U32.AND P0, PT, R14, UR10, PT ;  /* 0x0000000a0e007c0c */ /* 0x000fc8000bf06070 */
[----:B------:R-:W-:-:S13]  /*2fd0*/  ISETP.GE.U32.AND.EX P0, PT, RZ, UR11, PT, P0 ;  /* 0x0000000bff007c0c */ /* 0x000fda000bf06100 */
[----:B------:R-:W-:Y:S05]  /*2fe0*/  @P0 BRA `(.L_x_2058) ;  /* 0x0000003400900947 */ /* 0x000fea0003800000 */
[----:B------:R-:W-:Y:S02]  /*2ff0*/  ISETP.GE.AND P0, PT, R3, RZ, PT ;  /* 0x000000ff0300720c */ /* 0x000fe40003f06270 */
[----:B------:R-:W-:-:S11]  /*3000*/  CS2R R4, SRZ ;  /* 0x0000000000047805 */ /* 0x000fd6000001ff00 */
[----:B------:R-:W-:Y:S05]  /*3010*/  @!P0 BRA `(.L_x_2059) ;  /* 0x0000003400708947 */ /* 0x000fea0003800000 */
[----:B------:R-:W-:Y:S01]  /*3020*/  MOV R7, R3 ;  /* 0x0000000300077202 */ /* 0x000fe20000000f00 */
[----:B------:R-:W-:Y:S01]  /*3030*/  IMAD.MOV.U32 R13, RZ, RZ, RZ ;  /* 0x000000ffff0d7224 */ /* 0x000fe200078e00ff */
[----:B------:R-:W-:Y:S02]  /*3040*/  LOP3.LUT R12, R6, 0x7, RZ, 0xc0, !PT ;  /* 0x00000007060c7812 */ /* 0x000fe400078ec0ff */
        /* <DEDUP_REMOVED lines=8> */
[----:B------:R-:W1:Y:S08]  /*30d0*/  LDC.64 R16, c[0x0][0x398] ;  /* 0x0000e600ff107b82 */ /* 0x000e700000000a00 */
[----:B------:R-:W2:Y:S08]  /*30e0*/  LDC.64 R18, c[0x0][0x390] ;  /* 0x0000e400ff127b82 */ /* 0x000eb00000000a00 */
[----:B------:R-:W3:Y:S02]  /*30f0*/  LDC.64 R20, c[0x0][0x398] ;  /* 0x0000e600ff147b82 */ /* 0x000ee40000000a00 */
.L_x_2085:
        /* <DEDUP_REMOVED lines=33> */
.L_x_2062:
[----:B------:R-:W-:Y:S01]  /*3310*/  IMAD.MOV.U32 R26, RZ, RZ, R14 ;  /* 0x000000ffff1a7224 */ /* 0x000fe200078e000e */
[----:B------:R-:W-:Y:S01]  /*3320*/  MOV R11, R13 ;  /* 0x0000000d000b7202 */ /* 0x000fe20000000f00 */
[----:B------:R-:W-:Y:S01]  /*3330*/  IMAD.MOV.U32 R10, RZ, RZ, R34 ;  /* 0x000000ffff0a7224 */ /* 0x000fe200078e0022 */
[----:B------:R-:W-:Y:S02]  /*3340*/  MOV R9, R35 ;  /* 0x0000002300097202 */ /* 0x000fe40000000f00 */
[----:B------:R-:W-:-:S07]  /*3350*/  MOV R8, 0x3370 ;  /* 0x0000337000087802 */ /* 0x000fce0000000f00 */
[----:B-123--:R-:W-:Y:S05]  /*3360*/  CALL.REL.NOINC `($__internal_46_$__cuda_sm20_div_s64) ;  /* 0x0000003400987944 */ /* 0x00efea0003c00000 */
[----:B------:R-:W-:Y:S02]  /*3370*/  IADD3 R27, P0, PT, RZ, -R24, RZ ;  /* 0x80000018ff1b7210 */ /* 0x000fe40007f1e0ff */
[----:B------:R-:W-:-:S03]  /*3380*/  MOV R15, R13 ;  /* 0x0000000d000f7202 */ /* 0x000fc60000000f00 */
[----:B------:R-:W-:Y:S02]  /*3390*/  IMAD.X R11, RZ, RZ, ~R25, P0 ;  /* 0x000000ffff0b7224 */ /* 0x000fe400000e0e19 */
[----:B------:R-:W-:-:S04]  /*33a0*/  IMAD.WIDE.U32 R8, R34, R27, R14 ;  /* 0x0000001b22087225 */ /* 0x000fc800078e000e */
[----:B------:R-:W-:Y:S02]  /*33b0*/  IMAD R11, R11, R34, RZ ;  /* 0x000000220b0b7224 */ /* 0x000fe400078e02ff */
[----:B------:R-:W-:Y:S02]  /*33c0*/  IMAD.MOV.U32 R15, RZ, RZ, R8 ;  /* 0x000000ffff0f7224 */ /* 0x000fe400078e0008 */
[----:B------:R-:W-:Y:S01]  /*33d0*/  IMAD R11, R35, R27, R11 ;  /* 0x0000001b230b7224 */ /* 0x000fe200078e020b */
[----:B------:R-:W-:Y:S01]  /*33e0*/  MOV R35, R25 ;  /* 0x0000001900237202 */ /* 0x000fe20000000f00 */
[----:B------:R-:W-:-:S03]  /*33f0*/  IMAD.MOV.U32 R34, RZ, RZ, R24 ;  /* 0x000000ffff227224 */ /* 0x000fc600078e0018 */
[----:B------:R-:W-:-:S07]  /*3400*/  IADD3 R11, PT, PT, R9, R11, RZ ;  /* 0x0000000b090b7210 */ /* 0x000fce0007ffe0ff */
.L_x_2063:
[----:B------:R-:W-:Y:S05]  /*3410*/  BSYNC.RECONVERGENT B1 ;  /* 0x0000000000017941 */ /* 0x000fea0003800200 */
.L_x_2061:
[----:B------:R-:W-:Y:S02]  /*3420*/  VIADD R13, R7, 0x2 ;  /* 0x00000002070d7836 */ /* 0x000fe40000000000 */
        /* <DEDUP_REMOVED lines=36> */
.L_x_2065:
        /* <DEDUP_REMOVED lines=17> */
.L_x_2066:
[----:B------:R-:W-:Y:S05]  /*3780*/  BSYNC.RECONVERGENT B1 ;  /* 0x0000000000017941 */ /* 0x000fea0003800200 */
.L_x_2064:
        /* <DEDUP_REMOVED lines=38> */
.L_x_2068:
[----:B------:R-:W-:Y:S01]  /*39f0*/  IMAD.MOV.U32 R26, RZ, RZ, R34 ;  /* 0x000000ffff1a7224 */ /* 0x000fe200078e0022 */
[----:B------:R-:W-:Y:S01]  /*3a00*/  MOV R11, R35 ;  /* 0x00000023000b7202 */ /* 0x000fe20000000f00 */
[----:B------:R-:W-:Y:S01]  /*3a10*/  IMAD.MOV.U32 R10, RZ, RZ, R36 ;  /* 0x000000ffff0a7224 */ /* 0x000fe200078e0024 */
[----:B------:R-:W-:Y:S02]  /*3a20*/  MOV R9, R37 ;  /* 0x0000002500097202 */ /* 0x000fe40000000f00 */
[----:B------:R-:W-:-:S07]  /*3a30*/  MOV R8, 0x3a50 ;  /* 0x00003a5000087802 */ /* 0x000fce0000000f00 */
[----:B-1----:R-:W-:Y:S05]  /*3a40*/  CALL.REL.NOINC `($__internal_46_$__cuda_sm20_div_s64) ;  /* 0x0000002c00e07944 */ /* 0x002fea0003c00000 */
        /* <DEDUP_REMOVED lines=11> */
.L_x_2069:
[----:B------:R-:W-:Y:S05]  /*3b00*/  BSYNC.RECONVERGENT B1 ;  /* 0x0000000000017941 */ /* 0x000fea0003800200 */
.L_x_2067:
        /* <DEDUP_REMOVED lines=37> */
.L_x_2071:
        /* <DEDUP_REMOVED lines=17> */
.L_x_2072:
[----:B------:R-:W-:Y:S05]  /*3e70*/  BSYNC.RECONVERGENT B1 ;  /* 0x0000000000017941 */ /* 0x000fea0003800200 */
.L_x_2070:
        /* <DEDUP_REMOVED lines=38> */
.L_x_2074:
        /* <DEDUP_REMOVED lines=17> */
.L_x_2075:
[----:B------:R-:W-:Y:S05]  /*41f0*/  BSYNC.RECONVERGENT B1 ;  /* 0x0000000000017941 */ /* 0x000fea0003800200 */
.L_x_2073:
        /* <DEDUP_REMOVED lines=38> */
.L_x_2077:
        /* <DEDUP_REMOVED lines=17> */
.L_x_2078:
[----:B------:R-:W-:Y:S05]  /*4570*/  BSYNC.RECONVERGENT B1 ;  /* 0x0000000000017941 */ /* 0x000fea0003800200 */
.L_x_2076:
        /* <DEDUP_REMOVED lines=37> */
.L_x_2080:
        /* <DEDUP_REMOVED lines=17> */
.L_x_2081:
[----:B------:R-:W-:Y:S05]  /*48e0*/  BSYNC.RECONVERGENT B1 ;  /* 0x0000000000017941 */ /* 0x000fea0003800200 */
.L_x_2079:
        /* <DEDUP_REMOVED lines=37> */
.L_x_2083:
        /* <DEDUP_REMOVED lines=17> */
.L_x_2084:
[----:B------:R-:W-:Y:S05]  /*4c50*/  BSYNC.RECONVERGENT B1 ;  /* 0x0000000000017941 */ /* 0x000fea0003800200 */
.L_x_2082:
        /* <DEDUP_REMOVED lines=12> */
.L_x_2060:
        /* <DEDUP_REMOVED lines=37> */
.L_x_2088:
[----:B------:R-:W-:Y:S01]  /*4f70*/  IMAD.MOV.U32 R26, RZ, RZ, R14 ;  /* 0x000000ffff1a7224 */ /* 0x000fe200078e000e */
[----:B------:R-:W-:Y:S01]  /*4f80*/  MOV R11, R13 ;  /* 0x0000000d000b7202 */ /* 0x000fe20000000f00 */
[----:B------:R-:W-:Y:S01]  /*4f90*/  IMAD.MOV.U32 R10, RZ, RZ, R16 ;  /* 0x000000ffff0a7224 */ /* 0x000fe200078e0010 */
[----:B------:R-:W-:Y:S02]  /*4fa0*/  MOV R9, R17 ;  /* 0x0000001100097202 */ /* 0x000fe40000000f00 */
[----:B------:R-:W-:-:S07]  /*4fb0*/  MOV R8, 0x4fd0 ;  /* 0x00004fd000087802 */ /* 0x000fce0000000f00 */
[----:B------:R-:W-:Y:S05]  /*4fc0*/  CALL.REL.NOINC `($__internal_46_$__cuda_sm20_div_s64) ;  /* 0x0000001800807944 */ /* 0x000fea0003c00000 */
[----:B------:R-:W-:Y:S02]  /*4fd0*/  IADD3 R15, P0, PT, RZ, -R24, RZ ;  /* 0x80000018ff0f7210 */ /* 0x000fe40007f1e0ff */
[----:B------:R-:W-:Y:S01]  /*4fe0*/  MOV R12, R14 ;  /* 0x0000000e000c7202 */ /* 0x000fe20000000f00 */
[----:B------:R-:W-:Y:S02]  /*4ff0*/  IMAD.MOV.U32 R14, RZ, RZ, R24 ;  /* 0x000000ffff0e7224 */ /* 0x000fe400078e0018 */
[----:B------:R-:W-:Y:S02]  /*5000*/  IMAD.X R11, RZ, RZ, ~R25, P0 ;  /* 0x000000ffff0b7224 */ /* 0x000fe400000e0e19 */
[----:B------:R-:W-:-:S04]  /*5010*/  IMAD.WIDE.U32 R8, R16, R15, R12 ;  /* 0x0000000f10087225 */ /* 0x000fc800078e000c */
[----:B------:R-:W-:-:S04]  /*5020*/  IMAD R11, R11, R16, RZ ;  /* 0x000000100b0b7224 */ /* 0x000fc800078e02ff */
[----:B------:R-:W-:Y:S01]  /*5030*/  IMAD R11, R17, R15, R11 ;  /* 0x0000000f110b7224 */ /* 0x000fe200078e020b */
[----:B------:R-:W-:Y:S01]  /*5040*/  MOV R15, R25 ;  /* 0x00000019000f7202 */ /* 0x000fe20000000f00 */
[----:B------:R-:W-:-:S03]  /*5050*/  IMAD.MOV.U32 R17, RZ, RZ, R8 ;  /* 0x000000ffff117224 */ /* 0x000fc600078e0008 */
[----:B------:R-:W-:-:S07]  /*5060*/  IADD3 R11, PT, PT, R9, R11, RZ ;  /* 0x0000000b090b7210 */ /* 0x000fce0007ffe0ff */
.L_x_2089:
[----:B------:R-:W-:Y:S05]  /*5070*/  BSYNC.RECONVERGENT B1 ;  /* 0x0000000000017941 */ /* 0x000fea0003800200 */
.L_x_2087:
        /* <DEDUP_REMOVED lines=38> */
.L_x_2091:
        /* <DEDUP_REMOVED lines=17> */
.L_x_2092:
[----:B------:R-:W-:Y:S05]  /*53f0*/  BSYNC.RECONVERGENT B1 ;  /* 0x0000000000017941 */ /* 0x000fea0003800200 */
.L_x_2090:
        /* <DEDUP_REMOVED lines=40> */
.L_x_2094:
[----:B------:R-:W-:Y:S01]  /*5680*/  MOV R26, R12 ;  /* 0x0000000c001a7202 */ /* 0x000fe20000000f00 */
[----:B------:R-:W-:Y:S01]  /*5690*/  IMAD.MOV.U32 R11, RZ, RZ, R13 ;  /* 0x000000ffff0b7224 */ /* 0x000fe200078e000d */
[----:B------:R-:W-:Y:S02]  /*56a0*/  MOV R10, R14 ;  /* 0x0000000e000a7202 */ /* 0x000fe40000000f00 */
[----:B------:R-:W-:Y:S02]  /*56b0*/  MOV R9, R15 ;  /* 0x0000000f00097202 */ /* 0x000fe40000000f00 */
[----:B------:R-:W-:-:S07]  /*56c0*/  MOV R8, 0x56e0 ;  /* 0x000056e000087802 */ /* 0x000fce0000000f00 */
[----:B------:R-:W-:Y:S05]  /*56d0*/  CALL.REL.NOINC `($__internal_46_$__cuda_sm20_div_s64) ;  /* 0x0000001000bc7944 */ /* 0x000fea0003c00000 */
        /* <DEDUP_REMOVED lines=11> */
.L_x_2095:
[----:B------:R-:W-:Y:S05]  /*5790*/  BSYNC.RECONVERGENT B1 ;  /* 0x0000000000017941 */ /* 0x000fea0003800200 */
.L_x_2093:
        /* <DEDUP_REMOVED lines=33> */
[----:B------:R-:W-:-:S12]  /*59b0*/  HFMA2 R11, -RZ, RZ, 0, 0 ;  /* 0x00000000ff0b7431 */ /* 0x000fd800000001ff */
[----:B------:R-:W-:Y:S02]  /*59c0*/  @P1 IADD3 R9, PT, PT, R9, 0x1, RZ ;  /* 0x0000000109091810 */ /* 0x000fe40007ffe0ff */
[----:B------:R-:W-:-:S04]  /*59d0*/  @!P2 LOP3.LUT R9, RZ, R14, RZ, 0x33, !PT ;  /* 0x0000000eff09a212 */ /* 0x000fc800078e33ff */
[----:B------:R-:W-:-:S05]  /*59e0*/  IADD3 R15, PT, PT, -R9, RZ, RZ ;  /* 0x000000ff090f7210 */ /* 0x000fca0007ffe1ff */
[----:B------:R-:W-:Y:S01]  /*59f0*/  IMAD R15, R14, R15, R12 ;  /* 0x0000000f0e0f7224 */ /* 0x000fe200078e020c */
[----:B------:R-:W-:Y:S01]  /*5a00*/  MOV R14, R9 ;  /* 0x00000009000e7202 */ /* 0x000fe20000000f00 */
[----:B------:R-:W-:Y:S06]  /*5a10*/  BRA `(.L_x_2098) ;  /* 0x0000000000447947 */ /* 0x000fec0003800000 */
.L_x_2097:
        /* <DEDUP_REMOVED lines=9> */
[-C--:B------:R-:W-:Y:S02]  /*5ab0*/  IADD3.X R11, PT, PT, RZ, ~R25.reuse, RZ, P0, !PT ;  /* 0x80000019ff0b7210 */ /* 0x080fe400007fe4ff */
[----:B------:R-:W-:Y:S01]  /*5ac0*/  MOV R13, R25 ;  /* 0x00000019000d7202 */ /* 0x000fe20000000f00 */
[----:B------:R-:W-:-:S04]  /*5ad0*/  IMAD.WIDE.U32 R8, R14, R19, R8 ;  /* 0x000000130e087225 */ /* 0x000fc800078e0008 */
[----:B------:R-:W-:Y:S01]  /*5ae0*/  IMAD R11, R11, R14, RZ ;  /* 0x0000000e0b0b7224 */ /* 0x000fe200078e02ff */
[----:B------:R-:W-:-:S03]  /*5af0*/  MOV R14, R24 ;  /* 0x00000018000e7202 */ /* 0x000fc60000000f00 */
[----:B------:R-:W-:Y:S01]  /*5b00*/  IMAD R11, R15, R19, R11 ;  /* 0x000000130f0b7224 */ /* 0x000fe200078e020b */
[----:B------:R-:W-:-:S03]  /*5b10*/  MOV R15, R8 ;  /* 0x00000008000f7202 */ /* 0x000fc60000000f00 */
[----:B------:R-:W-:-:S07]  /*5b20*/  IMAD.IADD R11, R9, 0x1, R11 ;  /* 0x00000001090b7824 */ /* 0x000fce00078e020b */
.L_x_2098:
[----:B------:R-:W-:Y:S05]  /*5b30*/  BSYNC.RECONVERGENT B1 ;  /* 0x0000000000017941 */ /* 0x000fea0003800200 */
.L_x_2096:
        /* <DEDUP_REMOVED lines=9> */
.L_x_2086:
        /* <DEDUP_REMOVED lines=35> */
.L_x_2101:
[----:B------:R-:W-:Y:S01]  /*5e00*/  MOV R26, R14 ;  /* 0x0000000e001a7202 */ /* 0x000fe20000000f00 */
[----:B------:R-:W-:Y:S01]  /*5e10*/  IMAD.MOV.U32 R10, RZ, RZ, R16 ;  /* 0x000000ffff0a7224 */ /* 0x000fe200078e0010 */
[----:B------:R-:W-:Y:S02]  /*5e20*/  MOV R11, R13 ;  /* 0x0000000d000b7202 */ /* 0x000fe40000000f00 */
[----:B------:R-:W-:Y:S02]  /*5e30*/  MOV R9, R17 ;  /* 0x0000001100097202 */ /* 0x000fe40000000f00 */
[----:B------:R-:W-:-:S07]  /*5e40*/  MOV R8, 0x5e60 ;  /* 0x00005e6000087802 */ /* 0x000fce0000000f00 */
[----:B------:R-:W-:Y:S05]  /*5e50*/  CALL.REL.NOINC `($__internal_46_$__cuda_sm20_div_s64) ;  /* 0x0000000800dc7944 */ /* 0x000fea0003c00000 */
[----:B------:R-:W-:Y:S01]  /*5e60*/  IADD3 R11, P0, PT, RZ, -R24, RZ ;  /* 0x80000018ff0b7210 */ /* 0x000fe20007f1e0ff */
[----:B------:R-:W-:Y:S01]  /*5e70*/  IMAD.MOV.U32 R12, RZ, RZ, R14 ;  /* 0x000000ffff0c7224 */ /* 0x000fe200078e000e */
[-C--:B------:R-:W-:Y:S01]  /*5e80*/  MOV R15, R25.reuse ;  /* 0x00000019000f7202 */ /* 0x080fe20000000f00 */
[----:B------:R-:W-:Y:S01]  /*5e90*/  IMAD.MOV.U32 R14, RZ, RZ, R24 ;  /* 0x000000ffff0e7224 */ /* 0x000fe200078e0018 */
[----:B------:R-:W-:Y:S01]  /*5ea0*/  IADD3.X R3, PT, PT, RZ, ~R25, RZ, P0, !PT ;  /* 0x80000019ff037210 */ /* 0x000fe200007fe4ff */
[----:B------:R-:W-:-:S04]  /*5eb0*/  IMAD.WIDE.U32 R8, R16, R11, R12 ;  /* 0x0000000b10087225 */ /* 0x000fc800078e000c */
[----:B------:R-:W-:-:S04]  /*5ec0*/  IMAD R3, R3, R16, RZ ;  /* 0x0000001003037224 */ /* 0x000fc800078e02ff */
[----:B------:R-:W-:Y:S01]  /*5ed0*/  IMAD R3, R17, R11, R3 ;  /* 0x0000000b11037224 */ /* 0x000fe200078e0203 */
[----:B------:R-:W-:-:S04]  /*5ee0*/  MOV R17, R8 ;  /* 0x0000000800117202 */ /* 0x000fc80000000f00 */
[----:B------:R-:W-:-:S07]  /*5ef0*/  IADD3 R11, PT, PT, R9, R3, RZ ;  /* 0x00000003090b7210 */ /* 0x000fce0007ffe0ff */
.L_x_2102:
[----:B------:R-:W-:Y:S05]  /*5f00*/  BSYNC.RECONVERGENT B1 ;  /* 0x0000000000017941 */ /* 0x000fea0003800200 */
.L_x_2100:
        /* <DEDUP_REMOVED lines=39> */
.L_x_2104:
        /* <DEDUP_REMOVED lines=9> */
[----:B------:R-:W-:Y:S02]  /*6210*/  IADD3.X R11, PT, PT, RZ, ~R25, RZ, P0, !PT ;  /* 0x80000019ff0b7210 */ /* 0x000fe400007fe4ff */
[----:B------:R-:W-:Y:S01]  /*6220*/  MOV R14, R24 ;  /* 0x00000018000e7202 */ /* 0x000fe20000000f00 */
[----:B------:R-:W-:-:S04]  /*6230*/  IMAD.WIDE.U32 R8, R12, R19, R8 ;  /* 0x000000130c087225 */ /* 0x000fc800078e0008 */
[----:B------:R-:W-:Y:S01]  /*6240*/  IMAD R11, R11, R12, RZ ;  /* 0x0000000c0b0b7224 */ /* 0x000fe200078e02ff */
[----:B------:R-:W-:-:S03]  /*6250*/  MOV R15, R8 ;  /* 0x00000008000f7202 */ /* 0x000fc60000000f00 */
[----:B------:R-:W-:Y:S01]  /*6260*/  IMAD R11, R13, R19, R11 ;  /* 0x000000130d0b7224 */ /* 0x000fe200078e020b */
[----:B------:R-:W-:-:S03]  /*6270*/  MOV R13, R25 ;  /* 0x00000019000d7202 */ /* 0x000fc60000000f00 */
[----:B------:R-:W-:-:S07]  /*6280*/  IMAD.IADD R11, R9, 0x1, R11 ;  /* 0x00000001090b7824 */ /* 0x000fce00078e020b */
.L_x_2105:
[----:B------:R-:W-:Y:S05]  /*6290*/  BSYNC.RECONVERGENT B1 ;  /* 0x0000000000017941 */ /* 0x000fea0003800200 */
.L_x_2103:
        /* <DEDUP_REMOVED lines=9> */
.L_x_2099:
        /* <DEDUP_REMOVED lines=31> */
.L_x_2107:
[----:B------:R-:W-:Y:S02]  /*6520*/  MOV R15, R23 ;  /* 0x00000017000f7202 */ /* 0x000fe40000000f00 */
[----:B------:R-:W-:Y:S02]  /*6530*/  MOV R23, R13 ;  /* 0x0000000d00177202 */ /* 0x000fe40000000f00 */
[----:B------:R-:W-:-:S07]  /*6540*/  MOV R24, 0x6560 ;  /* 0x0000656000187802 */ /* 0x000fce0000000f00 */
[----:B------:R-:W-:Y:S05]  /*6550*/  CALL.REL.NOINC `($__internal_47_$__cuda_sm20_rem_s64) ;  /* 0x0000000800687944 */ /* 0x000fea0003c00000 */
.L_x_2108:
[----:B------:R-:W-:Y:S05]  /*6560*/  BSYNC.RECONVERGENT B1 ;  /* 0x0000000000017941 */ /* 0x000fea0003800200 */
.L_x_2106:
[----:B------:R-:W0:Y:S02]  /*6570*/  LDC.64 R10, c[0x0][0x398] ;  /* 0x0000e600ff0a7b82 */ /* 0x000e240000000a00 */
[----:B0-----:R-:W-:-:S06]  /*6580*/  IMAD.WIDE.U32 R6, R7, 0x8, R10 ;  /* 0x0000000807067825 */ /* 0x001fcc00078e000a */
[----:B------:R-:W2:Y:S02]  /*6590*/  LDG.E.64 R6, desc[UR8][R6.64] ;  /* 0x0000000806067981 */ /* 0x000ea4000c1e1b00 */
[-C--:B--2---:R-:W-:Y:S02]  /*65a0*/  IMAD R3, R7, R8.reuse, RZ ;  /* 0x0000000807037224 */ /* 0x084fe400078e02ff */
[----:B------:R-:W-:-:S04]  /*65b0*/  IMAD.WIDE.U32 R4, R6, R8, R4 ;  /* 0x0000000806047225 */ /* 0x000fc800078e0004 */
[----:B------:R-:W-:-:S04]  /*65c0*/  IMAD R3, R6, R9, R3 ;  /* 0x0000000906037224 */ /* 0x000fc800078e0203 */
[----:B------:R-:W-:-:S07]  /*65d0*/  IMAD.IADD R5, R5, 0x1, R3 ;  /* 0x0000000105057824 */ /* 0x000fce00078e0203 */
.L_x_2059:
[----:B------:R-:W0:Y:S02]  /*65e0*/  LDCU.64 UR12, c[0x0][0x388] ;  /* 0x00007100ff0c77ac */ /* 0x000e240008000a00 */
[----:B0-----:R-:W-:-:S04]  /*65f0*/  IADD3 R4, P0, PT, R4, UR12, RZ ;  /* 0x0000000c04047c10 */ /* 0x001fc8000ff1e0ff */
[----:B------:R-:W-:-:S06]  /*6600*/  IADD3.X R5, PT, PT, R5, UR13, RZ, P0, !PT ;  /* 0x0000000d05057c10 */ /* 0x000fcc00087fe4ff */
[----:B------:R-:W2:Y:S04]  /*6610*/  LDG.E.U8 R5, desc[UR8][R4.64] ;  /* 0x0000000804057981 */ /* 0x000ea8000c1e1100 */
[----:B--2---:R1:W-:Y:S02]  /*6620*/  STS.U8 [R0+UR4], R5 ;  /* 0x0000000500007988 */ /* 0x0043e40008000004 */
.L_x_2058:
[----:B------:R-:W-:Y:S05]  /*6630*/  BSYNC.RECONVERGENT B0 ;  /* 0x0000000000007941 */ /* 0x000fea0003800200 */
.L_x_2010:
[----:B------:R-:W-:Y:S01]  /*6640*/  BAR.SYNC.DEFER_BLOCKING 0x0 ;  /* 0x0000000000007b1d */ /* 0x000fe20000010000 */
[----:B------:R-:W-:Y:S01]  /*6650*/  UISETP.GE.U32.AND UP0, UPT, UR5, 0x42, UPT ;  /* 0x000000420500788c */ /* 0x000fe2000bf06070 */
[----:B------:R-:W-:-:S08]  /*6660*/  ISETP.GT.U32.AND P1, PT, R0, 0x1f, PT ;  /* 0x0000001f0000780c */ /* 0x000fd00003f24070 */
[----:B------:R-:W-:Y:S05]  /*6670*/  BRA.U !UP0, `(.L_x_2109) ;  /* 0x0000000108287547 */ /* 0x000fea000b800000 */
.L_x_2110:
        /* <DEDUP_REMOVED lines=10> */
.L_x_2109:
[----:B------:R-:W-:Y:S05]  /*6720*/  @P1 EXIT ;  /* 0x000000000000194d */ /* 0x000fea0003800000 */
[----:B------:R-:W-:Y:S01]  /*6730*/  LDS.U8 R2, [R0+UR4] ;  /* 0x0000000400027984 */ /* 0x000fe20008000000 */
[----:B------:R-:W-:-:S03]  /*6740*/  ISETP.NE.AND P0, PT, R0, RZ, PT ;  /* 0x000000ff0000720c */ /* 0x000fc60003f05270 */
[----:B--2---:R-:W2:Y:S02]  /*6750*/  LDS.U8 R4, [R0+UR4+0x20] ;  /* 0x0000200400047984 */ /* 0x004ea40008000000 */
[----:B--2---:R-:W-:-:S04]  /*6760*/  VIMNMX.U16x2 R2, PT, PT, R2, R4, PT ;  /* 0x0000000402027248 */ /* 0x004fc80003fe0200 */
[----:B0-----:R-:W-:-:S05]  /*6770*/  PRMT R3, R2, 0x7610, R3 ;  /* 0x0000761002037816 */ /* 0x001fca0000000003 */
[----:B------:R-:W-:Y:S04]  /*6780*/  STS.U8 [R0+UR4], R3 ;  /* 0x0000000300007988 */ /* 0x000fe80008000004 */
[----:B------:R-:W-:Y:S04]  /*6790*/  LDS.U8 R2, [R0+UR4] ;  /* 0x0000000400027984 */ /* 0x000fe80008000000 */
[----:B------:R-:W0:Y:S02]  /*67a0*/  LDS.U8 R4, [R0+UR4+0x10] ;  /* 0x0000100400047984 */ /* 0x000e240008000000 */
[----:B0-----:R-:W-:-:S04]  /*67b0*/  VIMNMX.U16x2 R2, PT, PT, R2, R4, PT ;  /* 0x0000000402027248 */ /* 0x001fc80003fe0200 */
[----:B-1----:R-:W-:-:S05]  /*67c0*/  PRMT R5, R2, 0x7610, R5 ;  /* 0x0000761002057816 */ /* 0x002fca0000000005 */
        /* <DEDUP_REMOVED lines=22> */
[----:B------:R-:W-:Y:S02]  /*6930*/  UMOV UR4, 0x400 ;  /* 0x0000040000047882 */ /* 0x000fe40000000000 */
[----:B-1----:R-:W-:-:S09]  /*6940*/  ULEA UR4, UR5, UR4, 0x18 ;  /* 0x0000000405047291 */ /* 0x002fd2000f8ec0ff */
[----:B------:R-:W1:Y:S02]  /*6950*/  LDS.U8 R5, [UR4] ;  /* 0x00000004ff057984 */ /* 0x000e640008000000 */
[----:B------:R-:W2:Y:S02]  /*6960*/  LDCU.64 UR4, c[0x0][0x380] ;  /* 0x00007000ff0477ac */ /* 0x000ea40008000a00 */
[----:B--2---:R-:W-:-:S04]  /*6970*/  UIADD3 UR4, UP0, UPT, UR7, UR4, URZ ;  /* 0x0000000407047290 */ /* 0x004fc8000ff1e0ff */
[----:B------:R-:W-:Y:S02]  /*6980*/  UIADD3.X UR5, UPT, UPT, URZ, UR5, URZ, UP0, !UPT ;  /* 0x00000005ff057290 */ /* 0x000fe400087fe4ff */
[----:B0-----:R-:W-:-:S04]  /*6990*/  MOV R2, UR4 ;  /* 0x0000000400027c02 */ /* 0x001fc80008000f00 */
[----:B------:R-:W-:-:S05]  /*69a0*/  MOV R3, UR5 ;  /* 0x0000000500037c02 */ /* 0x000fca0008000f00 */
[----:B-1----:R-:W-:Y:S01]  /*69b0*/  STG.E.U8 desc[UR8][R2.64], R5 ;  /* 0x0000000502007986 */ /* 0x002fe2000c101108 */
[----:B------:R-:W-:Y:S05]  /*69c0*/  EXIT ;  /* 0x000000000000794d */ /* 0x000fea0003800000 */
        .weak           $__internal_46_$__cuda_sm20_div_s64
        .type           $__internal_46_$__cuda_sm20_div_s64,@function
        .size           $__internal_46_$__cuda_sm20_div_s64,($__internal_47_$__cuda_sm20_rem_s64 - $__internal_46_$__cuda_sm20_div_s64)
$__internal_46_$__cuda_sm20_div_s64:
        /* <DEDUP_REMOVED lines=25> */
[----:B------:R-:W-:Y:S01]  /*6b60*/  IADD3 R28, P0, PT, RZ, -R44, RZ ;  /* 0x8000002cff1c7210 */ /* 0x000fe20007f1e0ff */
[----:B------:R-:W-:Y:S01]  /*6b70*/  HFMA2 R45, -RZ, RZ, 0, 0 ;  /* 0x00000000ff2d7431 */ /* 0x000fe200000001ff */
[----:B------:R-:W-:Y:S01]  /*6b80*/  ISETP.GE.AND P3, PT, R11, RZ, PT ;  /* 0x000000ff0b00720c */ /* 0x000fe20003f66270 */
[----:B------:R-:W-:Y:S02]  /*6b90*/  IMAD R30, R29, R24, R30 ;  /* 0x000000181d1e7224 */ /* 0x000fe400078e021e */
[----:B------:R-:W-:-:S03]  /*6ba0*/  IMAD.HI.U32 R32, R33, R28, RZ ;  /* 0x0000001c21207227 */ /* 0x000fc600078e00ff */
[----:B------:R-:W-:-:S05]  /*6bb0*/  IADD3.X R30, PT, PT, RZ, ~R30, RZ, P0, !PT ;  /* 0x8000001eff1e7210 */ /* 0x000fca00007fe4ff */
[----:B------:R-:W-:-:S04]  /*6bc0*/  IMAD.WIDE.U32 R32, P1, R33, R30, R32 ;  /* 0x0000001e21207225 */ /* 0x000fc80007820020 */
[----:B------:R-:W-:-:S04]  /*6bd0*/  IMAD.HI.U32 R27, P0, R29, R28, R32 ;  /* 0x0000001c1d1b7227 */ /* 0x000fc80007800020 */
[----:B------:R-:W-:-:S04]  /*6be0*/  IMAD.HI.U32 R28, R29, R30, RZ ;  /* 0x0000001e1d1c7227 */ /* 0x000fc800078e00ff */
[----:B------:R-:W-:Y:S02]  /*6bf0*/  IMAD R30, R29, R30, RZ ;  /* 0x0000001e1d1e7224 */ /* 0x000fe400078e02ff */
[----:B------:R-:W-:Y:S01]  /*6c00*/  IMAD.X R28, R28, 0x1, R29, P1 ;  /* 0x000000011c1c7824 */ /* 0x000fe200008e061d */
[-C--:B------:R-:W-:Y:S02]  /*6c10*/  IADD3 R29, P4, PT, RZ, -R26.reuse, RZ ;  /* 0x8000001aff1d7210 */ /* 0x080fe40007f9e0ff */
[----:B------:R-:W-:Y:S02]  /*6c20*/  IADD3 R27, P1, PT, R30, R27, RZ ;  /* 0x0000001b1e1b7210 */ /* 0x000fe40007f3e0ff */
[----:B------:R-:W-:Y:S02]  /*6c30*/  SEL R29, R29, R26, !P3 ;  /* 0x0000001a1d1d7207 */ /* 0x000fe40005800000 */
[----:B------:R-:W-:Y:S02]  /*6c40*/  IADD3.X R26, PT, PT, RZ, ~R11, RZ, P4, !PT ;  /* 0x8000000bff1a7210 */ /* 0x000fe400027fe4ff */
[----:B------:R-:W-:Y:S01]  /*6c50*/  IADD3.X R33, PT, PT, RZ, RZ, R28, P1, P0 ;  /* 0x000000ffff217210 */ /* 0x000fe20000fe041c */
[----:B------:R-:W-:Y:S01]  /*6c60*/  IMAD.HI.U32 R44, R27, R29, RZ ;  /* 0x0000001d1b2c7227 */ /* 0x000fe200078e00ff */
[----:B------:R-:W-:-:S02]  /*6c70*/  SEL R26, R26, R11, !P3 ;  /* 0x0000000b1a1a7207 */ /* 0x000fc40005800000 */
[----:B------:R-:W-:-:S03]  /*6c80*/  LOP3.LUT R11, R9, R11, RZ, 0x3c, !PT ;  /* 0x0000000b090b7212 */ /* 0x000fc600078e3cff */
[----:B------:R-:W-:-:S04]  /*6c90*/  IMAD.WIDE.U32 R44, R27, R26, R44 ;  /* 0x0000001a1b2c7225 */ /* 0x000fc800078e002c */
[C---:B------:R-:W-:Y:S02]  /*6ca0*/  IMAD R27, R33.reuse, R26, RZ ;  /* 0x0000001a211b7224 */ /* 0x040fe400078e02ff */
[----:B------:R-:W-:-:S05]  /*6cb0*/  IMAD.HI.U32 R28, P0, R33, R29, R44 ;  /* 0x0000001d211c7227 */ /* 0x000fca000780002c */
[----:B------:R-:W-:Y:S01]  /*6cc0*/  IADD3 R27, P1, PT, R27, R28, RZ ;  /* 0x0000001c1b1b7210 */ /* 0x000fe20007f3e0ff */
[----:B------:R-:W-:-:S04]  /*6cd0*/  IMAD.HI.U32 R28, R33, R26, RZ ;  /* 0x0000001a211c7227 */ /* 0x000fc800078e00ff */
[----:B------:R-:W-:Y:S02]  /*6ce0*/  IMAD.X R28, RZ, RZ, R28, P0 ;  /* 0x000000ffff1c7224 */ /* 0x000fe400000e061c */
[----:B------:R-:W-:-:S03]  /*6cf0*/  IMAD.WIDE.U32 R32, R27, R24, RZ ;  /* 0x000000181b207225 */ /* 0x000fc600078e00ff */
[----:B------:R-:W-:Y:S01]  /*6d00*/  IADD3.X R28, PT, PT, RZ, R28, RZ, P1, !PT ;  /* 0x0000001cff1c7210 */ /* 0x000fe20000ffe4ff */
[----:B------:R-:W-:Y:S01]  /*6d10*/  IMAD R33, R27, R25, R33 ;  /* 0x000000191b217224 */ /* 0x000fe200078e0221 */
[----:B------:R-:W-:-:S03]  /*6d20*/  IADD3 R29, P0, PT, -R32, R29, RZ ;  /* 0x0000001d201d7210 */ /* 0x000fc60007f1e1ff */
[-C--:B------:R-:W-:Y:S01]  /*6d30*/  IMAD R33, R28, R24.reuse, R33 ;  /* 0x000000181c217224 */ /* 0x080fe200078e0221 */
[----:B------:R-:W-:-:S04]  /*6d40*/  ISETP.GE.U32.AND P1, PT, R29, R24, PT ;  /* 0x000000181d00720c */ /* 0x000fc80003f26070 */
[----:B------:R-:W-:Y:S02]  /*6d50*/  IADD3.X R33, PT, PT, ~R33, R26, RZ, P0, !PT ;  /* 0x0000001a21217210 */ /* 0x000fe400007fe5ff */
[----:B------:R-:W-:Y:S02]  /*6d60*/  IADD3 R26, P3, PT, R29, -R24, RZ ;  /* 0x800000181d1a7210 */ /* 0x000fe40007f7e0ff */
[----:B------:R-:W-:-:S04]  /*6d70*/  ISETP.GE.U32.AND.EX P1, PT, R33, R25, PT, P1 ;  /* 0x000000192100720c */ /* 0x000fc80003f26110 */
[----:B------:R-:W-:Y:S02]  /*6d80*/  SEL R29, R26, R29, P1 ;  /* 0x0000001d1a1d7207 */ /* 0x000fe40000800000 */
[----:B------:R-:W-:Y:S02]  /*6d90*/  IADD3 R26, P4, PT, R27, 0x1, RZ ;  /* 0x000000011b1a7810 */ /* 0x000fe40007f9e0ff */
[----:B------:R-:W-:Y:S01]  /*6da0*/  ISETP.GE.U32.AND P0, PT, R29, R24, PT ;  /* 0x000000181d00720c */ /* 0x000fe20003f06070 */
[----:B------:R-:W-:Y:S01]  /*6db0*/  IMAD.X R24, R33, 0x1, ~R25, P3 ;  /* 0x0000000121187824 */ /* 0x000fe200018e0e19 */
[----:B------:R-:W-:Y:S02]  /*6dc0*/  SEL R26, R26, R27, P1 ;  /* 0x0000001b1a1a7207 */ /* 0x000fe40000800000 */
[----:B------:R-:W-:Y:S02]  /*6dd0*/  IADD3.X R27, PT, PT, RZ, R28, RZ, P4, !PT ;  /* 0x0000001cff1b7210 */ /* 0x000fe400027fe4ff */
[----:B------:R-:W-:-:S02]  /*6de0*/  SEL R24, R24, R33, P1 ;  /* 0x0000002118187207 */ /* 0x000fc40000800000 */
[----:B------:R-:W-:Y:S02]  /*6df0*/  SEL R27, R27, R28, P1 ;  /* 0x0000001c1b1b7207 */ /* 0x000fe40000800000 */
[----:B------:R-:W-:Y:S02]  /*6e00*/  IADD3 R29, P1, PT, R26, 0x1, RZ ;  /* 0x000000011a1d7810 */ /* 0x000fe40007f3e0ff */
[----:B------:R-:W-:Y:S02]  /*6e10*/  ISETP.GE.U32.AND.EX P0, PT, R24, R25, PT, P0 ;  /* 0x000000191800720c */ /* 0x000fe40003f06100 */
[-C--:B------:R-:W-:Y:S02]  /*6e20*/  IADD3.X R24, PT, PT, RZ, R27.reuse, RZ, P1, !PT ;  /* 0x0000001bff187210 */ /* 0x080fe40000ffe4ff */
[----:B------:R-:W-:Y:S02]  /*6e30*/  SEL R29, R29, R26, P0 ;  /* 0x0000001a1d1d7207 */ /* 0x000fe40000000000 */
[----:B------:R-:W-:-:S02]  /*6e40*/  SEL R27, R24, R27, P0 ;  /* 0x0000001b181b7207 */ /* 0x000fc40000000000 */
[-C--:B------:R-:W-:Y:S02]  /*6e50*/  IADD3 R24, P3, PT, RZ, -R29.reuse, RZ ;  /* 0x8000001dff187210 */ /* 0x080fe40007f7e0ff */
[----:B------:R-:W-:Y:S02]  /*6e60*/  ISETP.NE.U32.AND P0, PT, R10, RZ, PT ;  /* 0x000000ff0a00720c */ /* 0x000fe40003f05070 */
[----:B------:R-:W-:Y:S01]  /*6e70*/  ISETP.GE.AND P1, PT, R11, RZ, PT ;  /* 0x000000ff0b00720c */ /* 0x000fe20003f26270 */
[----:B------:R-:W-:Y:S01]  /*6e80*/  IMAD.X R10, RZ, RZ, ~R27, P3 ;  /* 0x000000ffff0a7224 */ /* 0x000fe200018e0e1b */
[----:B------:R-:W-:Y:S02]  /*6e90*/  ISETP.NE.AND.EX P0, PT, R9, RZ, PT, P0 ;  /* 0x000000ff0900720c */ /* 0x000fe40003f05300 */
[----:B------:R-:W-:Y:S02]  /*6ea0*/  MOV R9, 0x0 ;  /* 0x0000000000097802 */ /* 0x000fe40000000f00 */
[----:B------:R-:W-:-:S02]  /*6eb0*/  SEL R24, R24, R29, !P1 ;  /* 0x0000001d18187207 */ /* 0x000fc40004800000 */
[----:B------:R-:W-:Y:S02]  /*6ec0*/  SEL R10, R10, R27, !P1 ;  /* 0x0000001b0a0a7207 */ /* 0x000fe40004800000 */
[----:B------:R-:W-:Y:S02]  /*6ed0*/  SEL R24, R24, 0xffffffff, P0 ;  /* 0xffffffff18187807 */ /* 0x000fe40000000000 */
[----:B------:R-:W-:Y:S01]  /*6ee0*/  SEL R25, R10, 0xffffffff, P0 ;  /* 0xffffffff0a197807 */ /* 0x000fe20000000000 */
[----:B------:R-:W-:Y:S06]  /*6ef0*/  RET.REL.NODEC R8 `(uncontiguous_reduce_u8) ;  /* 0xffffff9008407950 */ /* 0x000fec0003c3ffff */
        .weak           $__internal_47_$__cuda_sm20_rem_s64
        .type           $__internal_47_$__cuda_sm20_rem_s64,@function
        .size           $__internal_47_$__cuda_sm20_rem_s64,(.L_x_3489 - $__internal_47_$__cuda_sm20_rem_s64)
$__internal_47_$__cuda_sm20_rem_s64:
        /* <DEDUP_REMOVED lines=76> */
[----:B------:R-:W-:Y:S06]  /*73c0*/  RET.REL.NODEC R24 `(uncontiguous_reduce_u8) ;  /* 0xffffff8c180c7950 */ /* 0x000fec0003c3ffff */
.L_x_2111:
        /* <DEDUP_REMOVED lines=11> */
.L_x_3489:


//--------------------- .text.contiguous_reduce_u8 --------------------------
	.section	.text.contiguous_reduce_u8,"ax",@progbits
	.align	128
        .global         contiguous_reduce_u8
        .type           contiguous_reduce_u8,@function
        .size           contiguous_reduce_u8,(.L_x_3567 - contiguous_reduce_u8)
        .other          contiguous_reduce_u8,@"STO_CUDA_ENTRY STV_DEFAULT"
contiguous_reduce_u8:
.text.contiguous_reduce_u8:
        /* <DEDUP_REMOVED lines=11> */
[----:B------:R-:W0:Y:S02]  /*00b0*/  @!P0 LDC.64 R8, c[0x0][0x388] ;  /* 0x0000e200ff088b82 */ /* 0x000e240000000a00 */
[-C--:B0-----:R-:W-:Y:S02]  /*00c0*/  @!P0 IADD3 R2, P1, PT, R7, R8.reuse, RZ ;  /* 0x0000000807028210 */ /* 0x081fe40007f3e0ff */
[----:B------:R-:W-:-:S03]  /*00d0*/  @!P0 IADD3 R4, P2, PT, R5, R8, RZ ;  /* 0x0000000805048210 */ /* 0x000fc60007f5e0ff */
[--C-:B------:R-:W-:Y:S02]  /*00e0*/  @!P0 IMAD.X R3, RZ, RZ, R9.reuse, P1 ;  /* 0x000000ffff038224 */ /* 0x100fe400008e0609 */
[----:B------:R-:W-:-:S03]  /*00f0*/  @!P0 IMAD.X R5, RZ, RZ, R9, P2 ;  /* 0x000000ffff058224 */ /* 0x000fc600010e0609 */
        /* <DEDUP_REMOVED lines=17> */
[----:B------:R-:W1:Y:S02]  /*0210*/  LDCU.64 UR12, c[0x0][0x388] ;  /* 0x00007100ff0c77ac */ /* 0x000e640008000a00 */
[----:B-1----:R-:W-:-:S05]  /*0220*/  IADD3 R2, P0, PT, R7, UR12, RZ ;  /* 0x0000000c07027c10 */ /* 0x002fca000ff1e0ff */
[----:B0-----:R-:W-:-:S06]  /*0230*/  IMAD.X R3, RZ, RZ, UR13, P0 ;  /* 0x0000000dff037e24 */ /* 0x001fcc00080e06ff */
[----:B------:R-:W2:Y:S04]  /*0240*/  LDG.E.U8 R3, desc[UR8][R2.64] ;  /* 0x0000000802037981 */ /* 0x000ea8000c1e1100 */
[----:B--2---:R1:W-:Y:S02]  /*0250*/  STS.U8 [R0+UR4], R3 ;  /* 0x0000000300007988 */ /* 0x0043e40008000004 */
.L_x_2113:
[----:B------:R-:W-:Y:S05]  /*0260*/  BSYNC.RECONVERGENT B0 ;  /* 0x0000000000007941 */ /* 0x000fea0003800200 */
.L_x_2112:
[----:B------:R-:W-:Y:S01]  /*0270*/  BAR.SYNC.DEFER_BLOCKING 0x0 ;  /* 0x0000000000007b1d */ /* 0x000fe20000010000 */
[----:B------:R-:W-:Y:S01]  /*0280*/  UISETP.GE.U32.AND UP0, UPT, UR5, 0x42, UPT ;  /* 0x000000420500788c */ /* 0x000fe2000bf06070 */
[----:B------:R-:W-:-:S08]  /*0290*/  VIADD R2, R0, UR4 ;  /* 0x0000000400027c36 */ /* 0x000fd00008000000 */
[----:B------:R-:W-:Y:S05]  /*02a0*/  BRA.U !UP0, `(.L_x_2114) ;  /* 0x0000000108287547 */ /* 0x000fea000b800000 */
.L_x_2115:
        /* <DEDUP_REMOVED lines=10> */
.L_x_2114:
[----:B------:R-:W-:Y:S05]  /*0350*/  @P1 EXIT ;  /* 0x000000000000194d */ /* 0x000fea0003800000 */
[----:B------:R-:W-:Y:S01]  /*0360*/  LDS.U8 R2, [R0+UR4] ;  /* 0x0000000400027984 */ /* 0x000fe20008000000 */
[----:B------:R-:W-:-:S03]  /*0370*/  ISETP.NE.AND P0, PT, R0, RZ, PT ;  /* 0x000000ff0000720c */ /* 0x000fc60003f05270 */
[----:B--2---:R-:W2:Y:S02]  /*0380*/  LDS.U8 R4, [R0+UR4+0x20] ;  /* 0x0000200400047984 */ /* 0x004ea40008000000 */
[----:B--2---:R-:W-:-:S04]  /*0390*/  VIMNMX.U16x2 R2, PT, PT, R2, R4, PT ;  /* 0x0000000402027248 */ /* 0x004fc80003fe0200 */
[----:B01----:R-:W-:-:S05]  /*03a0*/  PRMT R3, R2, 0x7610, R3 ;  /* 0x0000761002037816 */ /* 0x003fca0000000003 */
        /* <DEDUP_REMOVED lines=33> */
[----:B0-----:R-:W-:-:S04]  /*05c0*/  IMAD.U32 R2, RZ, RZ, UR4 ;  /* 0x00000004ff027e24 */ /* 0x001fc8000f8e00ff */
[----:B------:R-:W-:-:S05]  /*05d0*/  IMAD.U32 R3, RZ, RZ, UR5 ;  /* 0x00000005ff037e24 */ /* 0x000fca000f8e00ff */
[----:B-1----:R-:W-:Y:S01]  /*05e0*/  STG.E.U8 desc[UR8][R2.64], R5 ;  /* 0x0000000502007986 */ /* 0x002fe2000c101108 */
[----:B------:R-:W-:Y:S05]  /*05f0*/  EXIT ;  /* 0x000000000000794d */ /* 0x000fea0003800000 */
.L_x_2116:
        /* <DEDUP_REMOVED lines=16> */
.L_x_3567:


//--------------------- .text.contiguous_reduce33_i64 --------------------------
	.section	.text.contiguous_reduce33_i64,"ax",@progbits
	.align	128
        .global         contiguous_reduce33_i64
        .type           contiguous_reduce33_i64,@function
        .size           contiguous_reduce33_i64,(.L_x_3568 - contiguous_reduce33_i64)
        .other          contiguous_reduce33_i64,@"STO_CUDA_ENTRY STV_DEFAULT"
contiguous_reduce33_i64:
.text.contiguous_reduce33_i64:
[----:B------:R-:W-:Y:S01]  /*0000*/  LDC R1, c[0x0][0x37c] ;  /* 0x0000df00ff017b82 */ /* 0x000fe20000000800 */
[----:B------:R-:W0:Y:S01]  /*0010*/  S2R R8, SR_TID.Y ;  /* 0x0000000000087919 */ /* 0x000e220000002200 */
[----:B------:R-:W1:Y:S06]  /*0020*/  LDCU UR8, c[0x0][0x360] ;  /* 0x00006c00ff0877ac */ /* 0x000e6c0008000800 */
[----:B------:R-:W0:Y:S01]  /*0030*/  S2UR UR9, SR_CTAID.Y ;  /* 0x00000000000979c3 */ /* 0x000e220000002600 */
[----:B------:R-:W-:Y:S01]  /*0040*/  IMAD.MOV.U32 R6, RZ, RZ, -0x1 ;  /* 0xffffffffff067424 */ /* 0x000fe200078e00ff */
        /* <DEDUP_REMOVED lines=47> */
.L_x_2119:
        /* <DEDUP_REMOVED lines=15> */
[----:B------:R-:W-:-:S04]  /*0430*/  ISETP.LT.AND.EX P0, PT, R13, R19, PT, P0 ;  /* 0x000000130d00720c */ /* 0x000fc80003f01300 */
[----:B------:R-:W-:Y:S01]  /*0440*/  SEL R29, R12, R18, P0 ;  /* 0x000000120c1d7207 */ /* 0x000fe20000000000 */
[----:B------:R-:W-:Y:S01]  /*0450*/  VIADD R18, R27, UR5 ;  /* 0x000000051b127c36 */ /* 0x000fe20008000000 */
[----:B------:R-:W-:Y:S02]  /*0460*/  SEL R19, R13, R19, P0 ;  /* 0x000000130d137207 */ /* 0x000fe40000000000 */
[----:B0-----:R-:W-:Y:S02]  /*0470*/  ISETP.LT.U32.AND P0, PT, R29, R14, PT ;  /* 0x0000000e1d00720c */ /* 0x001fe40003f01070 */
[----:B------:R-:W0:Y:S02]  /*0480*/  LDS.64 R12, [R18+UR5] ;  /* 0x00000005120c7984 */ /* 0x000e240008000a00 */
[----:B------:R-:W-:-:S04]  /*0490*/  ISETP.LT.AND.EX P0, PT, R19, R15, PT, P0 ;  /* 0x0000000f1300720c */ /* 0x000fc80003f01300 */
[----:B--2---:R-:W-:Y:S02]  /*04a0*/  SEL R25, R29, R14, P0 ;  /* 0x0000000e1d197207 */ /* 0x004fe40000000000 */
[----:B------:R-:W-:Y:S01]  /*04b0*/  SEL R29, R19, R15, P0 ;  /* 0x0000000f131d7207 */ /* 0x000fe20000000000 */
[----:B------:R-:W-:Y:S01]  /*04c0*/  VIADD R19, R18, UR5 ;  /* 0x0000000512137c36 */ /* 0x000fe20008000000 */
[----:B---3--:R-:W-:-:S04]  /*04d0*/  ISETP.LT.U32.AND P0, PT, R25, R10, PT ;  /* 0x0000000a1900720c */ /* 0x008fc80003f01070 */
[-C--:B------:R-:W-:Y:S01]  /*04e0*/  ISETP.LT.AND.EX P0, PT, R29, R11.reuse, PT, P0 ;  /* 0x0000000b1d00720c */ /* 0x080fe20003f01300 */
[----:B------:R1:W2:Y:S03]  /*04f0*/  LDS.64 R14, [R19+UR5] ;  /* 0x00000005130e7984 */ /* 0x0002a60008000a00 */
[----:B------:R-:W-:Y:S01]  /*0500*/  SEL R25, R25, R10, P0 ;  /* 0x0000000a19197207 */ /* 0x000fe20000000000 */
[----:B------:R-:W-:Y:S01]  /*0510*/  VIADD R10, R19, UR5 ;  /* 0x00000005130a7c36 */ /* 0x000fe20008000000 */
[----:B-----5:R-:W-:Y:S02]  /*0520*/  SEL R27, R29, R11, P0 ;  /* 0x0000000b1d1b7207 */ /* 0x020fe40000000000 */
[----:B----4-:R-:W-:Y:S01]  /*0530*/  ISETP.LT.U32.AND P0, PT, R25, R6, PT ;  /* 0x000000061900720c */ /* 0x010fe20003f01070 */
[----:B-1----:R-:W1:Y:S02]  /*0540*/  LDC R19, c[0x0][0x360] ;  /* 0x0000d800ff137b82 */ /* 0x002e640000000800 */
[----:B------:R-:W3:Y:S01]  /*0550*/  LDS.64 R10, [R10+UR5] ;  /* 0x000000050a0a7984 */ /* 0x000ee20008000a00 */
[----:B------:R-:W-:-:S04]  /*0560*/  ISETP.LT.AND.EX P0, PT, R27, R7, PT, P0 ;  /* 0x000000071b00720c */ /* 0x000fc80003f01300 */
[----:B------:R-:W-:Y:S02]  /*0570*/  SEL R25, R25, R6, P0 ;  /* 0x0000000619197207 */ /* 0x000fe40000000000 */
[----:B------:R-:W-:Y:S02]  /*0580*/  SEL R27, R27, R7, P0 ;  /* 0x000000071b1b7207 */ /* 0x000fe40000000000 */
[----:B------:R-:W-:-:S04]  /*0590*/  ISETP.LT.U32.AND P0, PT, R25, R8, PT ;  /* 0x000000081900720c */ /* 0x000fc80003f01070 */
[----:B------:R-:W-:-:S04]  /*05a0*/  ISETP.LT.AND.EX P0, PT, R27, R9, PT, P0 ;  /* 0x000000091b00720c */ /* 0x000fc80003f01300 */
[----:B------:R-:W-:Y:S02]  /*05b0*/  SEL R7, R25, R8, P0 ;  /* 0x0000000819077207 */ /* 0x000fe40000000000 */
[----:B------:R-:W-:Y:S02]  /*05c0*/  SEL R9, R27, R9, P0 ;  /* 0x000000091b097207 */ /* 0x000fe40000000000 */
[----:B0-----:R-:W-:Y:S01]  /*05d0*/  ISETP.LT.U32.AND P0, PT, R7, R12, PT ;  /* 0x0000000c0700720c */ /* 0x001fe20003f01070 */
[----:B-1----:R-:W-:-:S03]  /*05e0*/  IMAD R22, R19, 0x40, R22 ;  /* 0x0000004013167824 */ /* 0x002fc600078e0216 */
[----:B------:R-:W-:-:S04]  /*05f0*/  ISETP.LT.AND.EX P0, PT, R9, R13, PT, P0 ;  /* 0x0000000d0900720c */ /* 0x000fc80003f01300 */
[----:B------:R-:W-:Y:S02]  /*0600*/  SEL R7, R7, R12, P0 ;  /* 0x0000000c07077207 */ /* 0x000fe40000000000 */
[----:B------:R-:W-:Y:S02]  /*0610*/  SEL R13, R9, R13, P0 ;  /* 0x0000000d090d7207 */ /* 0x000fe40000000000 */
[----:B--2---:R-:W-:-:S04]  /*0620*/  ISETP.LT.U32.AND P0, PT, R7, R14, PT ;  /* 0x0000000e0700720c */ /* 0x004fc80003f01070 */
[----:B------:R-:W-:-:S04]  /*0630*/  ISETP.LT.AND.EX P0, PT, R13, R15, PT, P0 ;  /* 0x0000000f0d00720c */ /* 0x000fc80003f01300 */
[----:B------:R-:W-:Y:S02]  /*0640*/  SEL R7, R7, R14, P0 ;  /* 0x0000000e07077207 */ /* 0x000fe40000000000 */
[----:B------:R-:W-:Y:S02]  /*0650*/  SEL R13, R13, R15, P0 ;  /* 0x0000000f0d0d7207 */ /* 0x000fe40000000000 */
[----:B---3--:R-:W-:-:S04]  /*0660*/  ISETP.LT.U32.AND P0, PT, R7, R10, PT ;  /* 0x0000000a0700720c */ /* 0x008fc80003f01070 */
[----:B------:R-:W-:-:S04]  /*0670*/  ISETP.LT.AND.EX P0, PT, R13, R11, PT, P0 ;  /* 0x0000000b0d00720c */ /* 0x000fc80003f01300 */
[----:B------:R-:W-:Y:S02]  /*0680*/  SEL R12, R7, R10, P0 ;  /* 0x0000000a070c7207 */ /* 0x000fe40000000000 */
[----:B------:R-:W-:Y:S01]  /*0690*/  SEL R13, R13, R11, P0 ;  /* 0x0000000b0d0d7207 */ /* 0x000fe20000000000 */
[----:B------:R-:W-:Y:S06]  /*06a0*/  @P1 BRA `(.L_x_2119) ;  /* 0xfffffffc00241947 */ /* 0x000fec000383ffff */
[----:B------:R-:W-:-:S07]  /*06b0*/  VIADD R20, R20, 0x1 ;  /* 0x0000000114147836 */ /* 0x000fce0000000000 */
.L_x_2118:
        /* <DEDUP_REMOVED lines=18> */
[----:B------:R-:W-:-:S04]  /*07e0*/  ISETP.LT.AND.EX P0, PT, R13, R9, PT, P0 ;  /* 0x000000090d00720c */ /* 0x000fc80003f01300 */
[----:B------:R-:W-:Y:S02]  /*07f0*/  SEL R23, R12, R8, P0 ;  /* 0x000000080c177207 */ /* 0x000fe40000000000 */
[----:B------:R-:W-:Y:S02]  /*0800*/  SEL R13, R13, R9, P0 ;  /* 0x000000090d0d7207 */ /* 0x000fe40000000000 */
[----:B0-----:R-:W-:-:S04]  /*0810*/  ISETP.LT.U32.AND P0, PT, R23, R10, PT ;  /* 0x0000000a1700720c */ /* 0x001fc80003f01070 */
        /* <DEDUP_REMOVED lines=10> */
[----:B------:R-:W-:-:S07]  /*08c0*/  SEL R13, R7, R15, P0 ;  /* 0x0000000f070d7207 */ /* 0x000fce0000000000 */
.L_x_2121:
        /* <DEDUP_REMOVED lines=13> */
[----:B------:R-:W-:-:S04]  /*09a0*/  ISETP.LT.AND.EX P0, PT, R13, R7, PT, P0 ;  /* 0x000000070d00720c */ /* 0x000fc80003f01300 */
[----:B------:R-:W-:Y:S02]  /*09b0*/  SEL R11, R12, R6, P0 ;  /* 0x000000060c0b7207 */ /* 0x000fe40000000000 */
[----:B------:R-:W-:Y:S02]  /*09c0*/  SEL R13, R13, R7, P0 ;  /* 0x000000070d0d7207 */ /* 0x000fe40000000000 */
[----:B0-----:R-:W-:-:S04]  /*09d0*/  ISETP.LT.U32.AND P0, PT, R11, R8, PT ;  /* 0x000000080b00720c */ /* 0x001fc80003f01070 */
[----:B------:R-:W-:-:S04]  /*09e0*/  ISETP.LT.AND.EX P0, PT, R13, R9, PT, P0 ;  /* 0x000000090d00720c */ /* 0x000fc80003f01300 */
[----:B------:R-:W-:Y:S02]  /*09f0*/  SEL R12, R11, R8, P0 ;  /* 0x000000080b0c7207 */ /* 0x000fe40000000000 */
[----:B------:R-:W-:-:S07]  /*0a00*/  SEL R13, R13, R9, P0 ;  /* 0x000000090d0d7207 */ /* 0x000fce0000000000 */
.L_x_2122:
[----:B------:R-:W-:Y:S05]  /*0a10*/  @P1 BRA `(.L_x_2120) ;  /* 0x00000000001c1947 */ /* 0x000fea0003800000 */
[----:B------:R-:W-:-:S04]  /*0a20*/  IMAD R7, R20, UR8, RZ ;  /* 0x0000000814077c24 */ /* 0x000fc8000f8e02ff */
[----:B------:R-:W-:-:S06]  /*0a30*/  IMAD R7, R7, 0x8, R0 ;  /* 0x0000000807077824 */ /* 0x000fcc00078e0200 */
[----:B------:R-:W1:Y:S02]  /*0a40*/  LDS.64 R6, [R7] ;  /* 0x0000000007067984 */ /* 0x000e640000000a00 */
[----:B-1----:R-:W-:-:S04]  /*0a50*/  ISETP.LT.U32.AND P0, PT, R12, R6, PT ;  /* 0x000000060c00720c */ /* 0x002fc80003f01070 */
[----:B------:R-:W-:-:S04]  /*0a60*/  ISETP.LT.AND.EX P0, PT, R13, R7, PT, P0 ;  /* 0x000000070d00720c */ /* 0x000fc80003f01300 */
[----:B------:R-:W-:Y:S02]  /*0a70*/  SEL R12, R12, R6, P0 ;  /* 0x000000060c0c7207 */ /* 0x000fe40000000000 */
[----:B------:R-:W-:-:S07]  /*0a80*/  SEL R13, R13, R7, P0 ;  /* 0x000000070d0d7207 */ /* 0x000fce0000000000 */
.L_x_2120:
[----:B-1----:R2:W-:Y:S02]  /*0a90*/  STS.64 [R0], R12 ;  /* 0x0000000c00007388 */ /* 0x0025e40000000a00 */
.L_x_2117:
        /* <DEDUP_REMOVED lines=8> */
.L_x_2123:
        /* <DEDUP_REMOVED lines=14> */
.L_x_3568:


//--------------------- .text.contiguous_reduce3_i64 --------------------------
	.section	.text.contiguous_reduce3_i64,"ax",@progbits
	.align	128
        .global         contiguous_reduce3_i64
        .type           contiguous_reduce3_i64,@function
        .size           contiguous_reduce3_i64,(.L_x_3491 - contiguous_reduce3_i64)
        .other          contiguous_reduce3_i64,@"STO_CUDA_ENTRY STV_DEFAULT"
contiguous_reduce3_i64:
.text.contiguous_reduce3_i64:
        /* <DEDUP_REMOVED lines=45> */
.L_x_2142:
        /* <DEDUP_REMOVED lines=27> */
.L_x_2126:
[----:B------:R-:W-:Y:S01]  /*0480*/  MOV R30, R32 ;  /* 0x00000020001e7202 */ /* 0x000fe20000000f00 */
[----:B------:R-:W-:Y:S01]  /*0490*/  IMAD.MOV.U32 R0, RZ, RZ, R36 ;  /* 0x000000ffff007224 */ /* 0x000fe200078e0024 */
[----:B------:R-:W-:Y:S01]  /*04a0*/  MOV R8, 0x4d0 ;  /* 0x000004d000087802 */ /* 0x000fe20000000f00 */
[----:B------:R-:W-:-:S07]  /*04b0*/  IMAD.MOV.U32 R3, RZ, RZ, R37 ;  /* 0x000000ffff037224 */ /* 0x000fce00078e0025 */
[----:B01-3--:R-:W-:Y:S05]  /*04c0*/  CALL.REL.NOINC `($__internal_48_$__cuda_sm20_div_s64) ;  /* 0x0000003400807944 */ /* 0x00bfea0003c00000 */
        /* <DEDUP_REMOVED lines=9> */
.L_x_2127:
        /* <DEDUP_REMOVED lines=33> */
.L_x_2128:
[----:B------:R-:W-:Y:S01]  /*0770*/  MOV R0, R36 ;  /* 0x0000002400007202 */ /* 0x000fe20000000f00 */
[----:B------:R-:W-:Y:S01]  /*0780*/  IMAD.MOV.U32 R3, RZ, RZ, R37 ;  /* 0x000000ffff037224 */ /* 0x000fe200078e0025 */
[----:B------:R-:W-:-:S07]  /*0790*/  MOV R8, 0x7b0 ;  /* 0x000007b000087802 */ /* 0x000fce0000000f00 */
[----:B---3--:R-:W-:Y:S05]  /*07a0*/  CALL.REL.NOINC `($__internal_48_$__cuda_sm20_div_s64) ;  /* 0x0000003000c87944 */ /* 0x008fea0003c00000 */
        /* <DEDUP_REMOVED lines=10> */
.L_x_2129:
        /* <DEDUP_REMOVED lines=34> */
.L_x_2130:
[----:B------:R-:W-:Y:S01]  /*0a70*/  MOV R30, R28 ;  /* 0x0000001c001e7202 */ /* 0x000fe20000000f00 */
[----:B------:R-:W-:Y:S01]  /*0a80*/  IMAD.MOV.U32 R0, RZ, RZ, R36 ;  /* 0x000000ffff007224 */ /* 0x000fe200078e0024 */
[----:B------:R-:W-:Y:S02]  /*0a90*/  MOV R3, R37 ;  /* 0x0000002500037202 */ /* 0x000fe40000000f00 */
[----:B------:R-:W-:-:S07]  /*0aa0*/  MOV R8, 0xac0 ;  /* 0x00000ac000087802 */ /* 0x000fce0000000f00 */
[----:B---3--:R-:W-:Y:S05]  /*0ab0*/  CALL.REL.NOINC `($__internal_48_$__cuda_sm20_div_s64) ;  /* 0x0000003000047944 */ /* 0x008fea0003c00000 */
        /* <DEDUP_REMOVED lines=10> */
.L_x_2131:
        /* <DEDUP_REMOVED lines=33> */
.L_x_2132:
[----:B------:R-:W-:Y:S01]  /*0d70*/  MOV R0, R36 ;  /* 0x0000002400007202 */ /* 0x000fe20000000f00 */
[----:B------:R-:W-:Y:S01]  /*0d80*/  IMAD.MOV.U32 R3, RZ, RZ, R37 ;  /* 0x000000ffff037224 */ /* 0x000fe200078e0025 */
[----:B------:R-:W-:-:S07]  /*0d90*/  MOV R8, 0xdb0 ;  /* 0x00000db000087802 */ /* 0x000fce0000000f00 */
[----:B---3--:R-:W-:Y:S05]  /*0da0*/  CALL.REL.NOINC `($__internal_48_$__cuda_sm20_div_s64) ;  /* 0x0000002c00487944 */ /* 0x008fea0003c00000 */
        /* <DEDUP_REMOVED lines=9> */
.L_x_2133:
        /* <DEDUP_REMOVED lines=34> */
.L_x_2134:
[----:B------:R-:W-:Y:S01]  /*1060*/  IMAD.MOV.U32 R30, RZ, RZ, R28 ;  /* 0x000000ffff1e7224 */ /* 0x000fe200078e001c */
        /* <DEDUP_REMOVED lines=13> */
.L_x_2135:
        /* <DEDUP_REMOVED lines=34> */
.L_x_2136:
        /* <DEDUP_REMOVED lines=14> */
.L_x_2137:
        /* <DEDUP_REMOVED lines=34> */
.L_x_2138:
[----:B------:R-:W-:Y:S01]  /*1660*/  IMAD.MOV.U32 R30, RZ, RZ, R28 ;  /* 0x000000ffff1e7224 */ /* 0x000fe200078e001c */
        /* <DEDUP_REMOVED lines=14> */
.L_x_2139:
        /* <DEDUP_REMOVED lines=34> */
.L_x_2140:
[----:B------:R-:W-:Y:S01]  /*1970*/  MOV R0, R36 ;  /* 0x0000002400007202 */ /* 0x000fe20000000f00 */
[----:B------:R-:W-:Y:S01]  /*1980*/  IMAD.MOV.U32 R3, RZ, RZ, R37 ;  /* 0x000000ffff037224 */ /* 0x000fe200078e0025 */
[----:B------:R-:W-:-:S07]  /*1990*/  MOV R8, 0x19b0 ;  /* 0x000019b000087802 */ /* 0x000fce0000000f00 */
[----:B---3--:R-:W-:Y:S05]  /*19a0*/  CALL.REL.NOINC `($__internal_48_$__cuda_sm20_div_s64) ;  /* 0x0000002000487944 */ /* 0x008fea0003c00000 */
        /* <DEDUP_REMOVED lines=9> */
.L_x_2141:
        /* <DEDUP_REMOVED lines=13> */
.L_x_2125:
        /* <DEDUP_REMOVED lines=33> */
.L_x_2144:
[----:B------:R-:W-:Y:S01]  /*1d20*/  IMAD.MOV.U32 R30, RZ, RZ, R32 ;  /* 0x000000ffff1e7224 */ /* 0x000fe200078e0020 */
[----:B------:R-:W-:Y:S01]  /*1d30*/  MOV R0, R16 ;  /* 0x0000001000007202 */ /* 0x000fe20000000f00 */
[----:B------:R-:W-:Y:S01]  /*1d40*/  IMAD.MOV.U32 R3, RZ, RZ, R17 ;  /* 0x000000ffff037224 */ /* 0x000fe200078e0011 */
[----:B------:R-:W-:-:S07]  /*1d50*/  MOV R8, 0x1d70 ;  /* 0x00001d7000087802 */ /* 0x000fce0000000f00 */
[----:B------:R-:W-:Y:S05]  /*1d60*/  CALL.REL.NOINC `($__internal_48_$__cuda_sm20_div_s64) ;  /* 0x0000001c00587944 */ /* 0x000fea0003c00000 */
        /* <DEDUP_REMOVED lines=9> */
.L_x_2145:
        /* <DEDUP_REMOVED lines=35> */
.L_x_2146:
        /* <DEDUP_REMOVED lines=13> */
.L_x_2147:
        /* <DEDUP_REMOVED lines=36> */
.L_x_2148:
[----:B------:R-:W-:Y:S01]  /*2340*/  IMAD.MOV.U32 R30, RZ, RZ, R20 ;  /* 0x000000ffff1e7224 */ /* 0x000fe200078e0014 */
[----:B------:R-:W-:Y:S01]  /*2350*/  MOV R0, R18 ;  /* 0x0000001200007202 */ /* 0x000fe20000000f00 */
[----:B------:R-:W-:Y:S01]  /*2360*/  IMAD.MOV.U32 R3, RZ, RZ, R19 ;  /* 0x000000ffff037224 */ /* 0x000fe200078e0013 */
[----:B------:R-:W-:-:S07]  /*2370*/  MOV R8, 0x2390 ;  /* 0x0000239000087802 */ /* 0x000fce0000000f00 */
[----:B------:R-:W-:Y:S05]  /*2380*/  CALL.REL.NOINC `($__internal_48_$__cuda_sm20_div_s64) ;  /* 0x0000001400d07944 */ /* 0x000fea0003c00000 */
        /* <DEDUP_REMOVED lines=10> */
.L_x_2149:
        /* <DEDUP_REMOVED lines=37> */
.L_x_2150:
[----:B------:R-:W-:Y:S01]  /*2680*/  IMAD.MOV.U32 R0, RZ, RZ, R18 ;  /* 0x000000ffff007224 */ /* 0x000fe200078e0012 */
[----:B------:R-:W-:Y:S02]  /*2690*/  MOV R3, R19 ;  /* 0x0000001300037202 */ /* 0x000fe40000000f00 */
[----:B------:R-:W-:-:S07]  /*26a0*/  MOV R8, 0x26c0 ;  /* 0x000026c000087802 */ /* 0x000fce0000000f00 */
[----:B------:R-:W-:Y:S05]  /*26b0*/  CALL.REL.NOINC `($__internal_48_$__cuda_sm20_div_s64) ;  /* 0x0000001400047944 */ /* 0x000fea0003c00000 */
        /* <DEDUP_REMOVED lines=8> */
.L_x_2151:
        /* <DEDUP_REMOVED lines=10> */
.L_x_2143:
        /* <DEDUP_REMOVED lines=31> */
.L_x_2153:
[----:B------:R-:W-:Y:S01]  /*29d0*/  MOV R30, R32 ;  /* 0x00000020001e7202 */ /* 0x000fe20000000f00 */
[----:B------:R-:W-:Y:S01]  /*29e0*/  IMAD.MOV.U32 R0, RZ, RZ, R16 ;  /* 0x000000ffff007224 */ /* 0x000fe200078e0010 */
[----:B------:R-:W-:Y:S02]  /*29f0*/  MOV R3, R17 ;  /* 0x0000001100037202 */ /* 0x000fe40000000f00 */
[----:B------:R-:W-:-:S07]  /*2a00*/  MOV R8, 0x2a20 ;  /* 0x00002a2000087802 */ /* 0x000fce0000000f00 */
[----:B------:R-:W-:Y:S05]  /*2a10*/  CALL.REL.NOINC `($__internal_48_$__cuda_sm20_div_s64) ;  /* 0x00000010002c7944 */ /* 0x000fea0003c00000 */
        /* <DEDUP_REMOVED lines=9> */
.L_x_2154:
        /* <DEDUP_REMOVED lines=36> */
.L_x_2155:
[----:B------:R-:W-:Y:S01]  /*2cf0*/  MOV R0, R18 ;  /* 0x0000001200007202 */ /* 0x000fe20000000f00 */
[----:B------:R-:W-:Y:S01]  /*2d00*/  IMAD.MOV.U32 R3, RZ, RZ, R19 ;  /* 0x000000ffff037224 */ /* 0x000fe200078e0013 */
[----:B------:R-:W-:-:S07]  /*2d10*/  MOV R8, 0x2d30 ;  /* 0x00002d3000087802 */ /* 0x000fce0000000f00 */
[----:B------:R-:W-:Y:S05]  /*2d20*/  CALL.REL.NOINC `($__internal_48_$__cuda_sm20_div_s64) ;  /* 0x0000000c00687944 */ /* 0x000fea0003c00000 */
        /* <DEDUP_REMOVED lines=8> */
.L_x_2156:
        /* <DEDUP_REMOVED lines=10> */
.L_x_2152:
        /* <DEDUP_REMOVED lines=29> */
.L_x_2157:
[----:B------:R-:W-:-:S07]  /*3020*/  MOV R0, 0x3040 ;  /* 0x0000304000007802 */ /* 0x000fce0000000f00 */
[----:B------:R-:W-:Y:S05]  /*3030*/  CALL.REL.NOINC `($__internal_49_$__cuda_sm20_rem_s64) ;  /* 0x0000000c00f07944 */ /* 0x000fea0003c00000 */
[----:B------:R-:W-:Y:S01]  /*3040*/  MOV R8, R3 ;  /* 0x0000000300087202 */ /* 0x000fe20000000f00 */
[----:B------:R-:W-:-:S07]  /*3050*/  IMAD.MOV.U32 R9, RZ, RZ, R10 ;  /* 0x000000ffff097224 */ /* 0x000fce00078e000a */
.L_x_2158:
[----:B------:R-:W0:Y:S02]  /*3060*/  LDC.64 R10, c[0x0][0x398] ;  /* 0x0000e600ff0a7b82 */ /* 0x000e240000000a00 */
[----:B0-----:R-:W-:-:S06]  /*3070*/  IMAD.WIDE.U32 R2, R2, 0x8, R10 ;  /* 0x0000000802027825 */ /* 0x001fcc00078e000a */
[----:B------:R-:W2:Y:S02]  /*3080*/  LDG.E.64 R2, desc[UR10][R2.64] ;  /* 0x0000000a02027981 */ /* 0x000ea4000c1e1b00 */
[-C--:B--2---:R-:W-:Y:S02]  /*3090*/  IMAD R11, R3, R8.reuse, RZ ;  /* 0x00000008030b7224 */ /* 0x084fe400078e02ff */
[----:B------:R-:W-:-:S04]  /*30a0*/  IMAD.WIDE.U32 R28, R2, R8, R28 ;  /* 0x00000008021c7225 */ /* 0x000fc800078e001c */
[----:B------:R-:W-:-:S05]  /*30b0*/  IMAD R11, R2, R9, R11 ;  /* 0x00000009020b7224 */ /* 0x000fca00078e020b */
[----:B------:R-:W-:-:S07]  /*30c0*/  IADD3 R29, PT, PT, R29, R11, RZ ;  /* 0x0000000b1d1d7210 */ /* 0x000fce0007ffe0ff */
.L_x_2124:
        /* <DEDUP_REMOVED lines=33> */
.L_x_2161:
        /* <DEDUP_REMOVED lines=15> */
[----:B------:R-:W-:-:S04]  /*33d0*/  ISETP.LT.AND.EX P0, PT, R3, R17, PT, P0 ;  /* 0x000000110300720c */ /* 0x000fc80003f01300 */
[----:B------:R-:W-:Y:S01]  /*33e0*/  SEL R27, R2, R16, P0 ;  /* 0x00000010021b7207 */ /* 0x000fe20000000000 */
[----:B------:R-:W-:Y:S01]  /*33f0*/  VIADD R16, R24, UR5 ;  /* 0x0000000518107c36 */ /* 0x000fe20008000000 */
[----:B------:R-:W-:Y:S02]  /*3400*/  SEL R17, R3, R17, P0 ;  /* 0x0000001103117207 */ /* 0x000fe40000000000 */
[----:B--2---:R-:W-:Y:S02]  /*3410*/  ISETP.LT.U32.AND P0, PT, R27, R8, PT ;  /* 0x000000081b00720c */ /* 0x004fe40003f01070 */
[----:B------:R-:W1:Y:S02]  /*3420*/  LDS.64 R2, [R16+UR5] ;  /* 0x0000000510027984 */ /* 0x000e640008000a00 */
[----:B------:R-:W-:-:S04]  /*3430*/  ISETP.LT.AND.EX P0, PT, R17, R9, PT, P0 ;  /* 0x000000091100720c */ /* 0x000fc80003f01300 */
[----:B------:R-:W-:Y:S02]  /*3440*/  SEL R21, R27, R8, P0 ;  /* 0x000000081b157207 */ /* 0x000fe40000000000 */
[----:B----4-:R-:W-:Y:S02]  /*3450*/  SEL R23, R17, R9, P0 ;  /* 0x0000000911177207 */ /* 0x010fe40000000000 */
[----:B---3--:R-:W-:Y:S02]  /*3460*/  ISETP.LT.U32.AND P0, PT, R21, R6, PT ;  /* 0x000000061500720c */ /* 0x008fe40003f01070 */
[----:B------:R-:W-:Y:S02]  /*3470*/  IADD3 R17, PT, PT, R16, UR5, RZ ;  /* 0x0000000510117c10 */ /* 0x000fe4000fffe0ff */
[----:B------:R-:W-:-:S03]  /*3480*/  ISETP.LT.AND.EX P0, PT, R23, R7, PT, P0 ;  /* 0x000000071700720c */ /* 0x000fc60003f01300 */
[----:B------:R2:W3:Y:S01]  /*3490*/  LDS.64 R8, [R17+UR5] ;  /* 0x0000000511087984 */ /* 0x0004e20008000a00 */
[----:B------:R-:W-:Y:S01]  /*34a0*/  SEL R21, R21, R6, P0 ;  /* 0x0000000615157207 */ /* 0x000fe20000000000 */
[----:B------:R-:W-:Y:S01]  /*34b0*/  VIADD R6, R17, UR5 ;  /* 0x0000000511067c36 */ /* 0x000fe20008000000 */
[----:B------:R-:W-:Y:S02]  /*34c0*/  SEL R23, R23, R7, P0 ;  /* 0x0000000717177207 */ /* 0x000fe40000000000 */
[----:B-----5:R-:W-:-:S03]  /*34d0*/  ISETP.LT.U32.AND P0, PT, R21, R10, PT ;  /* 0x0000000a1500720c */ /* 0x020fc60003f01070 */
[----:B------:R-:W4:Y:S01]  /*34e0*/  LDS.64 R6, [R6+UR5] ;  /* 0x0000000506067984 */ /* 0x000f220008000a00 */
[-C--:B------:R-:W-:Y:S01]  /*34f0*/  ISETP.LT.AND.EX P0, PT, R23, R11.reuse, PT, P0 ;  /* 0x0000000b1700720c */ /* 0x080fe20003f01300 */
[----:B--2---:R-:W2:Y:S03]  /*3500*/  LDC R17, c[0x0][0x360] ;  /* 0x0000d800ff117b82 */ /* 0x004ea60000000800 */
[----:B------:R-:W-:Y:S02]  /*3510*/  SEL R21, R21, R10, P0 ;  /* 0x0000000a15157207 */ /* 0x000fe40000000000 */
[----:B------:R-:W-:Y:S02]  /*3520*/  SEL R23, R23, R11, P0 ;  /* 0x0000000b17177207 */ /* 0x000fe40000000000 */
[----:B0-----:R-:W-:-:S04]  /*3530*/  ISETP.LT.U32.AND P0, PT, R21, R12, PT ;  /* 0x0000000c1500720c */ /* 0x001fc80003f01070 */
[----:B------:R-:W-:-:S04]  /*3540*/  ISETP.LT.AND.EX P0, PT, R23, R13, PT, P0 ;  /* 0x0000000d1700720c */ /* 0x000fc80003f01300 */
[----:B------:R-:W-:Y:S02]  /*3550*/  SEL R11, R21, R12, P0 ;  /* 0x0000000c150b7207 */ /* 0x000fe40000000000 */
[----:B------:R-:W-:Y:S02]  /*3560*/  SEL R13, R23, R13, P0 ;  /* 0x0000000d170d7207 */ /* 0x000fe40000000000 */
[----:B-1----:R-:W-:-:S04]  /*3570*/  ISETP.LT.U32.AND P0, PT, R11, R2, PT ;  /* 0x000000020b00720c */ /* 0x002fc80003f01070 */
[----:B------:R-:W-:Y:S01]  /*3580*/  ISETP.LT.AND.EX P0, PT, R13, R3, PT, P0 ;  /* 0x000000030d00720c */ /* 0x000fe20003f01300 */
[----:B--2---:R-:W-:-:S03]  /*3590*/  IMAD R20, R17, 0x40, R20 ;  /* 0x0000004011147824 */ /* 0x004fc600078e0214 */
[----:B------:R-:W-:Y:S02]  /*35a0*/  SEL R11, R11, R2, P0 ;  /* 0x000000020b0b7207 */ /* 0x000fe40000000000 */
[----:B------:R-:W-:Y:S02]  /*35b0*/  SEL R13, R13, R3, P0 ;  /* 0x000000030d0d7207 */ /* 0x000fe40000000000 */
[----:B---3--:R-:W-:-:S04]  /*35c0*/  ISETP.LT.U32.AND P0, PT, R11, R8, PT ;  /* 0x000000080b00720c */ /* 0x008fc80003f01070 */
[----:B------:R-:W-:-:S04]  /*35d0*/  ISETP.LT.AND.EX P0, PT, R13, R9, PT, P0 ;  /* 0x000000090d00720c */ /* 0x000fc80003f01300 */
[----:B------:R-:W-:Y:S02]  /*35e0*/  SEL R3, R11, R8, P0 ;  /* 0x000000080b037207 */ /* 0x000fe40000000000 */
[----:B------:R-:W-:Y:S02]  /*35f0*/  SEL R9, R13, R9, P0 ;  /* 0x000000090d097207 */ /* 0x000fe40000000000 */
[----:B----4-:R-:W-:-:S04]  /*3600*/  ISETP.LT.U32.AND P0, PT, R3, R6, PT ;  /* 0x000000060300720c */ /* 0x010fc80003f01070 */
[----:B------:R-:W-:-:S04]  /*3610*/  ISETP.LT.AND.EX P0, PT, R9, R7, PT, P0 ;  /* 0x000000070900720c */ /* 0x000fc80003f01300 */
[----:B------:R-:W-:Y:S02]  /*3620*/  SEL R2, R3, R6, P0 ;  /* 0x0000000603027207 */ /* 0x000fe40000000000 */
[----:B------:R-:W-:Y:S01]  /*3630*/  SEL R3, R9, R7, P0 ;  /* 0x0000000709037207 */ /* 0x000fe20000000000 */
[----:B------:R-:W-:Y:S06]  /*3640*/  @P1 BRA `(.L_x_2161) ;  /* 0xfffffffc00241947 */ /* 0x000fec000383ffff */
[----:B------:R-:W-:-:S07]  /*3650*/  IADD3 R18, PT, PT, R18, 0x1, RZ ;  /* 0x0000000112127810 */ /* 0x000fce0007ffe0ff */
.L_x_2160:
        /* <DEDUP_REMOVED lines=32> */
[----:B------:R-:W-:-:S07]  /*3860*/  SEL R3, R11, R13, P0 ;  /* 0x0000000d0b037207 */ /* 0x000fce0000000000 */
.L_x_2163:
        /* <DEDUP_REMOVED lines=13> */
[----:B------:R-:W-:-:S04]  /*3940*/  ISETP.LT.AND.EX P0, PT, R3, R5, PT, P0 ;  /* 0x000000050300720c */ /* 0x000fc80003f01300 */
[----:B------:R-:W-:Y:S02]  /*3950*/  SEL R9, R2, R4, P0 ;  /* 0x0000000402097207 */ /* 0x000fe40000000000 */
[----:B------:R-:W-:Y:S02]  /*3960*/  SEL R3, R3, R5, P0 ;  /* 0x0000000503037207 */ /* 0x000fe40000000000 */
[----:B--2---:R-:W-:-:S04]  /*3970*/  ISETP.LT.U32.AND P0, PT, R9, R6, PT ;  /* 0x000000060900720c */ /* 0x004fc80003f01070 */
[----:B------:R-:W-:-:S04]  /*3980*/  ISETP.LT.AND.EX P0, PT, R3, R7, PT, P0 ;  /* 0x000000070300720c */ /* 0x000fc80003f01300 */
[----:B------:R-:W-:Y:S02]  /*3990*/  SEL R2, R9, R6, P0 ;  /* 0x0000000609027207 */ /* 0x000fe40000000000 */
[----:B------:R-:W-:-:S07]  /*39a0*/  SEL R3, R3, R7, P0 ;  /* 0x0000000703037207 */ /* 0x000fce0000000000 */
.L_x_2164:
        /* <DEDUP_REMOVED lines=8> */
.L_x_2162:
[----:B-1----:R1:W-:Y:S02]  /*3a30*/  STS.64 [R0], R2 ;  /* 0x0000000200007388 */ /* 0x0023e40000000a00 */
.L_x_2159:
        /* <DEDUP_REMOVED lines=9> */
        .weak           $__internal_48_$__cuda_sm20_div_s64
        .type           $__internal_48_$__cuda_sm20_div_s64,@function
        .size           $__internal_48_$__cuda_sm20_div_s64,($__internal_49_$__cuda_sm20_rem_s64 - $__internal_48_$__cuda_sm20_div_s64)
$__internal_48_$__cuda_sm20_div_s64:
        /* <DEDUP_REMOVED lines=82> */
[----:B------:R-:W-:Y:S06]  /*3ff0*/  RET.REL.NODEC R8 `(contiguous_reduce3_i64) ;  /* 0xffffffc008007950 */ /* 0x000fec0003c3ffff */
        .weak           $__internal_49_$__cuda_sm20_rem_s64
        .type           $__internal_49_$__cuda_sm20_rem_s64,@function
        .size           $__internal_49_$__cuda_sm20_rem_s64,(.L_x_3491 - $__internal_49_$__cuda_sm20_rem_s64)
$__internal_49_$__cuda_sm20_rem_s64:
        /* <DEDUP_REMOVED lines=66> */
[----:B------:R-:W-:Y:S06]  /*4420*/  RET.REL.NODEC R8 `(contiguous_reduce3_i64) ;  /* 0xffffffb808f47950 */ /* 0x000fec0003c3ffff */
.L_x_2165:
        /* <DEDUP_REMOVED lines=13> */
.L_x_3491:


//--------------------- .text.contiguous_reduce22_i64 --------------------------
	.section	.text.contiguous_reduce22_i64,"ax",@progbits
	.align	128
        .global         contiguous_reduce22_i64
        .type           contiguous_reduce22_i64,@function
        .size           contiguous_reduce22_i64,(.L_x_3570 - contiguous_reduce22_i64)
        .other          contiguous_reduce22_i64,@"STO_CUDA_ENTRY STV_DEFAULT"
contiguous_reduce22_i64:
.text.contiguous_reduce22_i64:
[----:B------:R-:W-:Y:S01]  /*0000*/  LDC R1, c[0x0][0x37c] ;  /* 0x0000df00ff017b82 */ /* 0x000fe20000000800 */
[----:B------:R-:W0:Y:S07]  /*0010*/  S2R R0, SR_TID.X ;  /* 0x0000000000007919 */ /* 0x000e2e0000002100 */
[----:B------:R-:W1:Y:S01]  /*0020*/  S2UR UR6, SR_CTAID.X ;  /* 0x00000000000679c3 */ /* 0x000e620000002500 */
[----:B------:R-:W2:Y:S01]  /*0030*/  LDCU.64 UR8, c[0x0][0x390] ;  /* 0x00007200ff0877ac */ /* 0x000ea20008000a00 */
[----:B------:R-:W-:Y:S01]  /*0040*/  IMAD.MOV.U32 R8, RZ, RZ, -0x1 ;  /* 0xffffffffff087424 */ /* 0x000fe200078e00ff */
[----:B------:R-:W-:Y:S01]  /*0050*/  BSSY.RECONVERGENT B0, `(.L_x_2166) ;  /* 0x0000030000007945 */ /* 0x000fe20003800200 */
[----:B------:R-:W-:Y:S01]  /*0060*/  IMAD.MOV.U32 R9, RZ, RZ, 0x7fffffff ;  /* 0x7fffffffff097424 */ /* 0x000fe200078e00ff */
        /* <DEDUP_REMOVED lines=29> */
[----:B------:R-:W-:-:S04]  /*0240*/  ISETP.LT.AND.EX P0, PT, R5, R7, PT, P0 ;  /* 0x000000070500720c */ /* 0x000fc80003f01300 */
[----:B------:R-:W-:Y:S02]  /*0250*/  SEL R4, R4, R6, P0 ;  /* 0x0000000604047207 */ /* 0x000fe40000000000 */
[----:B------:R-:W-:-:S05]  /*0260*/  SEL R5, R5, R7, P0 ;  /* 0x0000000705057207 */ /* 0x000fca0000000000 */
[----:B------:R1:W-:Y:S01]  /*0270*/  STS.64 [R2], R4 ;  /* 0x0000000402007388 */ /* 0x0003e20000000a00 */
[----:B------:R-:W-:Y:S05]  /*0280*/  BRA `(.L_x_2168) ;  /* 0x0000000000307947 */ /* 0x000fea0003800000 */
.L_x_2167:
        /* <DEDUP_REMOVED lines=12> */
.L_x_2168:
[----:B------:R-:W-:Y:S05]  /*0350*/  BSYNC.RECONVERGENT B0 ;  /* 0x0000000000007941 */ /* 0x000fea0003800200 */
.L_x_2166:
[----:B------:R-:W-:Y:S01]  /*0360*/  BAR.SYNC.DEFER_BLOCKING 0x0 ;  /* 0x0000000000007b1d */ /* 0x000fe20000010000 */
[----:B------:R-:W-:-:S13]  /*0370*/  ISETP.GE.U32.AND P0, PT, R3, 0x42, PT ;  /* 0x000000420300780c */ /* 0x000fda0003f06070 */
[----:B------:R-:W-:Y:S05]  /*0380*/  @!P0 BRA `(.L_x_2169) ;  /* 0x0000000000448947 */ /* 0x000fea0003800000 */
.L_x_2172:
        /* <DEDUP_REMOVED lines=8> */
[----:B------:R-:W-:-:S04]  /*0410*/  ISETP.LT.AND.EX P0, PT, R5, R7, PT, P0 ;  /* 0x000000070500720c */ /* 0x000fc80003f01300 */
[----:B------:R-:W-:Y:S02]  /*0420*/  SEL R4, R4, R6, P0 ;  /* 0x0000000604047207 */ /* 0x000fe40000000000 */
[----:B------:R-:W-:-:S05]  /*0430*/  SEL R5, R5, R7, P0 ;  /* 0x0000000705057207 */ /* 0x000fca0000000000 */
[----:B------:R2:W-:Y:S02]  /*0440*/  STS.64 [R2], R4 ;  /* 0x0000000402007388 */ /* 0x0005e40000000a00 */
.L_x_2171:
[----:B------:R-:W-:Y:S05]  /*0450*/  BSYNC.RECONVERGENT B0 ;  /* 0x0000000000007941 */ /* 0x000fea0003800200 */
.L_x_2170:
[----:B------:R-:W-:Y:S01]  /*0460*/  BAR.SYNC.DEFER_BLOCKING 0x0 ;  /* 0x0000000000007b1d */ /* 0x000fe20000010000 */
[----:B------:R-:W-:Y:S01]  /*0470*/  ISETP.GT.U32.AND P0, PT, R3, 0x83, PT ;  /* 0x000000830300780c */ /* 0x000fe20003f04070 */
[----:B------:R-:W-:-:S12]  /*0480*/  IMAD.MOV.U32 R3, RZ, RZ, R9 ;  /* 0x000000ffff037224 */ /* 0x000fd800078e0009 */
[----:B------:R-:W-:Y:S05]  /*0490*/  @P0 BRA `(.L_x_2172) ;  /* 0xfffffffc00bc0947 */ /* 0x000fea000383ffff */
.L_x_2169:
[----:B------:R-:W-:-:S13]  /*04a0*/  ISETP.GT.U32.AND P0, PT, R0, 0x1f, PT ;  /* 0x0000001f0000780c */ /* 0x000fda0003f04070 */
[----:B------:R-:W-:Y:S05]  /*04b0*/  @P0 EXIT ;  /* 0x000000000000094d */ /* 0x000fea0003800000 */
[----:B-12---:R-:W-:Y:S01]  /*04c0*/  LDS.64 R4, [R2] ;  /* 0x0000000002047984 */ /* 0x006fe20000000a00 */
[----:B------:R-:W-:-:S03]  /*04d0*/  ISETP.NE.AND P1, PT, R0, RZ, PT ;  /* 0x000000ff0000720c */ /* 0x000fc60003f25270 */
[----:B0-----:R-:W0:Y:S02]  /*04e0*/  LDS.64 R6, [R2+0x100] ;  /* 0x0001000002067984 */ /* 0x001e240000000a00 */
[----:B0-----:R-:W-:-:S04]  /*04f0*/  ISETP.LT.U32.AND P0, PT, R4, R6, PT ;  /* 0x000000060400720c */ /* 0x001fc80003f01070 */
[----:B------:R-:W-:-:S04]  /*0500*/  ISETP.LT.AND.EX P0, PT, R5, R7, PT, P0 ;  /* 0x000000070500720c */ /* 0x000fc80003f01300 */
[----:B------:R-:W-:Y:S02]  /*0510*/  SEL R8, R4, R6, P0 ;  /* 0x0000000604087207 */ /* 0x000fe40000000000 */
[----:B------:R-:W-:-:S05]  /*0520*/  SEL R9, R5, R7, P0 ;  /* 0x0000000705097207 */ /* 0x000fca0000000000 */
[----:B------:R-:W-:Y:S04]  /*0530*/  STS.64 [R2], R8 ;  /* 0x0000000802007388 */ /* 0x000fe80000000a00 */
[----:B------:R-:W-:Y:S04]  /*0540*/  LDS.64 R4, [R2] ;  /* 0x0000000002047984 */ /* 0x000fe80000000a00 */
[----:B------:R-:W0:Y:S02]  /*0550*/  LDS.64 R6, [R2+0x80] ;  /* 0x0000800002067984 */ /* 0x000e240000000a00 */
        /* <DEDUP_REMOVED lines=51> */
.L_x_2173:
        /* <DEDUP_REMOVED lines=15> */
.L_x_3570:


//--------------------- .text.contiguous_reduce2_i64 --------------------------
	.section	.text.contiguous_reduce2_i64,"ax",@progbits
	.align	128
        .global         contiguous_reduce2_i64
        .type           contiguous_reduce2_i64,@function
        .size           contiguous_reduce2_i64,(.L_x_3493 - contiguous_reduce2_i64)
        .other          contiguous_reduce2_i64,@"STO_CUDA_ENTRY STV_DEFAULT"
contiguous_reduce2_i64:
.text.contiguous_reduce2_i64:
[----:B------:R-:W-:Y:S01]  /*0000*/  LDC R1, c[0x0][0x37c] ;  /* 0x0000df00ff017b82 */ /* 0x000fe20000000800 */
[----:B------:R-:W0:Y:S07]  /*0010*/  S2R R0, SR_TID.X ;  /* 0x0000000000007919 */ /* 0x000e2e0000002100 */
[----:B------:R-:W1:Y:S01]  /*0020*/  S2UR UR6, SR_CTAID.X ;  /* 0x00000000000679c3 */ /* 0x000e620000002500 */
[----:B------:R-:W2:Y:S01]  /*0030*/  LDCU.64 UR8, c[0x0][0x3a8] ;  /* 0x00007500ff0877ac */ /* 0x000ea20008000a00 */
[----:B------:R-:W-:Y:S01]  /*0040*/  MOV R4, 0xffffffff ;  /* 0xffffffff00047802 */ /* 0x000fe20000000f00 */
[----:B------:R-:W-:Y:S01]  /*0050*/  IMAD.MOV.U32 R5, RZ, RZ, 0x7fffffff ;  /* 0x7fffffffff057424 */ /* 0x000fe200078e00ff */
        /* <DEDUP_REMOVED lines=42> */
.L_x_2202:
        /* <DEDUP_REMOVED lines=32> */
.L_x_2179:
[----:B------:R-:W-:Y:S01]  /*0500*/  MOV R26, R6 ;  /* 0x00000006001a7202 */ /* 0x000fe20000000f00 */
[----:B------:R-:W-:Y:S01]  /*0510*/  IMAD.MOV.U32 R13, RZ, RZ, R7 ;  /* 0x000000ffff0d7224 */ /* 0x000fe200078e0007 */
[----:B------:R-:W-:Y:S01]  /*0520*/  MOV R14, R34 ;  /* 0x00000022000e7202 */ /* 0x000fe20000000f00 */
[----:B------:R-:W-:Y:S01]  /*0530*/  IMAD.MOV.U32 R11, RZ, RZ, R35 ;  /* 0x000000ffff0b7224 */ /* 0x000fe200078e0023 */
[----:B------:R-:W-:-:S07]  /*0540*/  MOV R12, 0x560 ;  /* 0x00000560000c7802 */ /* 0x000fce0000000f00 */
[----:B-1----:R-:W-:Y:S05]  /*0550*/  CALL.REL.NOINC `($__internal_50_$__cuda_sm20_div_s64) ;  /* 0x0000006400c47944 */ /* 0x002fea0003c00000 */
        /* <DEDUP_REMOVED lines=9> */
.L_x_2180:
[----:B------:R-:W-:Y:S05]  /*05f0*/  BSYNC.RECONVERGENT B1 ;  /* 0x0000000000017941 */ /* 0x000fea0003800200 */
.L_x_2178:
        /* <DEDUP_REMOVED lines=34> */
.L_x_2182:
[----:B------:R-:W-:Y:S01]  /*0820*/  IMAD.MOV.U32 R26, RZ, RZ, R20 ;  /* 0x000000ffff1a7224 */ /* 0x000fe200078e0014 */
[----:B------:R-:W-:Y:S01]  /*0830*/  MOV R13, R9 ;  /* 0x00000009000d7202 */ /* 0x000fe20000000f00 */
[----:B------:R-:W-:Y:S01]  /*0840*/  IMAD.MOV.U32 R14, RZ, RZ, R34 ;  /* 0x000000ffff0e7224 */ /* 0x000fe200078e0022 */
[----:B------:R-:W-:Y:S02]  /*0850*/  MOV R11, R35 ;  /* 0x00000023000b7202 */ /* 0x000fe40000000f00 */
[----:B------:R-:W-:-:S07]  /*0860*/  MOV R12, 0x880 ;  /* 0x00000880000c7802 */ /* 0x000fce0000000f00 */
[----:B------:R-:W-:Y:S05]  /*0870*/  CALL.REL.NOINC `($__internal_50_$__cuda_sm20_div_s64) ;  /* 0x0000006000fc7944 */ /* 0x000fea0003c00000 */
        /* <DEDUP_REMOVED lines=9> */
.L_x_2183:
[----:B------:R-:W-:Y:S05]  /*0910*/  BSYNC.RECONVERGENT B1 ;  /* 0x0000000000017941 */ /* 0x000fea0003800200 */
.L_x_2181:
        /* <DEDUP_REMOVED lines=33> */
.L_x_2185:
[----:B------:R-:W-:Y:S01]  /*0b30*/  IMAD.MOV.U32 R26, RZ, RZ, R36 ;  /* 0x000000ffff1a7224 */ /* 0x000fe200078e0024 */
[----:B------:R-:W-:Y:S01]  /*0b40*/  MOV R13, R37 ;  /* 0x00000025000d7202 */ /* 0x000fe20000000f00 */
[----:B------:R-:W-:Y:S01]  /*0b50*/  IMAD.MOV.U32 R14, RZ, RZ, R20 ;  /* 0x000000ffff0e7224 */ /* 0x000fe200078e0014 */
[----:B------:R-:W-:Y:S02]  /*0b60*/  MOV R11, R21 ;  /* 0x00000015000b7202 */ /* 0x000fe40000000f00 */
[----:B------:R-:W-:-:S07]  /*0b70*/  MOV R12, 0xb90 ;  /* 0x00000b90000c7802 */ /* 0x000fce0000000f00 */
[----:B------:R-:W-:Y:S05]  /*0b80*/  CALL.REL.NOINC `($__internal_50_$__cuda_sm20_div_s64) ;  /* 0x0000006000387944 */ /* 0x000fea0003c00000 */
        /* <DEDUP_REMOVED lines=10> */
.L_x_2186:
[----:B------:R-:W-:Y:S05]  /*0c30*/  BSYNC.RECONVERGENT B1 ;  /* 0x0000000000017941 */ /* 0x000fea0003800200 */
.L_x_2184:
        /* <DEDUP_REMOVED lines=35> */
.L_x_2188:
[----:B------:R-:W-:Y:S01]  /*0e70*/  MOV R26, R34 ;  /* 0x00000022001a7202 */ /* 0x000fe20000000f00 */
[----:B------:R-:W-:Y:S01]  /*0e80*/  IMAD.MOV.U32 R13, RZ, RZ, R35 ;  /* 0x000000ffff0d7224 */ /* 0x000fe200078e0023 */
[----:B------:R-:W-:Y:S01]  /*0e90*/  MOV R14, R20 ;  /* 0x00000014000e7202 */ /* 0x000fe20000000f00 */
[----:B------:R-:W-:Y:S01]  /*0ea0*/  IMAD.MOV.U32 R11, RZ, RZ, R21 ;  /* 0x000000ffff0b7224 */ /* 0x000fe200078e0015 */
[----:B------:R-:W-:-:S07]  /*0eb0*/  MOV R12, 0xed0 ;  /* 0x00000ed0000c7802 */ /* 0x000fce0000000f00 */
[----:B------:R-:W-:Y:S05]  /*0ec0*/  CALL.REL.NOINC `($__internal_50_$__cuda_sm20_div_s64) ;  /* 0x0000005c00687944 */ /* 0x000fea0003c00000 */
        /* <DEDUP_REMOVED lines=11> */
.L_x_2189:
[----:B------:R-:W-:Y:S05]  /*0f80*/  BSYNC.RECONVERGENT B1 ;  /* 0x0000000000017941 */ /* 0x000fea0003800200 */
.L_x_2187:
        /* <DEDUP_REMOVED lines=36> */
.L_x_2191:
        /* <DEDUP_REMOVED lines=16> */
.L_x_2192:
[----:B------:R-:W-:Y:S05]  /*12d0*/  BSYNC.RECONVERGENT B1 ;  /* 0x0000000000017941 */ /* 0x000fea0003800200 */
.L_x_2190:
        /* <DEDUP_REMOVED lines=35> */
.L_x_2194:
        /* <DEDUP_REMOVED lines=17> */
.L_x_2195:
[----:B------:R-:W-:Y:S05]  /*1620*/  BSYNC.RECONVERGENT B1 ;  /* 0x0000000000017941 */ /* 0x000fea0003800200 */
.L_x_2193:
        /* <DEDUP_REMOVED lines=35> */
.L_x_2197:
        /* <DEDUP_REMOVED lines=16> */
.L_x_2198:
[----:B------:R-:W-:Y:S05]  /*1960*/  BSYNC.RECONVERGENT B1 ;  /* 0x0000000000017941 */ /* 0x000fea0003800200 */
.L_x_2196:
        /* <DEDUP_REMOVED lines=35> */
.L_x_2200:
        /* <DEDUP_REMOVED lines=16> */
.L_x_2201:
[----:B------:R-:W-:Y:S05]  /*1ca0*/  BSYNC.RECONVERGENT B1 ;  /* 0x0000000000017941 */ /* 0x000fea0003800200 */
.L_x_2199:
        /* <DEDUP_REMOVED lines=8> */
.L_x_2177:
        /* <DEDUP_REMOVED lines=36> */
.L_x_2205:
[----:B------:R-:W-:Y:S01]  /*1f70*/  MOV R26, R6 ;  /* 0x00000006001a7202 */ /* 0x000fe20000000f00 */
[----:B------:R-:W-:Y:S01]  /*1f80*/  IMAD.MOV.U32 R13, RZ, RZ, R7 ;  /* 0x000000ffff0d7224 */ /* 0x000fe200078e0007 */
[----:B------:R-:W-:Y:S01]  /*1f90*/  MOV R14, R16 ;  /* 0x00000010000e7202 */ /* 0x000fe20000000f00 */
[----:B------:R-:W-:Y:S01]  /*1fa0*/  IMAD.MOV.U32 R11, RZ, RZ, R17 ;  /* 0x000000ffff0b7224 */ /* 0x000fe200078e0011 */
[----:B------:R-:W-:-:S07]  /*1fb0*/  MOV R12, 0x1fd0 ;  /* 0x00001fd0000c7802 */ /* 0x000fce0000000f00 */
[----:B------:R-:W-:Y:S05]  /*1fc0*/  CALL.REL.NOINC `($__internal_50_$__cuda_sm20_div_s64) ;  /* 0x0000004c00287944 */ /* 0x000fea0003c00000 */
        /* <DEDUP_REMOVED lines=9> */
.L_x_2206:
[----:B------:R-:W-:Y:S05]  /*2060*/  BSYNC.RECONVERGENT B1 ;  /* 0x0000000000017941 */ /* 0x000fea0003800200 */
.L_x_2204:
        /* <DEDUP_REMOVED lines=34> */
.L_x_2208:
        /* <DEDUP_REMOVED lines=17> */
.L_x_2209:
[----:B------:R-:W-:Y:S05]  /*23a0*/  BSYNC.RECONVERGENT B1 ;  /* 0x0000000000017941 */ /* 0x000fea0003800200 */
.L_x_2207:
        /* <DEDUP_REMOVED lines=36> */
.L_x_2211:
        /* <DEDUP_REMOVED lines=16> */
.L_x_2212:
[----:B------:R-:W-:Y:S05]  /*26f0*/  BSYNC.RECONVERGENT B1 ;  /* 0x0000000000017941 */ /* 0x000fea0003800200 */
.L_x_2210:
        /* <DEDUP_REMOVED lines=35> */
.L_x_2214:
[----:B------:R-:W-:Y:S01]  /*2930*/  MOV R26, R18 ;  /* 0x00000012001a7202 */ /* 0x000fe20000000f00 */
[----:B------:R-:W-:Y:S01]  /*2940*/  IMAD.MOV.U32 R13, RZ, RZ, R19 ;  /* 0x000000ffff0d7224 */ /* 0x000fe200078e0013 */
[----:B------:R-:W-:Y:S01]  /*2950*/  MOV R14, R16 ;  /* 0x00000010000e7202 */ /* 0x000fe20000000f00 */
[----:B------:R-:W-:Y:S01]  /*2960*/  IMAD.MOV.U32 R11, RZ, RZ, R17 ;  /* 0x000000ffff0b7224 */ /* 0x000fe200078e0011 */
[----:B------:R-:W-:-:S07]  /*2970*/  MOV R12, 0x2990 ;  /* 0x00002990000c7802 */ /* 0x000fce0000000f00 */
[----:B------:R-:W-:Y:S05]  /*2980*/  CALL.REL.NOINC `($__internal_50_$__cuda_sm20_div_s64) ;  /* 0x0000004000b87944 */ /* 0x000fea0003c00000 */
        /* <DEDUP_REMOVED lines=10> */
.L_x_2215:
[----:B------:R-:W-:Y:S05]  /*2a30*/  BSYNC.RECONVERGENT B1 ;  /* 0x0000000000017941 */ /* 0x000fea0003800200 */
.L_x_2213:
[----:B------:R-:W-:Y:S01]  /*2a40*/  MOV R36, R22 ;  /* 0x0000001600247202 */ /* 0x000fe20000000f00 */
[----:B------:R-:W-:Y:S02]  /*2a50*/  IMAD R11, R11, R38, RZ ;  /* 0x000000260b0b7224 */ /* 0x000fe400078e02ff */
[----:B------:R-:W-:Y:S02]  /*2a60*/  VIADD R8, R8, 0xfffffffe ;  /* 0xfffffffe08087836 */ /* 0x000fe40000000000 */
[----:B------:R-:W-:-:S04]  /*2a70*/  IMAD.WIDE.U32 R22, R38, R10, R36 ;  /* 0x0000000a26167225 */ /* 0x000fc800078e0024 */
[----:B------:R-:W-:-:S05]  /*2a80*/  IMAD R11, R39, R10, R11 ;  /* 0x0000000a270b7224 */ /* 0x000fca00078e020b */
[----:B------:R-:W-:-:S07]  /*2a90*/  IADD3 R23, PT, PT, R23, R11, RZ ;  /* 0x0000000b17177210 */ /* 0x000fce0007ffe0ff */
.L_x_2203:
        /* <DEDUP_REMOVED lines=30> */
.L_x_2217:
[----:B------:R-:W-:Y:S01]  /*2c80*/  MOV R18, R6 ;  /* 0x0000000600127202 */ /* 0x000fe20000000f00 */
[----:B------:R-:W-:Y:S01]  /*2c90*/  IMAD.MOV.U32 R19, RZ, RZ, R7 ;  /* 0x000000ffff137224 */ /* 0x000fe200078e0007 */
[----:B------:R-:W-:Y:S01]  /*2ca0*/  MOV R24, R10 ;  /* 0x0000000a00187202 */ /* 0x000fe20000000f00 */
[----:B------:R-:W-:Y:S01]  /*2cb0*/  IMAD.MOV.U32 R21, RZ, RZ, R11 ;  /* 0x000000ffff157224 */ /* 0x000fe200078e000b */
[----:B------:R-:W-:-:S07]  /*2cc0*/  MOV R26, 0x2ce0 ;  /* 0x00002ce0001a7802 */ /* 0x000fce0000000f00 */
[----:B------:R-:W-:Y:S05]  /*2cd0*/  CALL.REL.NOINC `($__internal_51_$__cuda_sm20_rem_s64) ;  /* 0x0000004400307944 */ /* 0x000fea0003c00000 */
.L_x_2218:
[----:B------:R-:W-:Y:S05]  /*2ce0*/  BSYNC.RECONVERGENT B1 ;  /* 0x0000000000017941 */ /* 0x000fea0003800200 */
.L_x_2216:
        /* <DEDUP_REMOVED lines=30> */
.L_x_2220:
[----:B------:R-:W-:Y:S01]  /*2ed0*/  MOV R24, R10 ;  /* 0x0000000a00187202 */ /* 0x000fe20000000f00 */
[----:B------:R-:W-:Y:S01]  /*2ee0*/  IMAD.MOV.U32 R21, RZ, RZ, R11 ;  /* 0x000000ffff157224 */ /* 0x000fe200078e000b */
[----:B------:R-:W-:Y:S01]  /*2ef0*/  MOV R18, R20 ;  /* 0x0000001400127202 */ /* 0x000fe20000000f00 */
[----:B------:R-:W-:Y:S01]  /*2f00*/  IMAD.MOV.U32 R19, RZ, RZ, R9 ;  /* 0x000000ffff137224 */ /* 0x000fe200078e0009 */
[----:B------:R-:W-:-:S07]  /*2f10*/  MOV R26, 0x2f30 ;  /* 0x00002f30001a7802 */ /* 0x000fce0000000f00 */
[----:B------:R-:W-:Y:S05]  /*2f20*/  CALL.REL.NOINC `($__internal_51_$__cuda_sm20_rem_s64) ;  /* 0x00000040009c7944 */ /* 0x000fea0003c00000 */
.L_x_2221:
[----:B------:R-:W-:Y:S05]  /*2f30*/  BSYNC.RECONVERGENT B1 ;  /* 0x0000000000017941 */ /* 0x000fea0003800200 */
.L_x_2219:
[----:B------:R-:W-:Y:S02]  /*2f40*/  IMAD R7, R7, R16, RZ ;  /* 0x0000001007077224 */ /* 0x000fe400078e02ff */
[----:B------:R-:W-:-:S04]  /*2f50*/  IMAD.WIDE.U32 R22, R16, R6, R22 ;  /* 0x0000000610167225 */ /* 0x000fc800078e0016 */
[----:B------:R-:W-:-:S05]  /*2f60*/  IMAD R7, R17, R6, R7 ;  /* 0x0000000611077224 */ /* 0x000fca00078e0207 */
[----:B------:R-:W-:-:S07]  /*2f70*/  IADD3 R23, PT, PT, R23, R7, RZ ;  /* 0x0000000717177210 */ /* 0x000fce0007ffe0ff */
.L_x_2176:
        /* <DEDUP_REMOVED lines=13> */
.L_x_2175:
        /* <DEDUP_REMOVED lines=18> */
.L_x_2249:
        /* <DEDUP_REMOVED lines=30> */
.L_x_2226:
        /* <DEDUP_REMOVED lines=15> */
.L_x_2227:
[----:B------:R-:W-:Y:S05]  /*3440*/  BSYNC.RECONVERGENT B1 ;  /* 0x0000000000017941 */ /* 0x000fea0003800200 */
.L_x_2225:
        /* <DEDUP_REMOVED lines=39> */
.L_x_2229:
        /* <DEDUP_REMOVED lines=17> */
.L_x_2230:
[----:B------:R-:W-:Y:S05]  /*37d0*/  BSYNC.RECONVERGENT B1 ;  /* 0x0000000000017941 */ /* 0x000fea0003800200 */
.L_x_2228:
        /* <DEDUP_REMOVED lines=37> */
.L_x_2232:
        /* <DEDUP_REMOVED lines=17> */
.L_x_2233:
[----:B------:R-:W-:Y:S05]  /*3b40*/  BSYNC.RECONVERGENT B1 ;  /* 0x0000000000017941 */ /* 0x000fea0003800200 */
.L_x_2231:
        /* <DEDUP_REMOVED lines=38> */
.L_x_2235:
[----:B------:R-:W-:Y:S01]  /*3db0*/  IMAD.MOV.U32 R26, RZ, RZ, R20 ;  /* 0x000000ffff1a7224 */ /* 0x000fe200078e0014 */
[----:B------:R-:W-:Y:S01]  /*3dc0*/  MOV R13, R21 ;  /* 0x00000015000d7202 */ /* 0x000fe20000000f00 */
[----:B------:R-:W-:Y:S01]  /*3dd0*/  IMAD.MOV.U32 R14, RZ, RZ, R36 ;  /* 0x000000ffff0e7224 */ /* 0x000fe200078e0024 */
[----:B------:R-:W-:Y:S02]  /*3de0*/  MOV R11, R37 ;  /* 0x00000025000b7202 */ /* 0x000fe40000000f00 */
[----:B------:R-:W-:-:S07]  /*3df0*/  MOV R12, 0x3e10 ;  /* 0x00003e10000c7802 */ /* 0x000fce0000000f00 */
[----:B-1----:R-:W-:Y:S05]  /*3e00*/  CALL.REL.NOINC `($__internal_50_$__cuda_sm20_div_s64) ;  /* 0x0000002c00987944 */ /* 0x002fea0003c00000 */
        /* <DEDUP_REMOVED lines=11> */
.L_x_2236:
[----:B------:R-:W-:Y:S05]  /*3ec0*/  BSYNC.RECONVERGENT B1 ;  /* 0x0000000000017941 */ /* 0x000fea0003800200 */
.L_x_2234:
        /* <DEDUP_REMOVED lines=38> */
.L_x_2238:
        /* <DEDUP_REMOVED lines=17> */
.L_x_2239:
[----:B------:R-:W-:Y:S05]  /*4240*/  BSYNC.RECONVERGENT B1 ;  /* 0x0000000000017941 */ /* 0x000fea0003800200 */
.L_x_2237:
        /* <DEDUP_REMOVED lines=40> */
.L_x_2241:
        /* <DEDUP_REMOVED lines=17> */
.L_x_2242:
[----:B------:R-:W-:Y:S05]  /*45e0*/  BSYNC.RECONVERGENT B1 ;  /* 0x0000000000017941 */ /* 0x000fea0003800200 */
.L_x_2240:
        /* <DEDUP_REMOVED lines=40> */
.L_x_2244:
        /* <DEDUP_REMOVED lines=17> */
.L_x_2245:
[----:B------:R-:W-:Y:S05]  /*4980*/  BSYNC.RECONVERGENT B1 ;  /* 0x0000000000017941 */ /* 0x000fea0003800200 */
.L_x_2243:
        /* <DEDUP_REMOVED lines=38> */
.L_x_2247:
        /* <DEDUP_REMOVED lines=17> */
.L_x_2248:
[----:B------:R-:W-:Y:S05]  /*4d00*/  BSYNC.RECONVERGENT B1 ;  /* 0x0000000000017941 */ /* 0x000fea0003800200 */
.L_x_2246:
        /* <DEDUP_REMOVED lines=15> */
.L_x_2224:
        /* <DEDUP_REMOVED lines=37> */
.L_x_2252:
[----:B------:R-:W-:Y:S01]  /*5050*/  IMAD.MOV.U32 R26, RZ, RZ, R18 ;  /* 0x000000ffff1a7224 */ /* 0x000fe200078e0012 */
[----:B------:R-:W-:Y:S01]  /*5060*/  MOV R13, R19 ;  /* 0x00000013000d7202 */ /* 0x000fe20000000f00 */
[----:B------:R-:W-:Y:S01]  /*5070*/  IMAD.MOV.U32 R14, RZ, RZ, R6 ;  /* 0x000000ffff0e7224 */ /* 0x000fe200078e0006 */
[----:B------:R-:W-:Y:S02]  /*5080*/  MOV R11, R7 ;  /* 0x00000007000b7202 */ /* 0x000fe40000000f00 */
[----:B------:R-:W-:-:S07]  /*5090*/  MOV R12, 0x50b0 ;  /* 0x000050b0000c7802 */ /* 0x000fce0000000f00 */
[----:B------:R-:W-:Y:S05]  /*50a0*/  CALL.REL.NOINC `($__internal_50_$__cuda_sm20_div_s64) ;  /* 0x0000001800f07944 */ /* 0x000fea0003c00000 */
        /* <DEDUP_REMOVED lines=9> */
.L_x_2253:
[----:B------:R-:W-:Y:S05]  /*5140*/  BSYNC.RECONVERGENT B1 ;  /* 0x0000000000017941 */ /* 0x000fea0003800200 */
.L_x_2251:
        /* <DEDUP_REMOVED lines=39> */
.L_x_2255:
        /* <DEDUP_REMOVED lines=17> */
.L_x_2256:
[----:B------:R-:W-:Y:S05]  /*54d0*/  BSYNC.RECONVERGENT B1 ;  /* 0x0000000000017941 */ /* 0x000fea0003800200 */
.L_x_2254:
        /* <DEDUP_REMOVED lines=40> */
.L_x_2258:
        /* <DEDUP_REMOVED lines=17> */
.L_x_2259:
[----:B------:R-:W-:Y:S05]  /*5870*/  BSYNC.RECONVERGENT B1 ;  /* 0x0000000000017941 */ /* 0x000fea0003800200 */
.L_x_2257:
        /* <DEDUP_REMOVED lines=40> */
.L_x_2261:
        /* <DEDUP_REMOVED lines=17> */
.L_x_2262:
[----:B------:R-:W-:Y:S05]  /*5c10*/  BSYNC.RECONVERGENT B1 ;  /* 0x0000000000017941 */ /* 0x000fea0003800200 */
.L_x_2260:
        /* <DEDUP_REMOVED lines=11> */
.L_x_2250:
        /* <DEDUP_REMOVED lines=35> */
.L_x_2265:
[----:B------:R-:W-:Y:S01]  /*5f00*/  IMAD.MOV.U32 R26, RZ, RZ, R18 ;  /* 0x000000ffff1a7224 */ /* 0x000fe200078e0012 */
[----:B------:R-:W-:Y:S01]  /*5f10*/  MOV R13, R19 ;  /* 0x00000013000d7202 */ /* 0x000fe20000000f00 */
[----:B------:R-:W-:Y:S01]  /*5f20*/  IMAD.MOV.U32 R11, RZ, RZ, R5 ;  /* 0x000000ffff0b7224 */ /* 0x000fe200078e0005 */
[----:B------:R-:W-:Y:S02]  /*5f30*/  MOV R14, R4 ;  /* 0x00000004000e7202 */ /* 0x000fe40000000f00 */
[----:B------:R-:W-:-:S07]  /*5f40*/  MOV R12, 0x5f60 ;  /* 0x00005f60000c7802 */ /* 0x000fce0000000f00 */
[----:B------:R-:W-:Y:S05]  /*5f50*/  CALL.REL.NOINC `($__internal_50_$__cuda_sm20_div_s64) ;  /* 0x0000000c00447944 */ /* 0x000fea0003c00000 */
        /* <DEDUP_REMOVED lines=8> */
.L_x_2266:
[----:B------:R-:W-:Y:S05]  /*5fe0*/  BSYNC.RECONVERGENT B1 ;  /* 0x0000000000017941 */ /* 0x000fea0003800200 */
.L_x_2264:
        /* <DEDUP_REMOVED lines=39> */
.L_x_2268:
        /* <DEDUP_REMOVED lines=17> */
.L_x_2269:
[----:B------:R-:W-:Y:S05]  /*6370*/  BSYNC.RECONVERGENT B1 ;  /* 0x0000000000017941 */ /* 0x000fea0003800200 */
.L_x_2267:
        /* <DEDUP_REMOVED lines=11> */
.L_x_2263:
        /* <DEDUP_REMOVED lines=31> */
.L_x_2271:
[----:B------:R-:W-:Y:S02]  /*6620*/  MOV R24, R20 ;  /* 0x0000001400187202 */ /* 0x000fe40000000f00 */
[----:B------:R-:W-:-:S07]  /*6630*/  MOV R26, 0x6650 ;  /* 0x00006650001a7802 */ /* 0x000fce0000000f00 */
[----:B------:R-:W-:Y:S05]  /*6640*/  CALL.REL.NOINC `($__internal_51_$__cuda_sm20_rem_s64) ;  /* 0x0000000800d47944 */ /* 0x000fea0003c00000 */
[----:B------:R-:W-:Y:S01]  /*6650*/  MOV R4, R6 ;  /* 0x0000000600047202 */ /* 0x000fe20000000f00 */
[----:B------:R-:W-:-:S07]  /*6660*/  IMAD.MOV.U32 R5, RZ, RZ, R7 ;  /* 0x000000ffff057224 */ /* 0x000fce00078e0007 */
.L_x_2272:
[----:B------:R-:W-:Y:S05]  /*6670*/  BSYNC.RECONVERGENT B1 ;  /* 0x0000000000017941 */ /* 0x000fea0003800200 */
.L_x_2270:
        /* <DEDUP_REMOVED lines=9> */
.L_x_2223:
[----:B------:R-:W2:Y:S04]  /*6710*/  LDG.E.64 R4, desc[UR12][R8.64] ;  /* 0x0000000c08047981 */ /* 0x000ea8000c1e1b00 */
[----:B--2---:R1:W-:Y:S02]  /*6720*/  STS.64 [R3], R4 ;  /* 0x0000000403007388 */ /* 0x0043e40000000a00 */
.L_x_2222:
[----:B------:R-:W-:Y:S05]  /*6730*/  BSYNC.RECONVERGENT B0 ;  /* 0x0000000000007941 */ /* 0x000fea0003800200 */
.L_x_2174:
[----:B------:R-:W-:Y:S01]  /*6740*/  BAR.SYNC.DEFER_BLOCKING 0x0 ;  /* 0x0000000000007b1d */ /* 0x000fe20000010000 */
[----:B------:R-:W-:-:S13]  /*6750*/  ISETP.GE.U32.AND P0, PT, R2, 0x42, PT ;  /* 0x000000420200780c */ /* 0x000fda0003f06070 */
[----:B------:R-:W-:Y:S05]  /*6760*/  @!P0 BRA `(.L_x_2273) ;  /* 0x0000000000448947 */ /* 0x000fea0003800000 */
.L_x_2276:
        /* <DEDUP_REMOVED lines=8> */
[----:B------:R-:W-:-:S04]  /*67f0*/  ISETP.LT.AND.EX P0, PT, R5, R7, PT, P0 ;  /* 0x000000070500720c */ /* 0x000fc80003f01300 */
[----:B------:R-:W-:Y:S02]  /*6800*/  SEL R4, R4, R6, P0 ;  /* 0x0000000604047207 */ /* 0x000fe40000000000 */
[----:B------:R-:W-:-:S05]  /*6810*/  SEL R5, R5, R7, P0 ;  /* 0x0000000705057207 */ /* 0x000fca0000000000 */
[----:B------:R2:W-:Y:S02]  /*6820*/  STS.64 [R3], R4 ;  /* 0x0000000403007388 */ /* 0x0005e40000000a00 */
.L_x_2275:
[----:B------:R-:W-:Y:S05]  /*6830*/  BSYNC.RECONVERGENT B0 ;  /* 0x0000000000007941 */ /* 0x000fea0003800200 */
.L_x_2274:
[----:B------:R-:W-:Y:S01]  /*6840*/  BAR.SYNC.DEFER_BLOCKING 0x0 ;  /* 0x0000000000007b1d */ /* 0x000fe20000010000 */
[----:B------:R-:W-:Y:S01]  /*6850*/  ISETP.GT.U32.AND P0, PT, R2, 0x83, PT ;  /* 0x000000830200780c */ /* 0x000fe20003f04070 */
[----:B------:R-:W-:-:S12]  /*6860*/  IMAD.MOV.U32 R2, RZ, RZ, R8 ;  /* 0x000000ffff027224 */ /* 0x000fd800078e0008 */
[----:B------:R-:W-:Y:S05]  /*6870*/  @P0 BRA `(.L_x_2276) ;  /* 0xfffffffc00bc0947 */ /* 0x000fea000383ffff */
.L_x_2273:
[----:B------:R-:W-:-:S13]  /*6880*/  ISETP.GT.U32.AND P0, PT, R0, 0x1f, PT ;  /* 0x0000001f0000780c */ /* 0x000fda0003f04070 */
[----:B------:R-:W-:Y:S05]  /*6890*/  @P0 EXIT ;  /* 0x000000000000094d */ /* 0x000fea0003800000 */
[----:B012---:R-:W-:Y:S01]  /*68a0*/  LDS.64 R4, [R3] ;  /* 0x0000000003047984 */ /* 0x007fe20000000a00 */
[----:B------:R-:W-:-:S03]  /*68b0*/  ISETP.NE.AND P1, PT, R0, RZ, PT ;  /* 0x000000ff0000720c */ /* 0x000fc60003f25270 */
        /* <DEDUP_REMOVED lines=59> */
        .weak           $__internal_50_$__cuda_sm20_div_s64
        .type           $__internal_50_$__cuda_sm20_div_s64,@function
        .size           $__internal_50_$__cuda_sm20_div_s64,($__internal_51_$__cuda_sm20_rem_s64 - $__internal_50_$__cuda_sm20_div_s64)
$__internal_50_$__cuda_sm20_div_s64:
        /* <DEDUP_REMOVED lines=82> */
[----:B------:R-:W-:Y:S06]  /*7190*/  RET.REL.NODEC R12 `(contiguous_reduce2_i64) ;  /* 0xffffff8c0c987950 */ /* 0x000fec0003c3ffff */
        .weak           $__internal_51_$__cuda_sm20_rem_s64
        .type           $__internal_51_$__cuda_sm20_rem_s64,@function
        .size           $__internal_51_$__cuda_sm20_rem_s64,(.L_x_3493 - $__internal_51_$__cuda_sm20_rem_s64)
$__internal_51_$__cuda_sm20_rem_s64:
        /* <DEDUP_REMOVED lines=76> */
[----:B------:R-:W-:Y:S06]  /*7660*/  RET.REL.NODEC R26 `(contiguous_reduce2_i64) ;  /* 0xffffff881a647950 */ /* 0x000fec0003c3ffff */
.L_x_2277:
        /* <DEDUP_REMOVED lines=9> */
.L_x_3493:


//--------------------- .text.uncontiguous_reduce_i64 --------------------------
	.section	.text.uncontiguous_reduce_i64,"ax",@progbits
	.align	128
        .global         uncontiguous_reduce_i64
        .type           uncontiguous_reduce_i64,@function
        .size           uncontiguous_reduce_i64,(.L_x_3495 - uncontiguous_reduce_i64)
        .other          uncontiguous_reduce_i64,@"STO_CUDA_ENTRY STV_DEFAULT"
uncontiguous_reduce_i64:
.text.uncontiguous_reduce_i64:
[----:B------:R-:W-:Y:S01]  /*0000*/  LDC R1, c[0x0][0x37c] ;  /* 0x0000df00ff017b82 */ /* 0x000fe20000000800 */
[----:B------:R-:W0:Y:S07]  /*0010*/  S2R R0, SR_CTAID.X ;  /* 0x0000000000007919 */ /* 0x000e2e0000002500 */
[----:B------:R-:W1:Y:S01]  /*0020*/  S2UR UR5, SR_CgaCtaId ;  /* 0x00000000000579c3 */ /* 0x000e620000008800 */
[----:B------:R-:W2:Y:S01]  /*0030*/  LDCU UR8, c[0x0][0x360] ;  /* 0x00006c00ff0877ac */ /* 0x000ea20008000800 */
[----:B------:R-:W-:Y:S01]  /*0040*/  MOV R6, 0xffffffff ;  /* 0xffffffff00067802 */ /* 0x000fe20000000f00 */
        /* <DEDUP_REMOVED lines=39> */
.L_x_2306:
        /* <DEDUP_REMOVED lines=33> */
.L_x_2283:
[----:B------:R-:W-:Y:S01]  /*04d0*/  MOV R29, R14 ;  /* 0x0000000e001d7202 */ /* 0x000fe20000000f00 */
[----:B------:R-:W-:Y:S01]  /*04e0*/  IMAD.MOV.U32 R26, RZ, RZ, R15 ;  /* 0x000000ffff1a7224 */ /* 0x000fe200078e000f */
[----:B------:R-:W-:Y:S01]  /*04f0*/  MOV R13, R16 ;  /* 0x00000010000d7202 */ /* 0x000fe20000000f00 */
[----:B------:R-:W-:Y:S01]  /*0500*/  IMAD.MOV.U32 R12, RZ, RZ, R17 ;  /* 0x000000ffff0c7224 */ /* 0x000fe200078e0011 */
[----:B------:R-:W-:-:S07]  /*0510*/  MOV R11, 0x530 ;  /* 0x00000530000b7802 */ /* 0x000fce0000000f00 */
[----:B------:R-:W-:Y:S05]  /*0520*/  CALL.REL.NOINC `($__internal_52_$__cuda_sm20_div_s64) ;  /* 0x00000068003c7944 */ /* 0x000fea0003c00000 */
        /* <DEDUP_REMOVED lines=9> */
.L_x_2284:
[----:B------:R-:W-:Y:S05]  /*05c0*/  BSYNC.RECONVERGENT B1 ;  /* 0x0000000000017941 */ /* 0x000fea0003800200 */
.L_x_2282:
        /* <DEDUP_REMOVED lines=36> */
.L_x_2286:
[----:B------:R-:W-:Y:S01]  /*0810*/  MOV R29, R7 ;  /* 0x00000007001d7202 */ /* 0x000fe20000000f00 */
[----:B------:R-:W-:Y:S01]  /*0820*/  IMAD.MOV.U32 R26, RZ, RZ, R8 ;  /* 0x000000ffff1a7224 */ /* 0x000fe200078e0008 */
[----:B------:R-:W-:Y:S01]  /*0830*/  MOV R13, R16 ;  /* 0x00000010000d7202 */ /* 0x000fe20000000f00 */
[----:B------:R-:W-:Y:S01]  /*0840*/  IMAD.MOV.U32 R12, RZ, RZ, R17 ;  /* 0x000000ffff0c7224 */ /* 0x000fe200078e0011 */
[----:B------:R-:W-:-:S07]  /*0850*/  MOV R11, 0x870 ;  /* 0x00000870000b7802 */ /* 0x000fce0000000f00 */
[----:B------:R-:W-:Y:S05]  /*0860*/  CALL.REL.NOINC `($__internal_52_$__cuda_sm20_div_s64) ;  /* 0x00000064006c7944 */ /* 0x000fea0003c00000 */
        /* <DEDUP_REMOVED lines=10> */
.L_x_2287:
[----:B------:R-:W-:Y:S05]  /*0910*/  BSYNC.RECONVERGENT B1 ;  /* 0x0000000000017941 */ /* 0x000fea0003800200 */
.L_x_2285:
        /* <DEDUP_REMOVED lines=37> */
.L_x_2289:
[----:B------:R-:W-:Y:S01]  /*0b70*/  IMAD.MOV.U32 R29, RZ, RZ, R14 ;  /* 0x000000ffff1d7224 */ /* 0x000fe200078e000e */
[----:B------:R-:W-:Y:S01]  /*0b80*/  MOV R26, R15 ;  /* 0x0000000f001a7202 */ /* 0x000fe20000000f00 */
[----:B------:R-:W-:Y:S01]  /*0b90*/  IMAD.MOV.U32 R13, RZ, RZ, R16 ;  /* 0x000000ffff0d7224 */ /* 0x000fe200078e0010 */
[----:B------:R-:W-:Y:S02]  /*0ba0*/  MOV R12, R17 ;  /* 0x00000011000c7202 */ /* 0x000fe40000000f00 */
[----:B------:R-:W-:-:S07]  /*0bb0*/  MOV R11, 0xbd0 ;  /* 0x00000bd0000b7802 */ /* 0x000fce0000000f00 */
[----:B------:R-:W-:Y:S05]  /*0bc0*/  CALL.REL.NOINC `($__internal_52_$__cuda_sm20_div_s64) ;  /* 0x0000006000947944 */ /* 0x000fea0003c00000 */
        /* <DEDUP_REMOVED lines=10> */
.L_x_2290:
[----:B------:R-:W-:Y:S05]  /*0c70*/  BSYNC.RECONVERGENT B1 ;  /* 0x0000000000017941 */ /* 0x000fea0003800200 */
.L_x_2288:
        /* <DEDUP_REMOVED lines=34> */
.L_x_2292:
        /* <DEDUP_REMOVED lines=16> */
.L_x_2293:
[----:B------:R-:W-:Y:S05]  /*0fa0*/  BSYNC.RECONVERGENT B1 ;  /* 0x0000000000017941 */ /* 0x000fea0003800200 */
.L_x_2291:
        /* <DEDUP_REMOVED lines=37> */
.L_x_2295:
[----:B------:R-:W-:Y:S01]  /*1200*/  MOV R29, R14 ;  /* 0x0000000e001d7202 */ /* 0x000fe20000000f00 */
[----:B------:R-:W-:Y:S01]  /*1210*/  IMAD.MOV.U32 R26, RZ, RZ, R15 ;  /* 0x000000ffff1a7224 */ /* 0x000fe200078e000f */
[----:B------:R-:W-:Y:S01]  /*1220*/  MOV R13, R16 ;  /* 0x00000010000d7202 */ /* 0x000fe20000000f00 */
[----:B------:R-:W-:Y:S01]  /*1230*/  IMAD.MOV.U32 R12, RZ, RZ, R17 ;  /* 0x000000ffff0c7224 */ /* 0x000fe200078e0011 */
[----:B------:R-:W-:-:S07]  /*1240*/  MOV R11, 0x1260 ;  /* 0x00001260000b7802 */ /* 0x000fce0000000f00 */
[----:B------:R-:W-:Y:S05]  /*1250*/  CALL.REL.NOINC `($__internal_52_$__cuda_sm20_div_s64) ;  /* 0x0000005800f07944 */ /* 0x000fea0003c00000 */
        /* <DEDUP_REMOVED lines=11> */
.L_x_2296:
[----:B------:R-:W-:Y:S05]  /*1310*/  BSYNC.RECONVERGENT B1 ;  /* 0x0000000000017941 */ /* 0x000fea0003800200 */
.L_x_2294:
        /* <DEDUP_REMOVED lines=35> */
.L_x_2298:
        /* <DEDUP_REMOVED lines=16> */
.L_x_2299:
[----:B------:R-:W-:Y:S05]  /*1650*/  BSYNC.RECONVERGENT B1 ;  /* 0x0000000000017941 */ /* 0x000fea0003800200 */
.L_x_2297:
        /* <DEDUP_REMOVED lines=36> */
.L_x_2301:
        /* <DEDUP_REMOVED lines=17> */
.L_x_2302:
[----:B------:R-:W-:Y:S05]  /*19b0*/  BSYNC.RECONVERGENT B1 ;  /* 0x0000000000017941 */ /* 0x000fea0003800200 */
.L_x_2300:
        /* <DEDUP_REMOVED lines=36> */
.L_x_2304:
        /* <DEDUP_REMOVED lines=17> */
.L_x_2305:
[----:B------:R-:W-:Y:S05]  /*1d10*/  BSYNC.RECONVERGENT B1 ;  /* 0x0000000000017941 */ /* 0x000fea0003800200 */
.L_x_2303:
        /* <DEDUP_REMOVED lines=10> */
.L_x_2281:
        /* <DEDUP_REMOVED lines=36> */
.L_x_2309:
[----:B------:R-:W-:Y:S01]  /*2000*/  IMAD.MOV.U32 R29, RZ, RZ, R14 ;  /* 0x000000ffff1d7224 */ /* 0x000fe200078e000e */
[----:B------:R-:W-:Y:S01]  /*2010*/  MOV R26, R15 ;  /* 0x0000000f001a7202 */ /* 0x000fe20000000f00 */
[----:B------:R-:W-:Y:S01]  /*2020*/  IMAD.MOV.U32 R13, RZ, RZ, R16 ;  /* 0x000000ffff0d7224 */ /* 0x000fe200078e0010 */
[----:B------:R-:W-:Y:S02]  /*2030*/  MOV R12, R17 ;  /* 0x00000011000c7202 */ /* 0x000fe40000000f00 */
[----:B------:R-:W-:-:S07]  /*2040*/  MOV R11, 0x2060 ;  /* 0x00002060000b7802 */ /* 0x000fce0000000f00 */
[----:B------:R-:W-:Y:S05]  /*2050*/  CALL.REL.NOINC `($__internal_52_$__cuda_sm20_div_s64) ;  /* 0x0000004c00707944 */ /* 0x000fea0003c00000 */
        /* <DEDUP_REMOVED lines=9> */
.L_x_2310:
[----:B------:R-:W-:Y:S05]  /*20f0*/  BSYNC.RECONVERGENT B1 ;  /* 0x0000000000017941 */ /* 0x000fea0003800200 */
.L_x_2308:
        /* <DEDUP_REMOVED lines=36> */
.L_x_2312:
[----:B------:R-:W-:Y:S01]  /*2340*/  IMAD.MOV.U32 R29, RZ, RZ, R7 ;  /* 0x000000ffff1d7224 */ /* 0x000fe200078e0007 */
[----:B------:R-:W-:Y:S01]  /*2350*/  MOV R26, R8 ;  /* 0x00000008001a7202 */ /* 0x000fe20000000f00 */
[----:B------:R-:W-:Y:S01]  /*2360*/  IMAD.MOV.U32 R13, RZ, RZ, R16 ;  /* 0x000000ffff0d7224 */ /* 0x000fe200078e0010 */
[----:B------:R-:W-:Y:S02]  /*2370*/  MOV R12, R17 ;  /* 0x00000011000c7202 */ /* 0x000fe40000000f00 */
[----:B------:R-:W-:-:S07]  /*2380*/  MOV R11, 0x23a0 ;  /* 0x000023a0000b7802 */ /* 0x000fce0000000f00 */
[----:B------:R-:W-:Y:S05]  /*2390*/  CALL.REL.NOINC `($__internal_52_$__cuda_sm20_div_s64) ;  /* 0x0000004800a07944 */ /* 0x000fea0003c00000 */
        /* <DEDUP_REMOVED lines=11> */
.L_x_2313:
[----:B------:R-:W-:Y:S05]  /*2450*/  BSYNC.RECONVERGENT B1 ;  /* 0x0000000000017941 */ /* 0x000fea0003800200 */
.L_x_2311:
        /* <DEDUP_REMOVED lines=38> */
.L_x_2315:
        /* <DEDUP_REMOVED lines=16> */
.L_x_2316:
[----:B------:R-:W-:Y:S05]  /*27c0*/  BSYNC.RECONVERGENT B1 ;  /* 0x0000000000017941 */ /* 0x000fea0003800200 */
.L_x_2314:
        /* <DEDUP_REMOVED lines=36> */
.L_x_2318:
        /* <DEDUP_REMOVED lines=16> */
.L_x_2319:
[----:B------:R-:W-:Y:S05]  /*2b10*/  BSYNC.RECONVERGENT B1 ;  /* 0x0000000000017941 */ /* 0x000fea0003800200 */
.L_x_2317:
[----:B------:R-:W-:Y:S01]  /*2b20*/  MOV R34, R20 ;  /* 0x0000001400227202 */ /* 0x000fe20000000f00 */
[----:B------:R-:W-:Y:S02]  /*2b30*/  IMAD R5, R5, R38, RZ ;  /* 0x0000002605057224 */ /* 0x000fe400078e02ff */
[----:B------:R-:W-:Y:S02]  /*2b40*/  VIADD R9, R9, 0xfffffffe ;  /* 0xfffffffe09097836 */ /* 0x000fe40000000000 */
[----:B------:R-:W-:-:S04]  /*2b50*/  IMAD.WIDE.U32 R34, R38, R10, R34 ;  /* 0x0000000a26227225 */ /* 0x000fc800078e0022 */
[----:B------:R-:W-:-:S05]  /*2b60*/  IMAD R5, R39, R10, R5 ;  /* 0x0000000a27057224 */ /* 0x000fca00078e0205 */
[----:B------:R-:W-:Y:S01]  /*2b70*/  IADD3 R6, PT, PT, R35, R5, RZ ;  /* 0x0000000523067210 */ /* 0x000fe20007ffe0ff */
[----:B------:R-:W-:-:S07]  /*2b80*/  IMAD.MOV.U32 R5, RZ, RZ, R34 ;  /* 0x000000ffff057224 */ /* 0x000fce00078e0022 */
.L_x_2307:
        /* <DEDUP_REMOVED lines=31> */
.L_x_2321:
[----:B------:R-:W-:Y:S01]  /*2d80*/  MOV R20, R14 ;  /* 0x0000000e00147202 */ /* 0x000fe20000000f00 */
[----:B------:R-:W-:Y:S01]  /*2d90*/  IMAD.MOV.U32 R24, RZ, RZ, R15 ;  /* 0x000000ffff187224 */ /* 0x000fe200078e000f */
[----:B------:R-:W-:Y:S01]  /*2da0*/  MOV R21, R16 ;  /* 0x0000001000157202 */ /* 0x000fe20000000f00 */
[----:B------:R-:W-:Y:S01]  /*2db0*/  IMAD.MOV.U32 R22, RZ, RZ, R17 ;  /* 0x000000ffff167224 */ /* 0x000fe200078e0011 */
[----:B------:R-:W-:-:S07]  /*2dc0*/  MOV R23, 0x2de0 ;  /* 0x00002de000177802 */ /* 0x000fce0000000f00 */
[----:B------:R-:W-:Y:S05]  /*2dd0*/  CALL.REL.NOINC `($__internal_53_$__cuda_sm20_rem_s64) ;  /* 0x0000004400607944 */ /* 0x000fea0003c00000 */
[----:B------:R-:W-:Y:S01]  /*2de0*/  MOV R10, R12 ;  /* 0x0000000c000a7202 */ /* 0x000fe20000000f00 */
[----:B------:R-:W-:-:S07]  /*2df0*/  IMAD.MOV.U32 R11, RZ, RZ, R13 ;  /* 0x000000ffff0b7224 */ /* 0x000fce00078e000d */
.L_x_2322:
[----:B------:R-:W-:Y:S05]  /*2e00*/  BSYNC.RECONVERGENT B1 ;  /* 0x0000000000017941 */ /* 0x000fea0003800200 */
.L_x_2320:
        /* <DEDUP_REMOVED lines=33> */
.L_x_2324:
[----:B------:R-:W-:Y:S01]  /*3020*/  IMAD.MOV.U32 R21, RZ, RZ, R16 ;  /* 0x000000ffff157224 */ /* 0x000fe200078e0010 */
[----:B------:R-:W-:Y:S01]  /*3030*/  MOV R22, R17 ;  /* 0x0000001100167202 */ /* 0x000fe20000000f00 */
[----:B------:R-:W-:Y:S01]  /*3040*/  IMAD.MOV.U32 R20, RZ, RZ, R7 ;  /* 0x000000ffff147224 */ /* 0x000fe200078e0007 */
[----:B------:R-:W-:Y:S02]  /*3050*/  MOV R24, R8 ;  /* 0x0000000800187202 */ /* 0x000fe40000000f00 */
[----:B------:R-:W-:-:S07]  /*3060*/  MOV R23, 0x3080 ;  /* 0x0000308000177802 */ /* 0x000fce0000000f00 */
[----:B------:R-:W-:Y:S05]  /*3070*/  CALL.REL.NOINC `($__internal_53_$__cuda_sm20_rem_s64) ;  /* 0x0000004000b87944 */ /* 0x000fea0003c00000 */
[----:B------:R-:W-:Y:S01]  /*3080*/  IMAD.MOV.U32 R8, RZ, RZ, R12 ;  /* 0x000000ffff087224 */ /* 0x000fe200078e000c */
[----:B------:R-:W-:-:S07]  /*3090*/  MOV R9, R13 ;  /* 0x0000000d00097202 */ /* 0x000fce0000000f00 */
.L_x_2325:
[----:B------:R-:W-:Y:S05]  /*30a0*/  BSYNC.RECONVERGENT B1 ;  /* 0x0000000000017941 */ /* 0x000fea0003800200 */
.L_x_2323:
[----:B------:R-:W-:Y:S01]  /*30b0*/  MOV R11, R6 ;  /* 0x00000006000b7202 */ /* 0x000fe20000000f00 */
[----:B------:R-:W-:Y:S02]  /*30c0*/  IMAD.MOV.U32 R10, RZ, RZ, R5 ;  /* 0x000000ffff0a7224 */ /* 0x000fe400078e0005 */
[----:B------:R-:W-:Y:S02]  /*30d0*/  IMAD R7, R9, R18, RZ ;  /* 0x0000001209077224 */ /* 0x000fe400078e02ff */
[----:B------:R-:W-:-:S04]  /*30e0*/  IMAD.WIDE.U32 R10, R18, R8, R10 ;  /* 0x00000008120a7225 */ /* 0x000fc800078e000a */
[----:B------:R-:W-:Y:S01]  /*30f0*/  IMAD R7, R19, R8, R7 ;  /* 0x0000000813077224 */ /* 0x000fe200078e0207 */
[----:B------:R-:W-:-:S03]  /*3100*/  MOV R5, R10 ;  /* 0x0000000a00057202 */ /* 0x000fc60000000f00 */
[----:B------:R-:W-:-:S07]  /*3110*/  IMAD.IADD R6, R11, 0x1, R7 ;  /* 0x000000010b067824 */ /* 0x000fce00078e0207 */
.L_x_2280:
        /* <DEDUP_REMOVED lines=13> */
.L_x_2279:
        /* <DEDUP_REMOVED lines=20> */
.L_x_2353:
        /* <DEDUP_REMOVED lines=33> */
.L_x_2330:
[----:B------:R-:W-:Y:S01]  /*3540*/  MOV R29, R15 ;  /* 0x0000000f001d7202 */ /* 0x000fe20000000f00 */
[----:B------:R-:W-:Y:S01]  /*3550*/  IMAD.MOV.U32 R26, RZ, RZ, R14 ;  /* 0x000000ffff1a7224 */ /* 0x000fe200078e000e */
[----:B------:R-:W-:Y:S01]  /*3560*/  MOV R13, R34 ;  /* 0x00000022000d7202 */ /* 0x000fe20000000f00 */
[----:B------:R-:W-:Y:S01]  /*3570*/  IMAD.MOV.U32 R12, RZ, RZ, R35 ;  /* 0x000000ffff0c7224 */ /* 0x000fe200078e0023 */
[----:B------:R-:W-:-:S07]  /*3580*/  MOV R11, 0x35a0 ;  /* 0x000035a0000b7802 */ /* 0x000fce0000000f00 */
[----:B-123--:R-:W-:Y:S05]  /*3590*/  CALL.REL.NOINC `($__internal_52_$__cuda_sm20_div_s64) ;  /* 0x0000003800207944 */ /* 0x00efea0003c00000 */
        /* <DEDUP_REMOVED lines=11> */
.L_x_2331:
[----:B------:R-:W-:Y:S05]  /*3650*/  BSYNC.RECONVERGENT B1 ;  /* 0x0000000000017941 */ /* 0x000fea0003800200 */
.L_x_2329:
        /* <DEDUP_REMOVED lines=39> */
.L_x_2333:
[----:B------:R-:W-:Y:S01]  /*38d0*/  MOV R29, R34 ;  /* 0x00000022001d7202 */ /* 0x000fe20000000f00 */
[----:B------:R-:W-:Y:S01]  /*38e0*/  IMAD.MOV.U32 R26, RZ, RZ, R35 ;  /* 0x000000ffff1a7224 */ /* 0x000fe200078e0023 */
[----:B------:R-:W-:Y:S01]  /*38f0*/  MOV R13, R36 ;  /* 0x00000024000d7202 */ /* 0x000fe20000000f00 */
[----:B------:R-:W-:Y:S01]  /*3900*/  IMAD.MOV.U32 R12, RZ, RZ, R37 ;  /* 0x000000ffff0c7224 */ /* 0x000fe200078e0025 */
[----:B------:R-:W-:-:S07]  /*3910*/  MOV R11, 0x3930 ;  /* 0x00003930000b7802 */ /* 0x000fce0000000f00 */
[----:B-1----:R-:W-:Y:S05]  /*3920*/  CALL.REL.NOINC `($__internal_52_$__cuda_sm20_div_s64) ;  /* 0x00000034003c7944 */ /* 0x002fea0003c00000 */
        /* <DEDUP_REMOVED lines=11> */
.L_x_2334:
[----:B------:R-:W-:Y:S05]  /*39e0*/  BSYNC.RECONVERGENT B1 ;  /* 0x0000000000017941 */ /* 0x000fea0003800200 */
.L_x_2332:
        /* <DEDUP_REMOVED lines=38> */
.L_x_2336:
[----:B------:R-:W-:Y:S01]  /*3c50*/  IMAD.MOV.U32 R29, RZ, RZ, R34 ;  /* 0x000000ffff1d7224 */ /* 0x000fe200078e0022 */
[----:B------:R-:W-:Y:S01]  /*3c60*/  MOV R26, R35 ;  /* 0x00000023001a7202 */ /* 0x000fe20000000f00 */
[----:B------:R-:W-:Y:S01]  /*3c70*/  IMAD.MOV.U32 R13, RZ, RZ, R36 ;  /* 0x000000ffff0d7224 */ /* 0x000fe200078e0024 */
[----:B------:R-:W-:Y:S02]  /*3c80*/  MOV R12, R37 ;  /* 0x00000025000c7202 */ /* 0x000fe40000000f00 */
[----:B------:R-:W-:-:S07]  /*3c90*/  MOV R11, 0x3cb0 ;  /* 0x00003cb0000b7802 */ /* 0x000fce0000000f00 */
[----:B-1----:R-:W-:Y:S05]  /*3ca0*/  CALL.REL.NOINC `($__internal_52_$__cuda_sm20_div_s64) ;  /* 0x00000030005c7944 */ /* 0x002fea0003c00000 */
        /* <DEDUP_REMOVED lines=11> */
.L_x_2337:
[----:B------:R-:W-:Y:S05]  /*3d60*/  BSYNC.RECONVERGENT B1 ;  /* 0x0000000000017941 */ /* 0x000fea0003800200 */
.L_x_2335:
        /* <DEDUP_REMOVED lines=38> */
.L_x_2339:
        /* <DEDUP_REMOVED lines=17> */
.L_x_2340:
[----:B------:R-:W-:Y:S05]  /*40e0*/  BSYNC.RECONVERGENT B1 ;  /* 0x0000000000017941 */ /* 0x000fea0003800200 */
.L_x_2338:
        /* <DEDUP_REMOVED lines=39> */
.L_x_2342:
        /* <DEDUP_REMOVED lines=17> */
.L_x_2343:
[----:B------:R-:W-:Y:S05]  /*4470*/  BSYNC.RECONVERGENT B1 ;  /* 0x0000000000017941 */ /* 0x000fea0003800200 */
.L_x_2341:
        /* <DEDUP_REMOVED lines=38> */
.L_x_2345:
        /* <DEDUP_REMOVED lines=17> */
.L_x_2346:
[----:B------:R-:W-:Y:S05]  /*47f0*/  BSYNC.RECONVERGENT B1 ;  /* 0x0000000000017941 */ /* 0x000fea0003800200 */
.L_x_2344:
        /* <DEDUP_REMOVED lines=38> */
.L_x_2348:
        /* <DEDUP_REMOVED lines=17> */
.L_x_2349:
[----:B------:R-:W-:Y:S05]  /*4b70*/  BSYNC.RECONVERGENT B1 ;  /* 0x0000000000017941 */ /* 0x000fea0003800200 */
.L_x_2347:
        /* <DEDUP_REMOVED lines=36> */
.L_x_2351:
        /* <DEDUP_REMOVED lines=17> */
.L_x_2352:
[----:B------:R-:W-:Y:S05]  /*4ed0*/  BSYNC.RECONVERGENT B1 ;  /* 0x0000000000017941 */ /* 0x000fea0003800200 */
.L_x_2350:
        /* <DEDUP_REMOVED lines=12> */
.L_x_2328:
        /* <DEDUP_REMOVED lines=35> */
.L_x_2356:
[----:B------:R-:W-:Y:S01]  /*51d0*/  IMAD.MOV.U32 R29, RZ, RZ, R15 ;  /* 0x000000ffff1d7224 */ /* 0x000fe200078e000f */
[----:B------:R-:W-:Y:S01]  /*51e0*/  MOV R26, R14 ;  /* 0x0000000e001a7202 */ /* 0x000fe20000000f00 */
[----:B------:R-:W-:Y:S01]  /*51f0*/  IMAD.MOV.U32 R13, RZ, RZ, R16 ;  /* 0x000000ffff0d7224 */ /* 0x000fe200078e0010 */
[----:B------:R-:W-:Y:S02]  /*5200*/  MOV R12, R17 ;  /* 0x00000011000c7202 */ /* 0x000fe40000000f00 */
[----:B------:R-:W-:-:S07]  /*5210*/  MOV R11, 0x5230 ;  /* 0x00005230000b7802 */ /* 0x000fce0000000f00 */
[----:B------:R-:W-:Y:S05]  /*5220*/  CALL.REL.NOINC `($__internal_52_$__cuda_sm20_div_s64) ;  /* 0x0000001800fc7944 */ /* 0x000fea0003c00000 */
        /* <DEDUP_REMOVED lines=11> */
.L_x_2357:
[----:B------:R-:W-:Y:S05]  /*52e0*/  BSYNC.RECONVERGENT B1 ;  /* 0x0000000000017941 */ /* 0x000fea0003800200 */
.L_x_2355:
        /* <DEDUP_REMOVED lines=41> */
.L_x_2359:
        /* <DEDUP_REMOVED lines=17> */
.L_x_2360:
[----:B------:R-:W-:Y:S05]  /*5690*/  BSYNC.RECONVERGENT B1 ;  /* 0x0000000000017941 */ /* 0x000fea0003800200 */
.L_x_2358:
        /* <DEDUP_REMOVED lines=40> */
.L_x_2362:
        /* <DEDUP_REMOVED lines=17> */
.L_x_2363:
[----:B------:R-:W-:Y:S05]  /*5a30*/  BSYNC.RECONVERGENT B1 ;  /* 0x0000000000017941 */ /* 0x000fea0003800200 */
.L_x_2361:
        /* <DEDUP_REMOVED lines=39> */
.L_x_2365:
        /* <DEDUP_REMOVED lines=17> */
.L_x_2366:
[----:B------:R-:W-:Y:S05]  /*5dc0*/  BSYNC.RECONVERGENT B1 ;  /* 0x0000000000017941 */ /* 0x000fea0003800200 */
.L_x_2364:
        /* <DEDUP_REMOVED lines=10> */
.L_x_2354:
        /* <DEDUP_REMOVED lines=34> */
.L_x_2369:
        /* <DEDUP_REMOVED lines=17> */
.L_x_2370:
[----:B------:R-:W-:Y:S05]  /*61a0*/  BSYNC.RECONVERGENT B1 ;  /* 0x0000000000017941 */ /* 0x000fea0003800200 */
.L_x_2368:
        /* <DEDUP_REMOVED lines=41> */
.L_x_2372:
[----:B------:R-:W-:Y:S01]  /*6440*/  MOV R29, R18 ;  /* 0x00000012001d7202 */ /* 0x000fe20000000f00 */
[----:B------:R-:W-:Y:S01]  /*6450*/  IMAD.MOV.U32 R26, RZ, RZ, R19 ;  /* 0x000000ffff1a7224 */ /* 0x000fe200078e0013 */
[----:B------:R-:W-:Y:S02]  /*6460*/  MOV R13, R16 ;  /* 0x00000010000d7202 */ /* 0x000fe40000000f00 */
[----:B------:R-:W-:Y:S02]  /*6470*/  MOV R12, R17 ;  /* 0x00000011000c7202 */ /* 0x000fe40000000f00 */
[----:B------:R-:W-:-:S07]  /*6480*/  MOV R11, 0x64a0 ;  /* 0x000064a0000b7802 */ /* 0x000fce0000000f00 */
[----:B------:R-:W-:Y:S05]  /*6490*/  CALL.REL.NOINC `($__internal_52_$__cuda_sm20_div_s64) ;  /* 0x0000000800607944 */ /* 0x000fea0003c00000 */
        /* <DEDUP_REMOVED lines=11> */
.L_x_2373:
[----:B------:R-:W-:Y:S05]  /*6550*/  BSYNC.RECONVERGENT B1 ;  /* 0x0000000000017941 */ /* 0x000fea0003800200 */
.L_x_2371:
        /* <DEDUP_REMOVED lines=10> */
.L_x_2367:
        /* <DEDUP_REMOVED lines=31> */
.L_x_2375:
[----:B------:R-:W-:Y:S01]  /*67f0*/  MOV R21, R10 ;  /* 0x0000000a00157202 */ /* 0x000fe20000000f00 */
[----:B------:R-:W-:Y:S01]  /*6800*/  IMAD.MOV.U32 R20, RZ, RZ, R15 ;  /* 0x000000ffff147224 */ /* 0x000fe200078e000f */
[----:B------:R-:W-:Y:S02]  /*6810*/  MOV R22, R11 ;  /* 0x0000000b00167202 */ /* 0x000fe40000000f00 */
[----:B------:R-:W-:Y:S02]  /*6820*/  MOV R24, R14 ;  /* 0x0000000e00187202 */ /* 0x000fe40000000f00 */
[----:B------:R-:W-:-:S07]  /*6830*/  MOV R23, 0x6850 ;  /* 0x0000685000177802 */ /* 0x000fce0000000f00 */
[----:B------:R-:W-:Y:S05]  /*6840*/  CALL.REL.NOINC `($__internal_53_$__cuda_sm20_rem_s64) ;  /* 0x0000000800c47944 */ /* 0x000fea0003c00000 */
[----:B------:R-:W-:Y:S01]  /*6850*/  MOV R10, R12 ;  /* 0x0000000c000a7202 */ /* 0x000fe20000000f00 */
[----:B------:R-:W-:-:S07]  /*6860*/  IMAD.MOV.U32 R11, RZ, RZ, R13 ;  /* 0x000000ffff0b7224 */ /* 0x000fce00078e000d */
.L_x_2376:
[----:B------:R-:W-:Y:S05]  /*6870*/  BSYNC.RECONVERGENT B1 ;  /* 0x0000000000017941 */ /* 0x000fea0003800200 */
.L_x_2374:
        /* <DEDUP_REMOVED lines=10> */
.L_x_2327:
[----:B------:R-:W0:Y:S02]  /*6920*/  LDCU.64 UR4, c[0x0][0x388] ;  /* 0x00007100ff0477ac */ /* 0x000e240008000a00 */
[----:B0-----:R-:W-:-:S04]  /*6930*/  LEA R8, P0, R7, UR4, 0x3 ;  /* 0x0000000407087c11 */ /* 0x001fc8000f8018ff */
[----:B------:R-:W-:-:S05]  /*6940*/  LEA.HI.X R9, R7, UR5, R6, 0x3, P0 ;  /* 0x0000000507097c11 */ /* 0x000fca00080f1c06 */
[----:B------:R-:W2:Y:S04]  /*6950*/  LDG.E.64 R6, desc[UR6][R8.64] ;  /* 0x0000000608067981 */ /* 0x000ea8000c1e1b00 */
[----:B--2---:R0:W-:Y:S02]  /*6960*/  STS.64 [R3], R6 ;  /* 0x0000000603007388 */ /* 0x0041e40000000a00 */
.L_x_2326:
[----:B------:R-:W-:Y:S05]  /*6970*/  BSYNC.RECONVERGENT B0 ;  /* 0x0000000000007941 */ /* 0x000fea0003800200 */
.L_x_2278:
[----:B------:R-:W-:Y:S01]  /*6980*/  BAR.SYNC.DEFER_BLOCKING 0x0 ;  /* 0x0000000000007b1d */ /* 0x000fe20000010000 */
[----:B------:R-:W-:-:S13]  /*6990*/  ISETP.GE.U32.AND P0, PT, R4, 0x42, PT ;  /* 0x000000420400780c */ /* 0x000fda0003f06070 */
[----:B------:R-:W-:Y:S05]  /*69a0*/  @!P0 BRA `(.L_x_2377) ;  /* 0x0000000000448947 */ /* 0x000fea0003800000 */
.L_x_2380:
        /* <DEDUP_REMOVED lines=12> */
.L_x_2379:
[----:B------:R-:W-:Y:S05]  /*6a70*/  BSYNC.RECONVERGENT B0 ;  /* 0x0000000000007941 */ /* 0x000fea0003800200 */
.L_x_2378:
[----:B------:R-:W-:Y:S01]  /*6a80*/  BAR.SYNC.DEFER_BLOCKING 0x0 ;  /* 0x0000000000007b1d */ /* 0x000fe20000010000 */
[----:B------:R-:W-:Y:S01]  /*6a90*/  ISETP.GT.U32.AND P0, PT, R4, 0x83, PT ;  /* 0x000000830400780c */ /* 0x000fe20003f04070 */
[----:B------:R-:W-:-:S12]  /*6aa0*/  IMAD.MOV.U32 R4, RZ, RZ, R5 ;  /* 0x000000ffff047224 */ /* 0x000fd800078e0005 */
[----:B------:R-:W-:Y:S05]  /*6ab0*/  @P0 BRA `(.L_x_2380) ;  /* 0xfffffffc00bc0947 */ /* 0x000fea000383ffff */
.L_x_2377:
[----:B------:R-:W-:-:S13]  /*6ac0*/  ISETP.GT.U32.AND P0, PT, R2, 0x1f, PT ;  /* 0x0000001f0200780c */ /* 0x000fda0003f04070 */
[----:B------:R-:W-:Y:S05]  /*6ad0*/  @P0 EXIT ;  /* 0x000000000000094d */ /* 0x000fea0003800000 */
[----:B------:R-:W-:Y:S01]  /*6ae0*/  LDS.64 R4, [R3] ;  /* 0x0000000003047984 */ /* 0x000fe20000000a00 */
[----:B------:R-:W-:-:S03]  /*6af0*/  ISETP.NE.AND P1, PT, R2, RZ, PT ;  /* 0x000000ff0200720c */ /* 0x000fc60003f25270 */
[----:B012---:R-:W0:Y:S02]  /*6b00*/  LDS.64 R6, [R3+0x100] ;  /* 0x0001000003067984 */ /* 0x007e240000000a00 */
        /* <DEDUP_REMOVED lines=49> */
        .weak           $__internal_52_$__cuda_sm20_div_s64
        .type           $__internal_52_$__cuda_sm20_div_s64,@function
        .size           $__internal_52_$__cuda_sm20_div_s64,($__internal_53_$__cuda_sm20_rem_s64 - $__internal_52_$__cuda_sm20_div_s64)
$__internal_52_$__cuda_sm20_div_s64:
        /* <DEDUP_REMOVED lines=83> */
[----:B------:R-:W-:Y:S05]  /*7350*/  RET.REL.NODEC R12 `(uncontiguous_reduce_i64) ;  /* 0xffffff8c0c287950 */ /* 0x000fea0003c3ffff */
        .weak           $__internal_53_$__cuda_sm20_rem_s64
        .type           $__internal_53_$__cuda_sm20_rem_s64,@function
        .size           $__internal_53_$__cuda_sm20_rem_s64,(.L_x_3495 - $__internal_53_$__cuda_sm20_rem_s64)
$__internal_53_$__cuda_sm20_rem_s64:
        /* <DEDUP_REMOVED lines=77> */
[----:B------:R-:W-:Y:S06]  /*7830*/  RET.REL.NODEC R10 `(uncontiguous_reduce_i64) ;  /* 0xffffff840af07950 */ /* 0x000fec0003c3ffff */
.L_x_2381:
        /* <DEDUP_REMOVED lines=12> */
.L_x_3495:


//--------------------- .text.contiguous_reduce_i64 --------------------------
	.section	.text.contiguous_reduce_i64,"ax",@progbits
	.align	128
        .global         contiguous_reduce_i64
        .type           contiguous_reduce_i64,@function
        .size           contiguous_reduce_i64,(.L_x_3573 - contiguous_reduce_i64)
        .other          contiguous_reduce_i64,@"STO_CUDA_ENTRY STV_DEFAULT"
contiguous_reduce_i64:
.text.contiguous_reduce_i64:
        /* <DEDUP_REMOVED lines=21> */
[----:B------:R-:W-:Y:S01]  /*0150*/  IMAD.MOV.U32 R11, RZ, RZ, 0x7fffffff ;  /* 0x7fffffffff0b7424 */ /* 0x000fe200078e00ff */
[----:B0-----:R-:W-:-:S06]  /*0160*/  ULEA UR4, UR5, UR4, 0x18 ;  /* 0x0000000405047291 */ /* 0x001fcc000f8ec0ff */
[----:B------:R-:W-:-:S05]  /*0170*/  LEA R3, R2, UR4, 0x3 ;  /* 0x0000000402037c11 */ /* 0x000fca000f8e18ff */
[----:B------:R0:W-:Y:S01]  /*0180*/  STS.64 [R3], R10 ;  /* 0x0000000a03007388 */ /* 0x0001e20000000a00 */
[----:B------:R-:W-:Y:S01]  /*0190*/  IMAD.U32 R12, RZ, RZ, UR8 ;  /* 0x00000008ff0c7e24 */ /* 0x000fe2000f8e00ff */
[----:B------:R-:W-:Y:S01]  /*01a0*/  BSSY.RECONVERGENT B0, `(.L_x_2382) ;  /* 0x000000f000007945 */ /* 0x000fe20003800200 */
[----:B--2---:R-:W-:-:S04]  /*01b0*/  @!P0 ISETP.LT.U32.AND P1, PT, R4, R6, PT ;  /* 0x000000060400820c */ /* 0x004fc80003f21070 */
[----:B------:R-:W-:-:S04]  /*01c0*/  @!P0 ISETP.LT.AND.EX P1, PT, R5, R7, PT, P1 ;  /* 0x000000070500820c */ /* 0x000fc80003f21310 */
        /* <DEDUP_REMOVED lines=12> */
.L_x_2383:
[----:B------:R-:W-:Y:S05]  /*0290*/  BSYNC.RECONVERGENT B0 ;  /* 0x0000000000007941 */ /* 0x000fea0003800200 */
.L_x_2382:
[----:B------:R-:W-:Y:S01]  /*02a0*/  BAR.SYNC.DEFER_BLOCKING 0x0 ;  /* 0x0000000000007b1d */ /* 0x000fe20000010000 */
[----:B------:R-:W-:-:S13]  /*02b0*/  ISETP.GE.U32.AND P0, PT, R12, 0x42, PT ;  /* 0x000000420c00780c */ /* 0x000fda0003f06070 */
[----:B------:R-:W-:Y:S05]  /*02c0*/  @!P0 BRA `(.L_x_2384) ;  /* 0x0000000000448947 */ /* 0x000fea0003800000 */
.L_x_2387:
        /* <DEDUP_REMOVED lines=8> */
[----:B------:R-:W-:-:S04]  /*0350*/  ISETP.LT.AND.EX P0, PT, R5, R7, PT, P0 ;  /* 0x000000070500720c */ /* 0x000fc80003f01300 */
[----:B------:R-:W-:Y:S02]  /*0360*/  SEL R4, R4, R6, P0 ;  /* 0x0000000604047207 */ /* 0x000fe40000000000 */
[----:B------:R-:W-:-:S05]  /*0370*/  SEL R5, R5, R7, P0 ;  /* 0x0000000705057207 */ /* 0x000fca0000000000 */
[----:B------:R0:W-:Y:S02]  /*0380*/  STS.64 [R3], R4 ;  /* 0x0000000403007388 */ /* 0x0001e40000000a00 */
.L_x_2386:
[----:B------:R-:W-:Y:S05]  /*0390*/  BSYNC.RECONVERGENT B0 ;  /* 0x0000000000007941 */ /* 0x000fea0003800200 */
.L_x_2385:
[----:B------:R-:W-:Y:S01]  /*03a0*/  BAR.SYNC.DEFER_BLOCKING 0x0 ;  /* 0x0000000000007b1d */ /* 0x000fe20000010000 */
[----:B------:R-:W-:Y:S01]  /*03b0*/  ISETP.GT.U32.AND P0, PT, R12, 0x83, PT ;  /* 0x000000830c00780c */ /* 0x000fe20003f04070 */
[----:B------:R-:W-:-:S12]  /*03c0*/  IMAD.MOV.U32 R12, RZ, RZ, R8 ;  /* 0x000000ffff0c7224 */ /* 0x000fd800078e0008 */
[----:B------:R-:W-:Y:S05]  /*03d0*/  @P0 BRA `(.L_x_2387) ;  /* 0xfffffffc00bc0947 */ /* 0x000fea000383ffff */
.L_x_2384:
[----:B------:R-:W-:-:S13]  /*03e0*/  ISETP.GT.U32.AND P0, PT, R2, 0x1f, PT ;  /* 0x0000001f0200780c */ /* 0x000fda0003f04070 */
[----:B------:R-:W-:Y:S05]  /*03f0*/  @P0 EXIT ;  /* 0x000000000000094d */ /* 0x000fea0003800000 */
[----:B01----:R-:W-:Y:S01]  /*0400*/  LDS.64 R4, [R3] ;  /* 0x0000000003047984 */ /* 0x003fe20000000a00 */
        /* <DEDUP_REMOVED lines=51> */
.L_x_2388:
        /* <DEDUP_REMOVED lines=12> */
.L_x_3573:


//--------------------- .text.contiguous_reduce33_i32 --------------------------
	.section	.text.contiguous_reduce33_i32,"ax",@progbits
	.align	128
        .global         contiguous_reduce33_i32
        .type           contiguous_reduce33_i32,@function
        .size           contiguous_reduce33_i32,(.L_x_3574 - contiguous_reduce33_i32)
        .other          contiguous_reduce33_i32,@"STO_CUDA_ENTRY STV_DEFAULT"
contiguous_reduce33_i32:
.text.contiguous_reduce33_i32:
        /* <DEDUP_REMOVED lines=51> */
.L_x_2391:
        /* <DEDUP_REMOVED lines=22> */
[----:B-1----:R-:W-:-:S04]  /*0490*/  VIMNMX3 R13, R0, R13, R14, PT ;  /* 0x0000000d000d720f */ /* 0x002fc8000380010e */
[----:B---3--:R-:W-:-:S04]  /*04a0*/  VIMNMX3 R13, R13, R18, R16, PT ;  /* 0x000000120d0d720f */ /* 0x008fc80003800110 */
[----:B----4-:R-:W-:-:S04]  /*04b0*/  VIMNMX3 R13, R13, R20, R19, PT ;  /* 0x000000140d0d720f */ /* 0x010fc80003800113 */
[----:B--2---:R-:W-:Y:S01]  /*04c0*/  VIMNMX3 R0, R13, R24, R22, PT ;  /* 0x000000180d00720f */ /* 0x004fe20003800116 */
[----:B------:R-:W-:Y:S06]  /*04d0*/  @P0 BRA `(.L_x_2391) ;  /* 0xfffffffc00940947 */ /* 0x000fec000383ffff */
[----:B------:R-:W-:-:S07]  /*04e0*/  IADD3 R9, PT, PT, R9, 0x1, RZ ;  /* 0x0000000109097810 */ /* 0x000fce0007ffe0ff */
.L_x_2390:
        /* <DEDUP_REMOVED lines=17> */
[----:B-1----:R-:W-:-:S04]  /*0600*/  VIMNMX3 R0, R0, R11, R10, PT ;  /* 0x0000000b0000720f */ /* 0x002fc8000380010a */
[----:B--2---:R-:W-:-:S07]  /*0610*/  VIMNMX3 R0, R0, R13, R14, PT ;  /* 0x0000000d0000720f */ /* 0x004fce000380010e */
.L_x_2393:
        /* <DEDUP_REMOVED lines=12> */
[----:B-1----:R-:W-:-:S07]  /*06e0*/  VIMNMX3 R0, R0, R11, R8, PT ;  /* 0x0000000b0000720f */ /* 0x002fce0003800108 */
.L_x_2394:
[----:B------:R-:W-:-:S04]  /*06f0*/  @!P1 IMAD R6, R9, UR8, RZ ;  /* 0x0000000809069c24 */ /* 0x000fc8000f8e02ff */
[----:B------:R-:W-:-:S05]  /*0700*/  @!P1 IMAD R6, R6, 0x4, R7 ;  /* 0x0000000406069824 */ /* 0x000fca00078e0207 */
[----:B------:R-:W1:Y:S02]  /*0710*/  @!P1 LDS R9, [R6] ;  /* 0x0000000006099984 */ /* 0x000e640000000800 */
[----:B-1----:R-:W-:-:S07]  /*0720*/  @!P1 VIMNMX R0, PT, PT, R0, R9, PT ;  /* 0x0000000900009248 */ /* 0x002fce0003fe0100 */
.L_x_2392:
[----:B-1----:R1:W-:Y:S02]  /*0730*/  STS [R7], R0 ;  /* 0x0000000007007388 */ /* 0x0023e40000000800 */
.L_x_2389:
        /* <DEDUP_REMOVED lines=8> */
.L_x_2395:
        /* <DEDUP_REMOVED lines=12> */
.L_x_3574:


//--------------------- .text.contiguous_reduce3_i32 --------------------------
	.section	.text.contiguous_reduce3_i32,"ax",@progbits
	.align	128
        .global         contiguous_reduce3_i32
        .type           contiguous_reduce3_i32,@function
        .size           contiguous_reduce3_i32,(.L_x_3497 - contiguous_reduce3_i32)
        .other          contiguous_reduce3_i32,@"STO_CUDA_ENTRY STV_DEFAULT"
contiguous_reduce3_i32:
.text.contiguous_reduce3_i32:
        /* <DEDUP_REMOVED lines=44> */
.L_x_2414:
        /* <DEDUP_REMOVED lines=27> */
.L_x_2398:
[----:B------:R-:W-:Y:S01]  /*0470*/  IMAD.MOV.U32 R30, RZ, RZ, R32 ;  /* 0x000000ffff1e7224 */ /* 0x000fe200078e0020 */
[----:B------:R-:W-:Y:S01]  /*0480*/  MOV R0, R36 ;  /* 0x0000002400007202 */ /* 0x000fe20000000f00 */
[----:B------:R-:W-:Y:S01]  /*0490*/  IMAD.MOV.U32 R3, RZ, RZ, R37 ;  /* 0x000000ffff037224 */ /* 0x000fe200078e0025 */
[----:B------:R-:W-:-:S07]  /*04a0*/  MOV R8, 0x4c0 ;  /* 0x000004c000087802 */ /* 0x000fce0000000f00 */
[----:B01-3--:R-:W-:Y:S05]  /*04b0*/  CALL.REL.NOINC `($__internal_54_$__cuda_sm20_div_s64) ;  /* 0x0000003000ac7944 */ /* 0x00bfea0003c00000 */
        /* <DEDUP_REMOVED lines=9> */
.L_x_2399:
        /* <DEDUP_REMOVED lines=33> */
.L_x_2400:
[----:B------:R-:W-:Y:S01]  /*0760*/  MOV R0, R36 ;  /* 0x0000002400007202 */ /* 0x000fe20000000f00 */
[----:B------:R-:W-:Y:S01]  /*0770*/  IMAD.MOV.U32 R3, RZ, RZ, R37 ;  /* 0x000000ffff037224 */ /* 0x000fe200078e0025 */
[----:B------:R-:W-:-:S07]  /*0780*/  MOV R8, 0x7a0 ;  /* 0x000007a000087802 */ /* 0x000fce0000000f00 */
[----:B---3--:R-:W-:Y:S05]  /*0790*/  CALL.REL.NOINC `($__internal_54_$__cuda_sm20_div_s64) ;  /* 0x0000002c00f47944 */ /* 0x008fea0003c00000 */
        /* <DEDUP_REMOVED lines=10> */
.L_x_2401:
        /* <DEDUP_REMOVED lines=34> */
.L_x_2402:
[----:B------:R-:W-:Y:S01]  /*0a60*/  MOV R30, R28 ;  /* 0x0000001c001e7202 */ /* 0x000fe20000000f00 */
[----:B------:R-:W-:Y:S01]  /*0a70*/  IMAD.MOV.U32 R0, RZ, RZ, R36 ;  /* 0x000000ffff007224 */ /* 0x000fe200078e0024 */
[----:B------:R-:W-:Y:S02]  /*0a80*/  MOV R3, R37 ;  /* 0x0000002500037202 */ /* 0x000fe40000000f00 */
[----:B------:R-:W-:-:S07]  /*0a90*/  MOV R8, 0xab0 ;  /* 0x00000ab000087802 */ /* 0x000fce0000000f00 */
[----:B---3--:R-:W-:Y:S05]  /*0aa0*/  CALL.REL.NOINC `($__internal_54_$__cuda_sm20_div_s64) ;  /* 0x0000002c00307944 */ /* 0x008fea0003c00000 */
        /* <DEDUP_REMOVED lines=10> */
.L_x_2403:
        /* <DEDUP_REMOVED lines=33> */
.L_x_2404:
[----:B------:R-:W-:Y:S01]  /*0d60*/  MOV R0, R36 ;  /* 0x0000002400007202 */ /* 0x000fe20000000f00 */
[----:B------:R-:W-:Y:S01]  /*0d70*/  IMAD.MOV.U32 R3, RZ, RZ, R37 ;  /* 0x000000ffff037224 */ /* 0x000fe200078e0025 */
[----:B------:R-:W-:-:S07]  /*0d80*/  MOV R8, 0xda0 ;  /* 0x00000da000087802 */ /* 0x000fce0000000f00 */
[----:B---3--:R-:W-:Y:S05]  /*0d90*/  CALL.REL.NOINC `($__internal_54_$__cuda_sm20_div_s64) ;  /* 0x0000002800747944 */ /* 0x008fea0003c00000 */
        /* <DEDUP_REMOVED lines=9> */
.L_x_2405:
        /* <DEDUP_REMOVED lines=34> */
.L_x_2406:
[----:B------:R-:W-:Y:S01]  /*1050*/  IMAD.MOV.U32 R30, RZ, RZ, R28 ;  /* 0x000000ffff1e7224 */ /* 0x000fe200078e001c */
        /* <DEDUP_REMOVED lines=13> */
.L_x_2407:
        /* <DEDUP_REMOVED lines=34> */
.L_x_2408:
        /* <DEDUP_REMOVED lines=14> */
.L_x_2409:
        /* <DEDUP_REMOVED lines=34> */
.L_x_2410:
[----:B------:R-:W-:Y:S01]  /*1650*/  IMAD.MOV.U32 R30, RZ, RZ, R28 ;  /* 0x000000ffff1e7224 */ /* 0x000fe200078e001c */
        /* <DEDUP_REMOVED lines=14> */
.L_x_2411:
        /* <DEDUP_REMOVED lines=34> */
.L_x_2412:
[----:B------:R-:W-:Y:S01]  /*1960*/  MOV R0, R36 ;  /* 0x0000002400007202 */ /* 0x000fe20000000f00 */
[----:B------:R-:W-:Y:S01]  /*1970*/  IMAD.MOV.U32 R3, RZ, RZ, R37 ;  /* 0x000000ffff037224 */ /* 0x000fe200078e0025 */
[----:B------:R-:W-:-:S07]  /*1980*/  MOV R8, 0x19a0 ;  /* 0x000019a000087802 */ /* 0x000fce0000000f00 */
[----:B---3--:R-:W-:Y:S05]  /*1990*/  CALL.REL.NOINC `($__internal_54_$__cuda_sm20_div_s64) ;  /* 0x0000001c00747944 */ /* 0x008fea0003c00000 */
        /* <DEDUP_REMOVED lines=9> */
.L_x_2413:
        /* <DEDUP_REMOVED lines=13> */
.L_x_2397:
        /* <DEDUP_REMOVED lines=33> */
.L_x_2416:
[----:B------:R-:W-:Y:S01]  /*1d10*/  IMAD.MOV.U32 R30, RZ, RZ, R32 ;  /* 0x000000ffff1e7224 */ /* 0x000fe200078e0020 */
[----:B------:R-:W-:Y:S01]  /*1d20*/  MOV R0, R16 ;  /* 0x0000001000007202 */ /* 0x000fe20000000f00 */
[----:B------:R-:W-:Y:S01]  /*1d30*/  IMAD.MOV.U32 R3, RZ, RZ, R17 ;  /* 0x000000ffff037224 */ /* 0x000fe200078e0011 */
[----:B------:R-:W-:-:S07]  /*1d40*/  MOV R8, 0x1d60 ;  /* 0x00001d6000087802 */ /* 0x000fce0000000f00 */
[----:B------:R-:W-:Y:S05]  /*1d50*/  CALL.REL.NOINC `($__internal_54_$__cuda_sm20_div_s64) ;  /* 0x0000001800847944 */ /* 0x000fea0003c00000 */
        /* <DEDUP_REMOVED lines=9> */
.L_x_2417:
        /* <DEDUP_REMOVED lines=35> */
.L_x_2418:
        /* <DEDUP_REMOVED lines=13> */
.L_x_2419:
        /* <DEDUP_REMOVED lines=36> */
.L_x_2420:
[----:B------:R-:W-:Y:S01]  /*2330*/  IMAD.MOV.U32 R30, RZ, RZ, R20 ;  /* 0x000000ffff1e7224 */ /* 0x000fe200078e0014 */
[----:B------:R-:W-:Y:S01]  /*2340*/  MOV R0, R18 ;  /* 0x0000001200007202 */ /* 0x000fe20000000f00 */
[----:B------:R-:W-:Y:S01]  /*2350*/  IMAD.MOV.U32 R3, RZ, RZ, R19 ;  /* 0x000000ffff037224 */ /* 0x000fe200078e0013 */
[----:B------:R-:W-:-:S07]  /*2360*/  MOV R8, 0x2380 ;  /* 0x0000238000087802 */ /* 0x000fce0000000f00 */
[----:B------:R-:W-:Y:S05]  /*2370*/  CALL.REL.NOINC `($__internal_54_$__cuda_sm20_div_s64) ;  /* 0x0000001000fc7944 */ /* 0x000fea0003c00000 */
        /* <DEDUP_REMOVED lines=10> */
.L_x_2421:
        /* <DEDUP_REMOVED lines=37> */
.L_x_2422:
[----:B------:R-:W-:Y:S01]  /*2670*/  IMAD.MOV.U32 R0, RZ, RZ, R18 ;  /* 0x000000ffff007224 */ /* 0x000fe200078e0012 */
[----:B------:R-:W-:Y:S02]  /*2680*/  MOV R3, R19 ;  /* 0x0000001300037202 */ /* 0x000fe40000000f00 */
[----:B------:R-:W-:-:S07]  /*2690*/  MOV R8, 0x26b0 ;  /* 0x000026b000087802 */ /* 0x000fce0000000f00 */
[----:B------:R-:W-:Y:S05]  /*26a0*/  CALL.REL.NOINC `($__internal_54_$__cuda_sm20_div_s64) ;  /* 0x0000001000307944 */ /* 0x000fea0003c00000 */
        /* <DEDUP_REMOVED lines=8> */
.L_x_2423:
        /* <DEDUP_REMOVED lines=10> */
.L_x_2415:
        /* <DEDUP_REMOVED lines=31> */
.L_x_2425:
[----:B------:R-:W-:Y:S01]  /*29c0*/  MOV R30, R32 ;  /* 0x00000020001e7202 */ /* 0x000fe20000000f00 */
[----:B------:R-:W-:Y:S01]  /*29d0*/  IMAD.MOV.U32 R0, RZ, RZ, R16 ;  /* 0x000000ffff007224 */ /* 0x000fe200078e0010 */
[----:B------:R-:W-:Y:S02]  /*29e0*/  MOV R3, R17 ;  /* 0x0000001100037202 */ /* 0x000fe40000000f00 */
        /* <DEDUP_REMOVED lines=11> */
.L_x_2426:
        /* <DEDUP_REMOVED lines=36> */
.L_x_2427:
[----:B------:R-:W-:Y:S02]  /*2ce0*/  MOV R0, R18 ;  /* 0x0000001200007202 */ /* 0x000fe40000000f00 */
        /* <DEDUP_REMOVED lines=11> */
.L_x_2428:
        /* <DEDUP_REMOVED lines=10> */
.L_x_2424:
        /* <DEDUP_REMOVED lines=29> */
.L_x_2429:
[----:B------:R-:W-:-:S07]  /*3010*/  MOV R0, 0x3030 ;  /* 0x0000303000007802 */ /* 0x000fce0000000f00 */
[----:B------:R-:W-:Y:S05]  /*3020*/  CALL.REL.NOINC `($__internal_55_$__cuda_sm20_rem_s64) ;  /* 0x0000000c001c7944 */ /* 0x000fea0003c00000 */
[----:B------:R-:W-:Y:S02]  /*3030*/  MOV R8, R3 ;  /* 0x0000000300087202 */ /* 0x000fe40000000f00 */
[----:B------:R-:W-:-:S07]  /*3040*/  MOV R9, R10 ;  /* 0x0000000a00097202 */ /* 0x000fce0000000f00 */
.L_x_2430:
[----:B------:R-:W0:Y:S02]  /*3050*/  LDC.64 R10, c[0x0][0x398] ;  /* 0x0000e600ff0a7b82 */ /* 0x000e240000000a00 */
[----:B0-----:R-:W-:-:S06]  /*3060*/  IMAD.WIDE.U32 R2, R2, 0x8, R10 ;  /* 0x0000000802027825 */ /* 0x001fcc00078e000a */
[----:B------:R-:W2:Y:S02]  /*3070*/  LDG.E.64 R2, desc[UR10][R2.64] ;  /* 0x0000000a02027981 */ /* 0x000ea4000c1e1b00 */
[-C--:B--2---:R-:W-:Y:S02]  /*3080*/  IMAD R11, R3, R8.reuse, RZ ;  /* 0x00000008030b7224 */ /* 0x084fe400078e02ff */
[----:B------:R-:W-:-:S04]  /*3090*/  IMAD.WIDE.U32 R28, R2, R8, R28 ;  /* 0x00000008021c7225 */ /* 0x000fc800078e001c */
[----:B------:R-:W-:-:S04]  /*30a0*/  IMAD R11, R2, R9, R11 ;  /* 0x00000009020b7224 */ /* 0x000fc800078e020b */
[----:B------:R-:W-:-:S07]  /*30b0*/  IMAD.IADD R29, R29, 0x1, R11 ;  /* 0x000000011d1d7824 */ /* 0x000fce00078e020b */
.L_x_2396:
        /* <DEDUP_REMOVED lines=33> */
.L_x_2433:
        /* <DEDUP_REMOVED lines=22> */
[----:B-1----:R-:W-:-:S04]  /*3430*/  VIMNMX3 R9, R0, R9, R10, PT ;  /* 0x000000090009720f */ /* 0x002fc8000380010a */
[----:B---3--:R-:W-:-:S04]  /*3440*/  VIMNMX3 R9, R9, R16, R12, PT ;  /* 0x000000100909720f */ /* 0x008fc8000380010c */
[----:B--2---:R-:W-:-:S04]  /*3450*/  VIMNMX3 R9, R9, R18, R17, PT ;  /* 0x000000120909720f */ /* 0x004fc80003800111 */
[----:B----4-:R-:W-:Y:S01]  /*3460*/  VIMNMX3 R0, R9, R22, R20, PT ;  /* 0x000000160900720f */ /* 0x010fe20003800114 */
[----:B------:R-:W-:Y:S06]  /*3470*/  @P0 BRA `(.L_x_2433) ;  /* 0xfffffffc00940947 */ /* 0x000fec000383ffff */
[----:B------:R-:W-:-:S07]  /*3480*/  IADD3 R4, PT, PT, R8, 0x1, RZ ;  /* 0x0000000108047810 */ /* 0x000fce0007ffe0ff */
.L_x_2432:
        /* <DEDUP_REMOVED lines=17> */
[----:B-1----:R-:W-:-:S04]  /*35a0*/  VIMNMX3 R0, R0, R7, R6, PT ;  /* 0x000000070000720f */ /* 0x002fc80003800106 */
[----:B--2---:R-:W-:-:S07]  /*35b0*/  VIMNMX3 R0, R0, R9, R10, PT ;  /* 0x000000090000720f */ /* 0x004fce000380010a */
.L_x_2435:
        /* <DEDUP_REMOVED lines=12> */
[----:B-1----:R-:W-:-:S07]  /*3680*/  VIMNMX3 R0, R0, R5, R6, PT ;  /* 0x000000050000720f */ /* 0x002fce0003800106 */
.L_x_2436:
[----:B------:R-:W-:-:S05]  /*3690*/  @!P1 IMAD R4, R4, UR7, RZ ;  /* 0x0000000704049c24 */ /* 0x000fca000f8e02ff */
[----:B------:R-:W-:-:S05]  /*36a0*/  @!P1 LEA R4, R4, R3, 0x2 ;  /* 0x0000000304049211 */ /* 0x000fca00078e10ff */
[----:B------:R-:W1:Y:S02]  /*36b0*/  @!P1 LDS R5, [R4] ;  /* 0x0000000004059984 */ /* 0x000e640000000800 */
[----:B-1----:R-:W-:-:S07]  /*36c0*/  @!P1 VIMNMX R0, PT, PT, R0, R5, PT ;  /* 0x0000000500009248 */ /* 0x002fce0003fe0100 */
.L_x_2434:
[----:B-1----:R1:W-:Y:S02]  /*36d0*/  STS [R3], R0 ;  /* 0x0000000003007388 */ /* 0x0023e40000000800 */
.L_x_2431:
        /* <DEDUP_REMOVED lines=9> */
        .weak           $__internal_54_$__cuda_sm20_div_s64
        .type           $__internal_54_$__cuda_sm20_div_s64,@function
        .size           $__internal_54_$__cuda_sm20_div_s64,($__internal_55_$__cuda_sm20_rem_s64 - $__internal_54_$__cuda_sm20_div_s64)
$__internal_54_$__cuda_sm20_div_s64:
        /* <DEDUP_REMOVED lines=82> */
[----:B------:R-:W-:Y:S06]  /*3c90*/  RET.REL.NODEC R8 `(contiguous_reduce3_i32) ;  /* 0xffffffc008d87950 */ /* 0x000fec0003c3ffff */
        .weak           $__internal_55_$__cuda_sm20_rem_s64
        .type           $__internal_55_$__cuda_sm20_rem_s64,@function
        .size           $__internal_55_$__cuda_sm20_rem_s64,(.L_x_3497 - $__internal_55_$__cuda_sm20_rem_s64)
$__internal_55_$__cuda_sm20_rem_s64:
        /* <DEDUP_REMOVED lines=66> */
[----:B------:R-:W-:Y:S06]  /*40c0*/  RET.REL.NODEC R8 `(contiguous_reduce3_i32) ;  /* 0xffffffbc08cc7950 */ /* 0x000fec0003c3ffff */
.L_x_2437:
        /* <DEDUP_REMOVED lines=11> */
.L_x_3497:


//--------------------- .text.contiguous_reduce22_i32 --------------------------
	.section	.text.contiguous_reduce22_i32,"ax",@progbits
	.align	128
        .global         contiguous_reduce22_i32
        .type           contiguous_reduce22_i32,@function
        .size           contiguous_reduce22_i32,(.L_x_3576 - contiguous_reduce22_i32)
        .other          contiguous_reduce22_i32,@"STO_CUDA_ENTRY STV_DEFAULT"
contiguous_reduce22_i32:
.text.contiguous_reduce22_i32:
        /* <DEDUP_REMOVED lines=35> */
[----:B--2---:R-:W-:-:S05]  /*0230*/  @!P0 VIMNMX R7, PT, PT, R8, R13, PT ;  /* 0x0000000d08078248 */ /* 0x004fca0003fe0100 */
        /* <DEDUP_REMOVED lines=14> */
.L_x_2439:
[----:B------:R-:W-:Y:S05]  /*0320*/  BSYNC.RECONVERGENT B0 ;  /* 0x0000000000007941 */ /* 0x000fea0003800200 */
.L_x_2438:
[----:B------:R-:W-:Y:S06]  /*0330*/  BAR.SYNC.DEFER_BLOCKING 0x0 ;  /* 0x0000000000007b1d */ /* 0x000fec0000010000 */
[----:B------:R-:W-:Y:S05]  /*0340*/  @!P1 BRA `(.L_x_2440) ;  /* 0x00000000002c9947 */ /* 0x000fea0003800000 */
.L_x_2441:
[----:B------:R-:W-:-:S04]  /*0350*/  SHF.R.U32.HI R9, RZ, 0x1, R3 ;  /* 0x00000001ff097819 */ /* 0x000fc80000011603 */
[----:B------:R-:W-:-:S13]  /*0360*/  ISETP.GE.U32.AND P0, PT, R0, R9, PT ;  /* 0x000000090000720c */ /* 0x000fda0003f06070 */
[----:B------:R-:W-:Y:S01]  /*0370*/  @!P0 IMAD R5, R9, 0x4, R2 ;  /* 0x0000000409058824 */ /* 0x000fe200078e0202 */
[----:B------:R-:W-:Y:S05]  /*0380*/  @!P0 LDS R4, [R2] ;  /* 0x0000000002048984 */ /* 0x000fea0000000800 */
[----:B------:R-:W0:Y:S02]  /*0390*/  @!P0 LDS R5, [R5] ;  /* 0x0000000005058984 */ /* 0x000e240000000800 */
[----:B01----:R-:W-:-:S05]  /*03a0*/  @!P0 VIMNMX R7, PT, PT, R4, R5, PT ;  /* 0x0000000504078248 */ /* 0x003fca0003fe0100 */
[----:B------:R2:W-:Y:S01]  /*03b0*/  @!P0 STS [R2], R7 ;  /* 0x0000000702008388 */ /* 0x0005e20000000800 */
[----:B------:R-:W-:Y:S01]  /*03c0*/  BAR.SYNC.DEFER_BLOCKING 0x0 ;  /* 0x0000000000007b1d */ /* 0x000fe20000010000 */
[----:B------:R-:W-:Y:S01]  /*03d0*/  ISETP.GT.U32.AND P0, PT, R3, 0x83, PT ;  /* 0x000000830300780c */ /* 0x000fe20003f04070 */
[----:B------:R-:W-:-:S12]  /*03e0*/  IMAD.MOV.U32 R3, RZ, RZ, R9 ;  /* 0x000000ffff037224 */ /* 0x000fd800078e0009 */
[----:B--2---:R-:W-:Y:S05]  /*03f0*/  @P0 BRA `(.L_x_2441) ;  /* 0xfffffffc00d40947 */ /* 0x004fea000383ffff */
.L_x_2440:
[----:B------:R-:W-:Y:S05]  /*0400*/  @P2 EXIT ;  /* 0x000000000000294d */ /* 0x000fea0003800000 */
[----:B------:R-:W-:Y:S01]  /*0410*/  LDS R3, [R2] ;  /* 0x0000000002037984 */ /* 0x000fe20000000800 */
[----:B------:R-:W-:-:S03]  /*0420*/  ISETP.NE.AND P0, PT, R0, RZ, PT ;  /* 0x000000ff0000720c */ /* 0x000fc60003f05270 */
[----:B------:R-:W2:Y:S02]  /*0430*/  LDS R4, [R2+0x80] ;  /* 0x0000800002047984 */ /* 0x000ea40000000800 */
[----:B--2---:R-:W-:-:S05]  /*0440*/  VIMNMX R3, PT, PT, R3, R4, PT ;  /* 0x0000000403037248 */ /* 0x004fca0003fe0100 */
[----:B------:R-:W-:Y:S04]  /*0450*/  STS [R2], R3 ;  /* 0x0000000302007388 */ /* 0x000fe80000000800 */
[----:B------:R-:W-:Y:S04]  /*0460*/  LDS R4, [R2] ;  /* 0x0000000002047984 */ /* 0x000fe80000000800 */
[----:B------:R-:W2:Y:S02]  /*0470*/  LDS R5, [R2+0x40] ;  /* 0x0000400002057984 */ /* 0x000ea40000000800 */
[----:B--2---:R-:W-:-:S05]  /*0480*/  VIMNMX R5, PT, PT, R4, R5, PT ;  /* 0x0000000504057248 */ /* 0x004fca0003fe0100 */
[----:B------:R-:W-:Y:S04]  /*0490*/  STS [R2], R5 ;  /* 0x0000000502007388 */ /* 0x000fe80000000800 */
[----:B------:R-:W-:Y:S04]  /*04a0*/  LDS R4, [R2] ;  /* 0x0000000002047984 */ /* 0x000fe80000000800 */
[----:B01----:R-:W0:Y:S02]  /*04b0*/  LDS R7, [R2+0x20] ;  /* 0x0000200002077984 */ /* 0x003e240000000800 */
[----:B0-----:R-:W-:-:S05]  /*04c0*/  VIMNMX R7, PT, PT, R4, R7, PT ;  /* 0x0000000704077248 */ /* 0x001fca0003fe0100 */
[----:B------:R-:W-:Y:S04]  /*04d0*/  STS [R2], R7 ;  /* 0x0000000702007388 */ /* 0x000fe80000000800 */
[----:B------:R-:W-:Y:S04]  /*04e0*/  LDS R4, [R2] ;  /* 0x0000000002047984 */ /* 0x000fe80000000800 */
[----:B------:R-:W0:Y:S02]  /*04f0*/  LDS R9, [R2+0x10] ;  /* 0x0000100002097984 */ /* 0x000e240000000800 */
        /* <DEDUP_REMOVED lines=28> */
.L_x_2442:
        /* <DEDUP_REMOVED lines=12> */
.L_x_3576:


//--------------------- .text.contiguous_reduce2_i32 --------------------------
	.section	.text.contiguous_reduce2_i32,"ax",@progbits
	.align	128
        .global         contiguous_reduce2_i32
        .type           contiguous_reduce2_i32,@function
        .size           contiguous_reduce2_i32,(.L_x_3499 - contiguous_reduce2_i32)
        .other          contiguous_reduce2_i32,@"STO_CUDA_ENTRY STV_DEFAULT"
contiguous_reduce2_i32:
.text.contiguous_reduce2_i32:
        /* <DEDUP_REMOVED lines=47> */
.L_x_2471:
        /* <DEDUP_REMOVED lines=32> */
.L_x_2448:
[----:B------:R-:W-:Y:S01]  /*04f0*/  IMAD.MOV.U32 R26, RZ, RZ, R6 ;  /* 0x000000ffff1a7224 */ /* 0x000fe200078e0006 */
[----:B------:R-:W-:Y:S01]  /*0500*/  MOV R13, R7 ;  /* 0x00000007000d7202 */ /* 0x000fe20000000f00 */
[----:B------:R-:W-:Y:S01]  /*0510*/  IMAD.MOV.U32 R14, RZ, RZ, R34 ;  /* 0x000000ffff0e7224 */ /* 0x000fe200078e0022 */
[----:B------:R-:W-:Y:S02]  /*0520*/  MOV R11, R35 ;  /* 0x00000023000b7202 */ /* 0x000fe40000000f00 */
[----:B------:R-:W-:-:S07]  /*0530*/  MOV R12, 0x550 ;  /* 0x00000550000c7802 */ /* 0x000fce0000000f00 */
[----:B-1----:R-:W-:Y:S05]  /*0540*/  CALL.REL.NOINC `($__internal_56_$__cuda_sm20_div_s64) ;  /* 0x0000006400587944 */ /* 0x002fea0003c00000 */
        /* <DEDUP_REMOVED lines=9> */
.L_x_2449:
[----:B------:R-:W-:Y:S05]  /*05e0*/  BSYNC.RECONVERGENT B1 ;  /* 0x0000000000017941 */ /* 0x000fea0003800200 */
.L_x_2447:
        /* <DEDUP_REMOVED lines=34> */
.L_x_2451:
[----:B------:R-:W-:Y:S01]  /*0810*/  MOV R26, R20 ;  /* 0x00000014001a7202 */ /* 0x000fe20000000f00 */
[----:B------:R-:W-:Y:S01]  /*0820*/  IMAD.MOV.U32 R13, RZ, RZ, R9 ;  /* 0x000000ffff0d7224 */ /* 0x000fe200078e0009 */
[----:B------:R-:W-:Y:S01]  /*0830*/  MOV R14, R34 ;  /* 0x00000022000e7202 */ /* 0x000fe20000000f00 */
[----:B------:R-:W-:Y:S01]  /*0840*/  IMAD.MOV.U32 R11, RZ, RZ, R35 ;  /* 0x000000ffff0b7224 */ /* 0x000fe200078e0023 */
[----:B------:R-:W-:-:S07]  /*0850*/  MOV R12, 0x870 ;  /* 0x00000870000c7802 */ /* 0x000fce0000000f00 */
[----:B------:R-:W-:Y:S05]  /*0860*/  CALL.REL.NOINC `($__internal_56_$__cuda_sm20_div_s64) ;  /* 0x0000006000907944 */ /* 0x000fea0003c00000 */
        /* <DEDUP_REMOVED lines=9> */
.L_x_2452:
[----:B------:R-:W-:Y:S05]  /*0900*/  BSYNC.RECONVERGENT B1 ;  /* 0x0000000000017941 */ /* 0x000fea0003800200 */
.L_x_2450:
        /* <DEDUP_REMOVED lines=33> */
.L_x_2454:
[----:B------:R-:W-:Y:S01]  /*0b20*/  MOV R26, R36 ;  /* 0x00000024001a7202 */ /* 0x000fe20000000f00 */
[----:B------:R-:W-:Y:S01]  /*0b30*/  IMAD.MOV.U32 R13, RZ, RZ, R37 ;  /* 0x000000ffff0d7224 */ /* 0x000fe200078e0025 */
[----:B------:R-:W-:Y:S01]  /*0b40*/  MOV R14, R20 ;  /* 0x00000014000e7202 */ /* 0x000fe20000000f00 */
[----:B------:R-:W-:Y:S01]  /*0b50*/  IMAD.MOV.U32 R11, RZ, RZ, R21 ;  /* 0x000000ffff0b7224 */ /* 0x000fe200078e0015 */
[----:B------:R-:W-:-:S07]  /*0b60*/  MOV R12, 0xb80 ;  /* 0x00000b80000c7802 */ /* 0x000fce0000000f00 */
[----:B------:R-:W-:Y:S05]  /*0b70*/  CALL.REL.NOINC `($__internal_56_$__cuda_sm20_div_s64) ;  /* 0x0000005c00cc7944 */ /* 0x000fea0003c00000 */
        /* <DEDUP_REMOVED lines=10> */
.L_x_2455:
[----:B------:R-:W-:Y:S05]  /*0c20*/  BSYNC.RECONVERGENT B1 ;  /* 0x0000000000017941 */ /* 0x000fea0003800200 */
.L_x_2453:
        /* <DEDUP_REMOVED lines=35> */
.L_x_2457:
[----:B------:R-:W-:Y:S01]  /*0e60*/  IMAD.MOV.U32 R26, RZ, RZ, R34 ;  /* 0x000000ffff1a7224 */ /* 0x000fe200078e0022 */
[----:B------:R-:W-:Y:S01]  /*0e70*/  MOV R13, R35 ;  /* 0x00000023000d7202 */ /* 0x000fe20000000f00 */
[----:B------:R-:W-:Y:S01]  /*0e80*/  IMAD.MOV.U32 R14, RZ, RZ, R20 ;  /* 0x000000ffff0e7224 */ /* 0x000fe200078e0014 */
[----:B------:R-:W-:Y:S02]  /*0e90*/  MOV R11, R21 ;  /* 0x00000015000b7202 */ /* 0x000fe40000000f00 */
[----:B------:R-:W-:-:S07]  /*0ea0*/  MOV R12, 0xec0 ;  /* 0x00000ec0000c7802 */ /* 0x000fce0000000f00 */
[----:B------:R-:W-:Y:S05]  /*0eb0*/  CALL.REL.NOINC `($__internal_56_$__cuda_sm20_div_s64) ;  /* 0x0000005800fc7944 */ /* 0x000fea0003c00000 */
        /* <DEDUP_REMOVED lines=11> */
.L_x_2458:
[----:B------:R-:W-:Y:S05]  /*0f70*/  BSYNC.RECONVERGENT B1 ;  /* 0x0000000000017941 */ /* 0x000fea0003800200 */
.L_x_2456:
        /* <DEDUP_REMOVED lines=36> */
.L_x_2460:
        /* <DEDUP_REMOVED lines=16> */
.L_x_2461:
[----:B------:R-:W-:Y:S05]  /*12c0*/  BSYNC.RECONVERGENT B1 ;  /* 0x0000000000017941 */ /* 0x000fea0003800200 */
.L_x_2459:
        /* <DEDUP_REMOVED lines=35> */
.L_x_2463:
        /* <DEDUP_REMOVED lines=17> */
.L_x_2464:
[----:B------:R-:W-:Y:S05]  /*1610*/  BSYNC.RECONVERGENT B1 ;  /* 0x0000000000017941 */ /* 0x000fea0003800200 */
.L_x_2462:
        /* <DEDUP_REMOVED lines=35> */
.L_x_2466:
        /* <DEDUP_REMOVED lines=16> */
.L_x_2467:
[----:B------:R-:W-:Y:S05]  /*1950*/  BSYNC.RECONVERGENT B1 ;  /* 0x0000000000017941 */ /* 0x000fea0003800200 */
.L_x_2465:
        /* <DEDUP_REMOVED lines=35> */
.L_x_2469:
[----:B------:R-:W-:Y:S01]  /*1b90*/  MOV R26, R34 ;  /* 0x00000022001a7202 */ /* 0x000fe20000000f00 */
[----:B------:R-:W-:Y:S01]  /*1ba0*/  IMAD.MOV.U32 R13, RZ, RZ, R35 ;  /* 0x000000ffff0d7224 */ /* 0x000fe200078e0023 */
[----:B------:R-:W-:Y:S01]  /*1bb0*/  MOV R14, R20 ;  /* 0x00000014000e7202 */ /* 0x000fe20000000f00 */
[----:B------:R-:W-:Y:S01]  /*1bc0*/  IMAD.MOV.U32 R11, RZ, RZ, R21 ;  /* 0x000000ffff0b7224 */ /* 0x000fe200078e0015 */
[----:B------:R-:W-:-:S07]  /*1bd0*/  MOV R12, 0x1bf0 ;  /* 0x00001bf0000c7802 */ /* 0x000fce0000000f00 */
[----:B------:R-:W-:Y:S05]  /*1be0*/  CALL.REL.NOINC `($__internal_56_$__cuda_sm20_div_s64) ;  /* 0x0000004c00b07944 */ /* 0x000fea0003c00000 */
        /* <DEDUP_REMOVED lines=10> */
.L_x_2470:
[----:B------:R-:W-:Y:S05]  /*1c90*/  BSYNC.RECONVERGENT B1 ;  /* 0x0000000000017941 */ /* 0x000fea0003800200 */
.L_x_2468:
        /* <DEDUP_REMOVED lines=8> */
.L_x_2446:
        /* <DEDUP_REMOVED lines=36> */
.L_x_2474:
[----:B------:R-:W-:Y:S01]  /*1f60*/  IMAD.MOV.U32 R26, RZ, RZ, R6 ;  /* 0x000000ffff1a7224 */ /* 0x000fe200078e0006 */
[----:B------:R-:W-:Y:S01]  /*1f70*/  MOV R13, R7 ;  /* 0x00000007000d7202 */ /* 0x000fe20000000f00 */
[----:B------:R-:W-:Y:S01]  /*1f80*/  IMAD.MOV.U32 R14, RZ, RZ, R16 ;  /* 0x000000ffff0e7224 */ /* 0x000fe200078e0010 */
[----:B------:R-:W-:Y:S02]  /*1f90*/  MOV R11, R17 ;  /* 0x00000011000b7202 */ /* 0x000fe40000000f00 */
[----:B------:R-:W-:-:S07]  /*1fa0*/  MOV R12, 0x1fc0 ;  /* 0x00001fc0000c7802 */ /* 0x000fce0000000f00 */
[----:B------:R-:W-:Y:S05]  /*1fb0*/  CALL.REL.NOINC `($__internal_56_$__cuda_sm20_div_s64) ;  /* 0x0000004800bc7944 */ /* 0x000fea0003c00000 */
        /* <DEDUP_REMOVED lines=9> */
.L_x_2475:
[----:B------:R-:W-:Y:S05]  /*2050*/  BSYNC.RECONVERGENT B1 ;  /* 0x0000000000017941 */ /* 0x000fea0003800200 */
.L_x_2473:
        /* <DEDUP_REMOVED lines=34> */
.L_x_2477:
[----:B------:R-:W-:Y:S01]  /*2280*/  IMAD.MOV.U32 R26, RZ, RZ, R20 ;  /* 0x000000ffff1a7224 */ /* 0x000fe200078e0014 */
[----:B------:R-:W-:Y:S01]  /*2290*/  MOV R13, R9 ;  /* 0x00000009000d7202 */ /* 0x000fe20000000f00 */
[----:B------:R-:W-:Y:S01]  /*22a0*/  IMAD.MOV.U32 R14, RZ, RZ, R16 ;  /* 0x000000ffff0e7224 */ /* 0x000fe200078e0010 */
[----:B------:R-:W-:Y:S02]  /*22b0*/  MOV R11, R17 ;  /* 0x00000011000b7202 */ /* 0x000fe40000000f00 */
[----:B------:R-:W-:-:S07]  /*22c0*/  MOV R12, 0x22e0 ;  /* 0x000022e0000c7802 */ /* 0x000fce0000000f00 */
[----:B------:R-:W-:Y:S05]  /*22d0*/  CALL.REL.NOINC `($__internal_56_$__cuda_sm20_div_s64) ;  /* 0x0000004400f47944 */ /* 0x000fea0003c00000 */
        /* <DEDUP_REMOVED lines=11> */
.L_x_2478:
[----:B------:R-:W-:Y:S05]  /*2390*/  BSYNC.RECONVERGENT B1 ;  /* 0x0000000000017941 */ /* 0x000fea0003800200 */
.L_x_2476:
        /* <DEDUP_REMOVED lines=36> */
.L_x_2480:
        /* <DEDUP_REMOVED lines=16> */
.L_x_2481:
[----:B------:R-:W-:Y:S05]  /*26e0*/  BSYNC.RECONVERGENT B1 ;  /* 0x0000000000017941 */ /* 0x000fea0003800200 */
.L_x_2479:
        /* <DEDUP_REMOVED lines=35> */
.L_x_2483:
[----:B------:R-:W-:Y:S01]  /*2920*/  IMAD.MOV.U32 R26, RZ, RZ, R18 ;  /* 0x000000ffff1a7224 */ /* 0x000fe200078e0012 */
[----:B------:R-:W-:Y:S01]  /*2930*/  MOV R13, R19 ;  /* 0x00000013000d7202 */ /* 0x000fe20000000f00 */
[----:B------:R-:W-:Y:S01]  /*2940*/  IMAD.MOV.U32 R14, RZ, RZ, R16 ;  /* 0x000000ffff0e7224 */ /* 0x000fe200078e0010 */
[----:B------:R-:W-:Y:S02]  /*2950*/  MOV R11, R17 ;  /* 0x00000011000b7202 */ /* 0x000fe40000000f00 */
[----:B------:R-:W-:-:S07]  /*2960*/  MOV R12, 0x2980 ;  /* 0x00002980000c7802 */ /* 0x000fce0000000f00 */
[----:B------:R-:W-:Y:S05]  /*2970*/  CALL.REL.NOINC `($__internal_56_$__cuda_sm20_div_s64) ;  /* 0x00000040004c7944 */ /* 0x000fea0003c00000 */
        /* <DEDUP_REMOVED lines=10> */
.L_x_2484:
[----:B------:R-:W-:Y:S05]  /*2a20*/  BSYNC.RECONVERGENT B1 ;  /* 0x0000000000017941 */ /* 0x000fea0003800200 */
.L_x_2482:
[----:B------:R-:W-:Y:S01]  /*2a30*/  IMAD R11, R11, R38, RZ ;  /* 0x000000260b0b7224 */ /* 0x000fe200078e02ff */
[----:B------:R-:W-:Y:S01]  /*2a40*/  IADD3 R8, PT, PT, R8, -0x2, RZ ;  /* 0xfffffffe08087810 */ /* 0x000fe20007ffe0ff */
[----:B------:R-:W-:Y:S02]  /*2a50*/  IMAD.MOV.U32 R36, RZ, RZ, R22 ;  /* 0x000000ffff247224 */ /* 0x000fe400078e0016 */
[-C--:B------:R-:W-:Y:S02]  /*2a60*/  IMAD R11, R39, R10.reuse, R11 ;  /* 0x0000000a270b7224 */ /* 0x080fe400078e020b */
[----:B------:R-:W-:-:S04]  /*2a70*/  IMAD.WIDE.U32 R22, R38, R10, R36 ;  /* 0x0000000a26167225 */ /* 0x000fc800078e0024 */
[----:B------:R-:W-:-:S07]  /*2a80*/  IMAD.IADD R23, R23, 0x1, R11 ;  /* 0x0000000117177824 */ /* 0x000fce00078e020b */
.L_x_2472:
        /* <DEDUP_REMOVED lines=30> */
.L_x_2486:
[----:B------:R-:W-:Y:S01]  /*2c70*/  IMAD.MOV.U32 R18, RZ, RZ, R6 ;  /* 0x000000ffff127224 */ /* 0x000fe200078e0006 */
[----:B------:R-:W-:Y:S01]  /*2c80*/  MOV R19, R7 ;  /* 0x0000000700137202 */ /* 0x000fe20000000f00 */
[----:B------:R-:W-:Y:S01]  /*2c90*/  IMAD.MOV.U32 R24, RZ, RZ, R10 ;  /* 0x000000ffff187224 */ /* 0x000fe200078e000a */
[----:B------:R-:W-:Y:S02]  /*2ca0*/  MOV R21, R11 ;  /* 0x0000000b00157202 */ /* 0x000fe40000000f00 */
[----:B------:R-:W-:-:S07]  /*2cb0*/  MOV R26, 0x2cd0 ;  /* 0x00002cd0001a7802 */ /* 0x000fce0000000f00 */
[----:B------:R-:W-:Y:S05]  /*2cc0*/  CALL.REL.NOINC `($__internal_57_$__cuda_sm20_rem_s64) ;  /* 0x0000004000c47944 */ /* 0x000fea0003c00000 */
.L_x_2487:
[----:B------:R-:W-:Y:S05]  /*2cd0*/  BSYNC.RECONVERGENT B1 ;  /* 0x0000000000017941 */ /* 0x000fea0003800200 */
.L_x_2485:
        /* <DEDUP_REMOVED lines=30> */
.L_x_2489:
[----:B------:R-:W-:Y:S01]  /*2ec0*/  IMAD.MOV.U32 R24, RZ, RZ, R10 ;  /* 0x000000ffff187224 */ /* 0x000fe200078e000a */
[----:B------:R-:W-:Y:S01]  /*2ed0*/  MOV R21, R11 ;  /* 0x0000000b00157202 */ /* 0x000fe20000000f00 */
[----:B------:R-:W-:Y:S01]  /*2ee0*/  IMAD.MOV.U32 R18, RZ, RZ, R20 ;  /* 0x000000ffff127224 */ /* 0x000fe200078e0014 */
[----:B------:R-:W-:Y:S02]  /*2ef0*/  MOV R19, R9 ;  /* 0x0000000900137202 */ /* 0x000fe40000000f00 */
[----:B------:R-:W-:-:S07]  /*2f00*/  MOV R26, 0x2f20 ;  /* 0x00002f20001a7802 */ /* 0x000fce0000000f00 */
[----:B------:R-:W-:Y:S05]  /*2f10*/  CALL.REL.NOINC `($__internal_57_$__cuda_sm20_rem_s64) ;  /* 0x0000004000307944 */ /* 0x000fea0003c00000 */
.L_x_2490:
[----:B------:R-:W-:Y:S05]  /*2f20*/  BSYNC.RECONVERGENT B1 ;  /* 0x0000000000017941 */ /* 0x000fea0003800200 */
.L_x_2488:
[----:B------:R-:W-:Y:S02]  /*2f30*/  IMAD R7, R7, R16, RZ ;  /* 0x0000001007077224 */ /* 0x000fe400078e02ff */
[----:B------:R-:W-:-:S04]  /*2f40*/  IMAD.WIDE.U32 R22, R16, R6, R22 ;  /* 0x0000000610167225 */ /* 0x000fc800078e0016 */
[----:B------:R-:W-:-:S04]  /*2f50*/  IMAD R7, R17, R6, R7 ;  /* 0x0000000611077224 */ /* 0x000fc800078e0207 */
[----:B------:R-:W-:-:S07]  /*2f60*/  IMAD.IADD R23, R23, 0x1, R7 ;  /* 0x0000000117177824 */ /* 0x000fce00078e0207 */
.L_x_2445:
[----:B------:R-:W0:Y:S02]  /*2f70*/  LDCU.64 UR4, c[0x0][0x388] ;  /* 0x00007100ff0477ac */ /* 0x000e240008000a00 */
[----:B0-----:R-:W-:Y:S02]  /*2f80*/  LEA R8, P1, R22, UR4, 0x2 ;  /* 0x0000000416087c11 */ /* 0x001fe4000f8210ff */
[----:B------:R-:W-:Y:S02]  /*2f90*/  LEA R6, P0, R4, UR4, 0x2 ;  /* 0x0000000404067c11 */ /* 0x000fe4000f8010ff */
[----:B------:R-:W-:Y:S02]  /*2fa0*/  LEA.HI.X R9, R22, UR5, R23, 0x2, P1 ;  /* 0x0000000516097c11 */ /* 0x000fe400088f1417 */
[----:B------:R-:W-:-:S04]  /*2fb0*/  LEA.HI.X R7, R4, UR5, R5, 0x2, P0 ;  /* 0x0000000504077c11 */ /* 0x000fc800080f1405 */
[----:B------:R-:W2:Y:S04]  /*2fc0*/  LDG.E R9, desc[UR12][R8.64] ;  /* 0x0000000c08097981 */ /* 0x000ea8000c1e1900 */
[----:B------:R-:W2:Y:S02]  /*2fd0*/  LDG.E R6, desc[UR12][R6.64] ;  /* 0x0000000c06067981 */ /* 0x000ea4000c1e1900 */
[----:B--2---:R-:W-:-:S05]  /*2fe0*/  VIMNMX R4, PT, PT, R6, R9, PT ;  /* 0x0000000906047248 */ /* 0x004fca0003fe0100 */
[----:B------:R0:W-:Y:S01]  /*2ff0*/  STS [R3], R4 ;  /* 0x0000000403007388 */ /* 0x0001e20000000800 */
[----:B------:R-:W-:Y:S05]  /*3000*/  BRA `(.L_x_2491) ;  /* 0x0000003400b87947 */ /* 0x000fea0003800000 */
.L_x_2444:
        /* <DEDUP_REMOVED lines=18> */
.L_x_2518:
        /* <DEDUP_REMOVED lines=30> */
.L_x_2495:
        /* <DEDUP_REMOVED lines=15> */
.L_x_2496:
[----:B------:R-:W-:Y:S05]  /*3400*/  BSYNC.RECONVERGENT B1 ;  /* 0x0000000000017941 */ /* 0x000fea0003800200 */
.L_x_2494:
        /* <DEDUP_REMOVED lines=39> */
.L_x_2498:
[----:B------:R-:W-:Y:S01]  /*3680*/  IMAD.MOV.U32 R26, RZ, RZ, R36 ;  /* 0x000000ffff1a7224 */ /* 0x000fe200078e0024 */
[----:B------:R-:W-:Y:S01]  /*3690*/  MOV R13, R37 ;  /* 0x00000025000d7202 */ /* 0x000fe20000000f00 */
[----:B------:R-:W-:Y:S01]  /*36a0*/  IMAD.MOV.U32 R14, RZ, RZ, R38 ;  /* 0x000000ffff0e7224 */ /* 0x000fe200078e0026 */
[----:B------:R-:W-:Y:S02]  /*36b0*/  MOV R11, R39 ;  /* 0x00000027000b7202 */ /* 0x000fe40000000f00 */
[----:B------:R-:W-:-:S07]  /*36c0*/  MOV R12, 0x36e0 ;  /* 0x000036e0000c7802 */ /* 0x000fce0000000f00 */
[----:B-1----:R-:W-:Y:S05]  /*36d0*/  CALL.REL.NOINC `($__internal_56_$__cuda_sm20_div_s64) ;  /* 0x0000003000f47944 */ /* 0x002fea0003c00000 */
        /* <DEDUP_REMOVED lines=11> */
.L_x_2499:
[----:B------:R-:W-:Y:S05]  /*3790*/  BSYNC.RECONVERGENT B1 ;  /* 0x0000000000017941 */ /* 0x000fea0003800200 */
.L_x_2497:
        /* <DEDUP_REMOVED lines=37> */
.L_x_2501:
        /* <DEDUP_REMOVED lines=17> */
.L_x_2502:
[----:B------:R-:W-:Y:S05]  /*3b00*/  BSYNC.RECONVERGENT B1 ;  /* 0x0000000000017941 */ /* 0x000fea0003800200 */
.L_x_2500:
        /* <DEDUP_REMOVED lines=38> */
.L_x_2504:
[----:B------:R-:W-:Y:S01]  /*3d70*/  MOV R26, R20 ;  /* 0x00000014001a7202 */ /* 0x000fe20000000f00 */
[----:B------:R-:W-:Y:S01]  /*3d80*/  IMAD.MOV.U32 R13, RZ, RZ, R21 ;  /* 0x000000ffff0d7224 */ /* 0x000fe200078e0015 */
[----:B------:R-:W-:Y:S01]  /*3d90*/  MOV R14, R36 ;  /* 0x00000024000e7202 */ /* 0x000fe20000000f00 */
[----:B------:R-:W-:Y:S01]  /*3da0*/  IMAD.MOV.U32 R11, RZ, RZ, R37 ;  /* 0x000000ffff0b7224 */ /* 0x000fe200078e0025 */
[----:B------:R-:W-:-:S07]  /*3db0*/  MOV R12, 0x3dd0 ;  /* 0x00003dd0000c7802 */ /* 0x000fce0000000f00 */
[----:B-1----:R-:W-:Y:S05]  /*3dc0*/  CALL.REL.NOINC `($__internal_56_$__cuda_sm20_div_s64) ;  /* 0x0000002c00387944 */ /* 0x002fea0003c00000 */
        /* <DEDUP_REMOVED lines=11> */
.L_x_2505:
[----:B------:R-:W-:Y:S05]  /*3e80*/  BSYNC.RECONVERGENT B1 ;  /* 0x0000000000017941 */ /* 0x000fea0003800200 */
.L_x_2503:
        /* <DEDUP_REMOVED lines=38> */
.L_x_2507:
        /* <DEDUP_REMOVED lines=17> */
.L_x_2508:
[----:B------:R-:W-:Y:S05]  /*4200*/  BSYNC.RECONVERGENT B1 ;  /* 0x0000000000017941 */ /* 0x000fea0003800200 */
.L_x_2506:
        /* <DEDUP_REMOVED lines=40> */
.L_x_2510:
        /* <DEDUP_REMOVED lines=17> */
.L_x_2511:
[----:B------:R-:W-:Y:S05]  /*45a0*/  BSYNC.RECONVERGENT B1 ;  /* 0x0000000000017941 */ /* 0x000fea0003800200 */
.L_x_2509:
        /* <DEDUP_REMOVED lines=40> */
.L_x_2513:
        /* <DEDUP_REMOVED lines=17> */
.L_x_2514:
[----:B------:R-:W-:Y:S05]  /*4940*/  BSYNC.RECONVERGENT B1 ;  /* 0x0000000000017941 */ /* 0x000fea0003800200 */
.L_x_2512:
        /* <DEDUP_REMOVED lines=38> */
.L_x_2516:
        /* <DEDUP_REMOVED lines=17> */
.L_x_2517:
[----:B------:R-:W-:Y:S05]  /*4cc0*/  BSYNC.RECONVERGENT B1 ;  /* 0x0000000000017941 */ /* 0x000fea0003800200 */
.L_x_2515:
        /* <DEDUP_REMOVED lines=15> */
.L_x_2493:
        /* <DEDUP_REMOVED lines=37> */
.L_x_2521:
[----:B------:R-:W-:Y:S01]  /*5010*/  MOV R26, R18 ;  /* 0x00000012001a7202 */ /* 0x000fe20000000f00 */
[----:B------:R-:W-:Y:S01]  /*5020*/  IMAD.MOV.U32 R13, RZ, RZ, R19 ;  /* 0x000000ffff0d7224 */ /* 0x000fe200078e0013 */
[----:B------:R-:W-:Y:S01]  /*5030*/  MOV R14, R6 ;  /* 0x00000006000e7202 */ /* 0x000fe20000000f00 */
[----:B------:R-:W-:Y:S01]  /*5040*/  IMAD.MOV.U32 R11, RZ, RZ, R7 ;  /* 0x000000ffff0b7224 */ /* 0x000fe200078e0007 */
[----:B------:R-:W-:-:S07]  /*5050*/  MOV R12, 0x5070 ;  /* 0x00005070000c7802 */ /* 0x000fce0000000f00 */
[----:B------:R-:W-:Y:S05]  /*5060*/  CALL.REL.NOINC `($__internal_56_$__cuda_sm20_div_s64) ;  /* 0x0000001800907944 */ /* 0x000fea0003c00000 */
        /* <DEDUP_REMOVED lines=9> */
.L_x_2522:
[----:B------:R-:W-:Y:S05]  /*5100*/  BSYNC.RECONVERGENT B1 ;  /* 0x0000000000017941 */ /* 0x000fea0003800200 */
.L_x_2520:
        /* <DEDUP_REMOVED lines=39> */
.L_x_2524:
        /* <DEDUP_REMOVED lines=17> */
.L_x_2525:
[----:B------:R-:W-:Y:S05]  /*5490*/  BSYNC.RECONVERGENT B1 ;  /* 0x0000000000017941 */ /* 0x000fea0003800200 */
.L_x_2523:
        /* <DEDUP_REMOVED lines=40> */
.L_x_2527:
[----:B------:R-:W-:Y:S01]  /*5720*/  MOV R26, R18 ;  /* 0x00000012001a7202 */ /* 0x000fe20000000f00 */
[----:B------:R-:W-:Y:S01]  /*5730*/  IMAD.MOV.U32 R14, RZ, RZ, R20 ;  /* 0x000000ffff0e7224 */ /* 0x000fe200078e0014 */
[----:B------:R-:W-:Y:S02]  /*5740*/  MOV R13, R19 ;  /* 0x00000013000d7202 */ /* 0x000fe40000000f00 */
[----:B------:R-:W-:Y:S02]  /*5750*/  MOV R11, R21 ;  /* 0x00000015000b7202 */ /* 0x000fe40000000f00 */
[----:B------:R-:W-:-:S07]  /*5760*/  MOV R12, 0x5780 ;  /* 0x00005780000c7802 */ /* 0x000fce0000000f00 */
[----:B------:R-:W-:Y:S05]  /*5770*/  CALL.REL.NOINC `($__internal_56_$__cuda_sm20_div_s64) ;  /* 0x0000001000cc7944 */ /* 0x000fea0003c00000 */
        /* <DEDUP_REMOVED lines=11> */
.L_x_2528:
[----:B------:R-:W-:Y:S05]  /*5830*/  BSYNC.RECONVERGENT B1 ;  /* 0x0000000000017941 */ /* 0x000fea0003800200 */
.L_x_2526:
        /* <DEDUP_REMOVED lines=40> */
.L_x_2530:
[----:B------:R-:W-:Y:S01]  /*5ac0*/  MOV R26, R18 ;  /* 0x00000012001a7202 */ /* 0x000fe20000000f00 */
[----:B------:R-:W-:Y:S01]  /*5ad0*/  IMAD.MOV.U32 R13, RZ, RZ, R19 ;  /* 0x000000ffff0d7224 */ /* 0x000fe200078e0013 */
[----:B------:R-:W-:Y:S02]  /*5ae0*/  MOV R14, R20 ;  /* 0x00000014000e7202 */ /* 0x000fe40000000f00 */
[----:B------:R-:W-:Y:S02]  /*5af0*/  MOV R11, R21 ;  /* 0x00000015000b7202 */ /* 0x000fe40000000f00 */
[----:B------:R-:W-:-:S07]  /*5b00*/  MOV R12, 0x5b20 ;  /* 0x00005b20000c7802 */ /* 0x000fce0000000f00 */
[----:B------:R-:W-:Y:S05]  /*5b10*/  CALL.REL.NOINC `($__internal_56_$__cuda_sm20_div_s64) ;  /* 0x0000000c00e47944 */ /* 0x000fea0003c00000 */
        /* <DEDUP_REMOVED lines=11> */
.L_x_2531:
[----:B------:R-:W-:Y:S05]  /*5bd0*/  BSYNC.RECONVERGENT B1 ;  /* 0x0000000000017941 */ /* 0x000fea0003800200 */
.L_x_2529:
        /* <DEDUP_REMOVED lines=11> */
.L_x_2519:
        /* <DEDUP_REMOVED lines=35> */
.L_x_2534:
[----:B------:R-:W-:Y:S01]  /*5ec0*/  IMAD.MOV.U32 R26, RZ, RZ, R18 ;  /* 0x000000ffff1a7224 */ /* 0x000fe200078e0012 */
[----:B------:R-:W-:Y:S01]  /*5ed0*/  MOV R13, R19 ;  /* 0x00000013000d7202 */ /* 0x000fe20000000f00 */
[----:B------:R-:W-:Y:S01]  /*5ee0*/  IMAD.MOV.U32 R11, RZ, RZ, R5 ;  /* 0x000000ffff0b7224 */ /* 0x000fe200078e0005 */
[----:B------:R-:W-:Y:S02]  /*5ef0*/  MOV R14, R4 ;  /* 0x00000004000e7202 */ /* 0x000fe40000000f00 */
        /* <DEDUP_REMOVED lines=10> */
.L_x_2535:
[----:B------:R-:W-:Y:S05]  /*5fa0*/  BSYNC.RECONVERGENT B1 ;  /* 0x0000000000017941 */ /* 0x000fea0003800200 */
.L_x_2533:
        /* <DEDUP_REMOVED lines=39> */
.L_x_2537:
        /* <DEDUP_REMOVED lines=17> */
.L_x_2538:
[----:B------:R-:W-:Y:S05]  /*6330*/  BSYNC.RECONVERGENT B1 ;  /* 0x0000000000017941 */ /* 0x000fea0003800200 */
.L_x_2536:
        /* <DEDUP_REMOVED lines=11> */
.L_x_2532:
        /* <DEDUP_REMOVED lines=31> */
.L_x_2540:
[----:B------:R-:W-:Y:S02]  /*65e0*/  MOV R24, R20 ;  /* 0x0000001400187202 */ /* 0x000fe40000000f00 */
[----:B------:R-:W-:-:S07]  /*65f0*/  MOV R26, 0x6610 ;  /* 0x00006610001a7802 */ /* 0x000fce0000000f00 */
[----:B------:R-:W-:Y:S05]  /*6600*/  CALL.REL.NOINC `($__internal_57_$__cuda_sm20_rem_s64) ;  /* 0x0000000800747944 */ /* 0x000fea0003c00000 */
[----:B------:R-:W-:Y:S01]  /*6610*/  MOV R4, R6 ;  /* 0x0000000600047202 */ /* 0x000fe20000000f00 */
[----:B------:R-:W-:-:S07]  /*6620*/  IMAD.MOV.U32 R5, RZ, RZ, R7 ;  /* 0x000000ffff057224 */ /* 0x000fce00078e0007 */
.L_x_2541:
[----:B------:R-:W-:Y:S05]  /*6630*/  BSYNC.RECONVERGENT B1 ;  /* 0x0000000000017941 */ /* 0x000fea0003800200 */
.L_x_2539:
        /* <DEDUP_REMOVED lines=9> */
.L_x_2492:
[----:B------:R-:W2:Y:S04]  /*66d0*/  LDG.E R8, desc[UR12][R8.64] ;  /* 0x0000000c08087981 */ /* 0x000ea8000c1e1900 */
[----:B--2---:R1:W-:Y:S02]  /*66e0*/  STS [R3], R8 ;  /* 0x0000000803007388 */ /* 0x0043e40000000800 */
.L_x_2491:
[----:B------:R-:W-:Y:S05]  /*66f0*/  BSYNC.RECONVERGENT B0 ;  /* 0x0000000000007941 */ /* 0x000fea0003800200 */
.L_x_2443:
[----:B------:R-:W-:Y:S01]  /*6700*/  BAR.SYNC.DEFER_BLOCKING 0x0 ;  /* 0x0000000000007b1d */ /* 0x000fe20000010000 */
[----:B------:R-:W-:Y:S02]  /*6710*/  ISETP.GE.U32.AND P0, PT, R2, 0x42, PT ;  /* 0x000000420200780c */ /* 0x000fe40003f06070 */
[----:B------:R-:W-:-:S11]  /*6720*/  ISETP.GT.U32.AND P1, PT, R0, 0x1f, PT ;  /* 0x0000001f0000780c */ /* 0x000fd60003f24070 */
[----:B------:R-:W-:Y:S05]  /*6730*/  @!P0 BRA `(.L_x_2542) ;  /* 0x00000000002c8947 */ /* 0x000fea0003800000 */
.L_x_2543:
[----:B------:R-:W-:-:S04]  /*6740*/  SHF.R.U32.HI R6, RZ, 0x1, R2 ;  /* 0x00000001ff067819 */ /* 0x000fc80000011602 */
[----:B------:R-:W-:-:S13]  /*6750*/  ISETP.GE.U32.AND P0, PT, R0, R6, PT ;  /* 0x000000060000720c */ /* 0x000fda0003f06070 */
[----:B------:R-:W-:Y:S01]  /*6760*/  @!P0 LEA R5, R6, R3, 0x2 ;  /* 0x0000000306058211 */ /* 0x000fe200078e10ff */
[----:B0-----:R-:W-:Y:S05]  /*6770*/  @!P0 LDS R4, [R3] ;  /* 0x0000000003048984 */ /* 0x001fea0000000800 */
[----:B------:R-:W0:Y:S02]  /*6780*/  @!P0 LDS R5, [R5] ;  /* 0x0000000005058984 */ /* 0x000e240000000800 */
[----:B0-----:R-:W-:-:S05]  /*6790*/  @!P0 VIMNMX R4, PT, PT, R4, R5, PT ;  /* 0x0000000504048248 */ /* 0x001fca0003fe0100 */
[----:B------:R2:W-:Y:S01]  /*67a0*/  @!P0 STS [R3], R4 ;  /* 0x0000000403008388 */ /* 0x0005e20000000800 */
[----:B------:R-:W-:Y:S01]  /*67b0*/  BAR.SYNC.DEFER_BLOCKING 0x0 ;  /* 0x0000000000007b1d */ /* 0x000fe20000010000 */
[----:B------:R-:W-:Y:S01]  /*67c0*/  ISETP.GT.U32.AND P0, PT, R2, 0x83, PT ;  /* 0x000000830200780c */ /* 0x000fe20003f04070 */
[----:B------:R-:W-:-:S12]  /*67d0*/  IMAD.MOV.U32 R2, RZ, RZ, R6 ;  /* 0x000000ffff027224 */ /* 0x000fd800078e0006 */
[----:B--2---:R-:W-:Y:S05]  /*67e0*/  @P0 BRA `(.L_x_2543) ;  /* 0xfffffffc00d40947 */ /* 0x004fea000383ffff */
.L_x_2542:
[----:B------:R-:W-:Y:S05]  /*67f0*/  @P1 EXIT ;  /* 0x000000000000194d */ /* 0x000fea0003800000 */
[----:B------:R-:W-:Y:S01]  /*6800*/  LDS R2, [R3] ;  /* 0x0000000003027984 */ /* 0x000fe20000000800 */
[----:B------:R-:W-:-:S03]  /*6810*/  ISETP.NE.AND P0, PT, R0, RZ, PT ;  /* 0x000000ff0000720c */ /* 0x000fc60003f05270 */
[----:B------:R-:W2:Y:S02]  /*6820*/  LDS R5, [R3+0x80] ;  /* 0x0000800003057984 */ /* 0x000ea40000000800 */
[----:B--2---:R-:W-:-:S05]  /*6830*/  VIMNMX R2, PT, PT, R2, R5, PT ;  /* 0x0000000502027248 */ /* 0x004fca0003fe0100 */
[----:B------:R-:W-:Y:S04]  /*6840*/  STS [R3], R2 ;  /* 0x0000000203007388 */ /* 0x000fe80000000800 */
[----:B0-----:R-:W-:Y:S04]  /*6850*/  LDS R4, [R3] ;  /* 0x0000000003047984 */ /* 0x001fe80000000800 */
        /* <DEDUP_REMOVED lines=8> */
[----:B-1----:R-:W0:Y:S02]  /*68e0*/  LDS R8, [R3+0x10] ;  /* 0x0000100003087984 */ /* 0x002e240000000800 */
        /* <DEDUP_REMOVED lines=28> */
        .weak           $__internal_56_$__cuda_sm20_div_s64
        .type           $__internal_56_$__cuda_sm20_div_s64,@function
        .size           $__internal_56_$__cuda_sm20_div_s64,($__internal_57_$__cuda_sm20_rem_s64 - $__internal_56_$__cuda_sm20_div_s64)
$__internal_56_$__cuda_sm20_div_s64:
        /* <DEDUP_REMOVED lines=82> */
[----:B------:R-:W-:Y:S06]  /*6fd0*/  RET.REL.NODEC R12 `(contiguous_reduce2_i32) ;  /* 0xffffff900c087950 */ /* 0x000fec0003c3ffff */
        .weak           $__internal_57_$__cuda_sm20_rem_s64
        .type           $__internal_57_$__cuda_sm20_rem_s64,@function
        .size           $__internal_57_$__cuda_sm20_rem_s64,(.L_x_3499 - $__internal_57_$__cuda_sm20_rem_s64)
$__internal_57_$__cuda_sm20_rem_s64:
        /* <DEDUP_REMOVED lines=76> */
[----:B------:R-:W-:Y:S06]  /*74a0*/  RET.REL.NODEC R26 `(contiguous_reduce2_i32) ;  /* 0xffffff881ad47950 */ /* 0x000fec0003c3ffff */
.L_x_2544:
        /* <DEDUP_REMOVED lines=13> */
.L_x_3499:


//--------------------- .text.uncontiguous_reduce_i32 --------------------------
	.section	.text.uncontiguous_reduce_i32,"ax",@progbits
	.align	128
        .global         uncontiguous_reduce_i32
        .type           uncontiguous_reduce_i32,@function
        .size           uncontiguous_reduce_i32,(.L_x_3501 - uncontiguous_reduce_i32)
        .other          uncontiguous_reduce_i32,@"STO_CUDA_ENTRY STV_DEFAULT"
uncontiguous_reduce_i32:
.text.uncontiguous_reduce_i32:
        /* <DEDUP_REMOVED lines=42> */
.L_x_2573:
        /* <DEDUP_REMOVED lines=33> */
.L_x_2550:
[----:B------:R-:W-:Y:S01]  /*04b0*/  MOV R29, R14 ;  /* 0x0000000e001d7202 */ /* 0x000fe20000000f00 */
[----:B------:R-:W-:Y:S01]  /*04c0*/  IMAD.MOV.U32 R26, RZ, RZ, R15 ;  /* 0x000000ffff1a7224 */ /* 0x000fe200078e000f */
[----:B------:R-:W-:Y:S01]  /*04d0*/  MOV R13, R16 ;  /* 0x00000010000d7202 */ /* 0x000fe20000000f00 */
[----:B------:R-:W-:Y:S01]  /*04e0*/  IMAD.MOV.U32 R12, RZ, RZ, R17 ;  /* 0x000000ffff0c7224 */ /* 0x000fe200078e0011 */
[----:B------:R-:W-:-:S07]  /*04f0*/  MOV R11, 0x510 ;  /* 0x00000510000b7802 */ /* 0x000fce0000000f00 */
[----:B------:R-:W-:Y:S05]  /*0500*/  CALL.REL.NOINC `($__internal_58_$__cuda_sm20_div_s64) ;  /* 0x0000006400d07944 */ /* 0x000fea0003c00000 */
        /* <DEDUP_REMOVED lines=9> */
.L_x_2551:
[----:B------:R-:W-:Y:S05]  /*05a0*/  BSYNC.RECONVERGENT B1 ;  /* 0x0000000000017941 */ /* 0x000fea0003800200 */
.L_x_2549:
        /* <DEDUP_REMOVED lines=36> */
.L_x_2553:
[----:B------:R-:W-:Y:S01]  /*07f0*/  MOV R29, R7 ;  /* 0x00000007001d7202 */ /* 0x000fe20000000f00 */
[----:B------:R-:W-:Y:S01]  /*0800*/  IMAD.MOV.U32 R26, RZ, RZ, R8 ;  /* 0x000000ffff1a7224 */ /* 0x000fe200078e0008 */
[----:B------:R-:W-:Y:S01]  /*0810*/  MOV R13, R16 ;  /* 0x00000010000d7202 */ /* 0x000fe20000000f00 */
[----:B------:R-:W-:Y:S01]  /*0820*/  IMAD.MOV.U32 R12, RZ, RZ, R17 ;  /* 0x000000ffff0c7224 */ /* 0x000fe200078e0011 */
[----:B------:R-:W-:-:S07]  /*0830*/  MOV R11, 0x850 ;  /* 0x00000850000b7802 */ /* 0x000fce0000000f00 */
[----:B------:R-:W-:Y:S05]  /*0840*/  CALL.REL.NOINC `($__internal_58_$__cuda_sm20_div_s64) ;  /* 0x0000006400007944 */ /* 0x000fea0003c00000 */
        /* <DEDUP_REMOVED lines=10> */
.L_x_2554:
[----:B------:R-:W-:Y:S05]  /*08f0*/  BSYNC.RECONVERGENT B1 ;  /* 0x0000000000017941 */ /* 0x000fea0003800200 */
.L_x_2552:
        /* <DEDUP_REMOVED lines=37> */
.L_x_2556:
[----:B------:R-:W-:Y:S01]  /*0b50*/  IMAD.MOV.U32 R29, RZ, RZ, R14 ;  /* 0x000000ffff1d7224 */ /* 0x000fe200078e000e */
[----:B------:R-:W-:Y:S01]  /*0b60*/  MOV R26, R15 ;  /* 0x0000000f001a7202 */ /* 0x000fe20000000f00 */
[----:B------:R-:W-:Y:S01]  /*0b70*/  IMAD.MOV.U32 R13, RZ, RZ, R16 ;  /* 0x000000ffff0d7224 */ /* 0x000fe200078e0010 */
[----:B------:R-:W-:Y:S02]  /*0b80*/  MOV R12, R17 ;  /* 0x00000011000c7202 */ /* 0x000fe40000000f00 */
[----:B------:R-:W-:-:S07]  /*0b90*/  MOV R11, 0xbb0 ;  /* 0x00000bb0000b7802 */ /* 0x000fce0000000f00 */
[----:B------:R-:W-:Y:S05]  /*0ba0*/  CALL.REL.NOINC `($__internal_58_$__cuda_sm20_div_s64) ;  /* 0x0000006000287944 */ /* 0x000fea0003c00000 */
        /* <DEDUP_REMOVED lines=10> */
.L_x_2557:
[----:B------:R-:W-:Y:S05]  /*0c50*/  BSYNC.RECONVERGENT B1 ;  /* 0x0000000000017941 */ /* 0x000fea0003800200 */
.L_x_2555:
        /* <DEDUP_REMOVED lines=34> */
.L_x_2559:
        /* <DEDUP_REMOVED lines=16> */
.L_x_2560:
[----:B------:R-:W-:Y:S05]  /*0f80*/  BSYNC.RECONVERGENT B1 ;  /* 0x0000000000017941 */ /* 0x000fea0003800200 */
.L_x_2558:
        /* <DEDUP_REMOVED lines=37> */
.L_x_2562:
[----:B------:R-:W-:Y:S01]  /*11e0*/  MOV R29, R14 ;  /* 0x0000000e001d7202 */ /* 0x000fe20000000f00 */
[----:B------:R-:W-:Y:S01]  /*11f0*/  IMAD.MOV.U32 R26, RZ, RZ, R15 ;  /* 0x000000ffff1a7224 */ /* 0x000fe200078e000f */
[----:B------:R-:W-:Y:S01]  /*1200*/  MOV R13, R16 ;  /* 0x00000010000d7202 */ /* 0x000fe20000000f00 */
[----:B------:R-:W-:Y:S01]  /*1210*/  IMAD.MOV.U32 R12, RZ, RZ, R17 ;  /* 0x000000ffff0c7224 */ /* 0x000fe200078e0011 */
[----:B------:R-:W-:-:S07]  /*1220*/  MOV R11, 0x1240 ;  /* 0x00001240000b7802 */ /* 0x000fce0000000f00 */
[----:B------:R-:W-:Y:S05]  /*1230*/  CALL.REL.NOINC `($__internal_58_$__cuda_sm20_div_s64) ;  /* 0x0000005800847944 */ /* 0x000fea0003c00000 */
        /* <DEDUP_REMOVED lines=11> */
.L_x_2563:
[----:B------:R-:W-:Y:S05]  /*12f0*/  BSYNC.RECONVERGENT B1 ;  /* 0x0000000000017941 */ /* 0x000fea0003800200 */
.L_x_2561:
        /* <DEDUP_REMOVED lines=35> */
.L_x_2565:
        /* <DEDUP_REMOVED lines=16> */
.L_x_2566:
[----:B------:R-:W-:Y:S05]  /*1630*/  BSYNC.RECONVERGENT B1 ;  /* 0x0000000000017941 */ /* 0x000fea0003800200 */
.L_x_2564:
        /* <DEDUP_REMOVED lines=36> */
.L_x_2568:
        /* <DEDUP_REMOVED lines=17> */
.L_x_2569:
[----:B------:R-:W-:Y:S05]  /*1990*/  BSYNC.RECONVERGENT B1 ;  /* 0x0000000000017941 */ /* 0x000fea0003800200 */
.L_x_2567:
        /* <DEDUP_REMOVED lines=36> */
.L_x_2571:
        /* <DEDUP_REMOVED lines=17> */
.L_x_2572:
[----:B------:R-:W-:Y:S05]  /*1cf0*/  BSYNC.RECONVERGENT B1 ;  /* 0x0000000000017941 */ /* 0x000fea0003800200 */
.L_x_2570:
        /* <DEDUP_REMOVED lines=10> */
.L_x_2548:
        /* <DEDUP_REMOVED lines=36> */
.L_x_2576:
[----:B------:R-:W-:Y:S01]  /*1fe0*/  IMAD.MOV.U32 R29, RZ, RZ, R14 ;  /* 0x000000ffff1d7224 */ /* 0x000fe200078e000e */
[----:B------:R-:W-:Y:S01]  /*1ff0*/  MOV R26, R15 ;  /* 0x0000000f001a7202 */ /* 0x000fe20000000f00 */
[----:B------:R-:W-:Y:S01]  /*2000*/  IMAD.MOV.U32 R13, RZ, RZ, R16 ;  /* 0x000000ffff0d7224 */ /* 0x000fe200078e0010 */
[----:B------:R-:W-:Y:S02]  /*2010*/  MOV R12, R17 ;  /* 0x00000011000c7202 */ /* 0x000fe40000000f00 */
[----:B------:R-:W-:-:S07]  /*2020*/  MOV R11, 0x2040 ;  /* 0x00002040000b7802 */ /* 0x000fce0000000f00 */
[----:B------:R-:W-:Y:S05]  /*2030*/  CALL.REL.NOINC `($__internal_58_$__cuda_sm20_div_s64) ;  /* 0x0000004c00047944 */ /* 0x000fea0003c00000 */
        /* <DEDUP_REMOVED lines=9> */
.L_x_2577:
[----:B------:R-:W-:Y:S05]  /*20d0*/  BSYNC.RECONVERGENT B1 ;  /* 0x0000000000017941 */ /* 0x000fea0003800200 */
.L_x_2575:
        /* <DEDUP_REMOVED lines=36> */
.L_x_2579:
[----:B------:R-:W-:Y:S01]  /*2320*/  IMAD.MOV.U32 R29, RZ, RZ, R7 ;  /* 0x000000ffff1d7224 */ /* 0x000fe200078e0007 */
[----:B------:R-:W-:Y:S01]  /*2330*/  MOV R26, R8 ;  /* 0x00000008001a7202 */ /* 0x000fe20000000f00 */
[----:B------:R-:W-:Y:S01]  /*2340*/  IMAD.MOV.U32 R13, RZ, RZ, R16 ;  /* 0x000000ffff0d7224 */ /* 0x000fe200078e0010 */
[----:B------:R-:W-:Y:S02]  /*2350*/  MOV R12, R17 ;  /* 0x00000011000c7202 */ /* 0x000fe40000000f00 */
[----:B------:R-:W-:-:S07]  /*2360*/  MOV R11, 0x2380 ;  /* 0x00002380000b7802 */ /* 0x000fce0000000f00 */
[----:B------:R-:W-:Y:S05]  /*2370*/  CALL.REL.NOINC `($__internal_58_$__cuda_sm20_div_s64) ;  /* 0x0000004800347944 */ /* 0x000fea0003c00000 */
        /* <DEDUP_REMOVED lines=11> */
.L_x_2580:
[----:B------:R-:W-:Y:S05]  /*2430*/  BSYNC.RECONVERGENT B1 ;  /* 0x0000000000017941 */ /* 0x000fea0003800200 */
.L_x_2578:
        /* <DEDUP_REMOVED lines=38> */
.L_x_2582:
        /* <DEDUP_REMOVED lines=16> */
.L_x_2583:
[----:B------:R-:W-:Y:S05]  /*27a0*/  BSYNC.RECONVERGENT B1 ;  /* 0x0000000000017941 */ /* 0x000fea0003800200 */
.L_x_2581:
        /* <DEDUP_REMOVED lines=36> */
.L_x_2585:
        /* <DEDUP_REMOVED lines=16> */
.L_x_2586:
[----:B------:R-:W-:Y:S05]  /*2af0*/  BSYNC.RECONVERGENT B1 ;  /* 0x0000000000017941 */ /* 0x000fea0003800200 */
.L_x_2584:
[----:B------:R-:W-:Y:S01]  /*2b00*/  MOV R34, R20 ;  /* 0x0000001400227202 */ /* 0x000fe20000000f00 */
[----:B------:R-:W-:Y:S02]  /*2b10*/  IMAD R5, R5, R38, RZ ;  /* 0x0000002605057224 */ /* 0x000fe400078e02ff */
[----:B------:R-:W-:Y:S02]  /*2b20*/  VIADD R9, R9, 0xfffffffe ;  /* 0xfffffffe09097836 */ /* 0x000fe40000000000 */
[----:B------:R-:W-:-:S04]  /*2b30*/  IMAD.WIDE.U32 R34, R38, R10, R34 ;  /* 0x0000000a26227225 */ /* 0x000fc800078e0022 */
[----:B------:R-:W-:-:S05]  /*2b40*/  IMAD R5, R39, R10, R5 ;  /* 0x0000000a27057224 */ /* 0x000fca00078e0205 */
[----:B------:R-:W-:Y:S01]  /*2b50*/  IADD3 R6, PT, PT, R35, R5, RZ ;  /* 0x0000000523067210 */ /* 0x000fe20007ffe0ff */
[----:B------:R-:W-:-:S07]  /*2b60*/  IMAD.MOV.U32 R5, RZ, RZ, R34 ;  /* 0x000000ffff057224 */ /* 0x000fce00078e0022 */
.L_x_2574:
        /* <DEDUP_REMOVED lines=31> */
.L_x_2588:
[----:B------:R-:W-:Y:S01]  /*2d60*/  MOV R20, R14 ;  /* 0x0000000e00147202 */ /* 0x000fe20000000f00 */
[----:B------:R-:W-:Y:S01]  /*2d70*/  IMAD.MOV.U32 R24, RZ, RZ, R15 ;  /* 0x000000ffff187224 */ /* 0x000fe200078e000f */
[----:B------:R-:W-:Y:S01]  /*2d80*/  MOV R21, R16 ;  /* 0x0000001000157202 */ /* 0x000fe20000000f00 */
[----:B------:R-:W-:Y:S01]  /*2d90*/  IMAD.MOV.U32 R22, RZ, RZ, R17 ;  /* 0x000000ffff167224 */ /* 0x000fe200078e0011 */
[----:B------:R-:W-:-:S07]  /*2da0*/  MOV R23, 0x2dc0 ;  /* 0x00002dc000177802 */ /* 0x000fce0000000f00 */
[----:B------:R-:W-:Y:S05]  /*2db0*/  CALL.REL.NOINC `($__internal_59_$__cuda_sm20_rem_s64) ;  /* 0x0000004000f47944 */ /* 0x000fea0003c00000 */
[----:B------:R-:W-:Y:S01]  /*2dc0*/  MOV R10, R12 ;  /* 0x0000000c000a7202 */ /* 0x000fe20000000f00 */
[----:B------:R-:W-:-:S07]  /*2dd0*/  IMAD.MOV.U32 R11, RZ, RZ, R13 ;  /* 0x000000ffff0b7224 */ /* 0x000fce00078e000d */
.L_x_2589:
[----:B------:R-:W-:Y:S05]  /*2de0*/  BSYNC.RECONVERGENT B1 ;  /* 0x0000000000017941 */ /* 0x000fea0003800200 */
.L_x_2587:
        /* <DEDUP_REMOVED lines=33> */
.L_x_2591:
[----:B------:R-:W-:Y:S01]  /*3000*/  IMAD.MOV.U32 R21, RZ, RZ, R16 ;  /* 0x000000ffff157224 */ /* 0x000fe200078e0010 */
[----:B------:R-:W-:Y:S01]  /*3010*/  MOV R22, R17 ;  /* 0x0000001100167202 */ /* 0x000fe20000000f00 */
[----:B------:R-:W-:Y:S01]  /*3020*/  IMAD.MOV.U32 R20, RZ, RZ, R7 ;  /* 0x000000ffff147224 */ /* 0x000fe200078e0007 */
[----:B------:R-:W-:Y:S02]  /*3030*/  MOV R24, R8 ;  /* 0x0000000800187202 */ /* 0x000fe40000000f00 */
[----:B------:R-:W-:-:S07]  /*3040*/  MOV R23, 0x3060 ;  /* 0x0000306000177802 */ /* 0x000fce0000000f00 */
[----:B------:R-:W-:Y:S05]  /*3050*/  CALL.REL.NOINC `($__internal_59_$__cuda_sm20_rem_s64) ;  /* 0x00000040004c7944 */ /* 0x000fea0003c00000 */
[----:B------:R-:W-:Y:S01]  /*3060*/  IMAD.MOV.U32 R8, RZ, RZ, R12 ;  /* 0x000000ffff087224 */ /* 0x000fe200078e000c */
[----:B------:R-:W-:-:S07]  /*3070*/  MOV R9, R13 ;  /* 0x0000000d00097202 */ /* 0x000fce0000000f00 */
.L_x_2592:
[----:B------:R-:W-:Y:S05]  /*3080*/  BSYNC.RECONVERGENT B1 ;  /* 0x0000000000017941 */ /* 0x000fea0003800200 */
.L_x_2590:
[----:B------:R-:W-:Y:S01]  /*3090*/  MOV R11, R6 ;  /* 0x00000006000b7202 */ /* 0x000fe20000000f00 */
[----:B------:R-:W-:Y:S02]  /*30a0*/  IMAD.MOV.U32 R10, RZ, RZ, R5 ;  /* 0x000000ffff0a7224 */ /* 0x000fe400078e0005 */
[----:B------:R-:W-:Y:S02]  /*30b0*/  IMAD R7, R9, R18, RZ ;  /* 0x0000001209077224 */ /* 0x000fe400078e02ff */
[----:B------:R-:W-:-:S04]  /*30c0*/  IMAD.WIDE.U32 R10, R18, R8, R10 ;  /* 0x00000008120a7225 */ /* 0x000fc800078e000a */
[----:B------:R-:W-:Y:S01]  /*30d0*/  IMAD R7, R19, R8, R7 ;  /* 0x0000000813077224 */ /* 0x000fe200078e0207 */
[----:B------:R-:W-:-:S03]  /*30e0*/  MOV R5, R10 ;  /* 0x0000000a00057202 */ /* 0x000fc60000000f00 */
[----:B------:R-:W-:-:S07]  /*30f0*/  IMAD.IADD R6, R11, 0x1, R7 ;  /* 0x000000010b067824 */ /* 0x000fce00078e0207 */
.L_x_2547:
        /* <DEDUP_REMOVED lines=10> */
.L_x_2546:
        /* <DEDUP_REMOVED lines=20> */
.L_x_2620:
        /* <DEDUP_REMOVED lines=33> */
.L_x_2597:
[----:B------:R-:W-:Y:S01]  /*34f0*/  MOV R29, R15 ;  /* 0x0000000f001d7202 */ /* 0x000fe20000000f00 */
[----:B------:R-:W-:Y:S01]  /*3500*/  IMAD.MOV.U32 R26, RZ, RZ, R14 ;  /* 0x000000ffff1a7224 */ /* 0x000fe200078e000e */
[----:B------:R-:W-:Y:S01]  /*3510*/  MOV R13, R34 ;  /* 0x00000022000d7202 */ /* 0x000fe20000000f00 */
[----:B------:R-:W-:Y:S01]  /*3520*/  IMAD.MOV.U32 R12, RZ, RZ, R35 ;  /* 0x000000ffff0c7224 */ /* 0x000fe200078e0023 */
[----:B------:R-:W-:-:S07]  /*3530*/  MOV R11, 0x3550 ;  /* 0x00003550000b7802 */ /* 0x000fce0000000f00 */
[----:B-123--:R-:W-:Y:S05]  /*3540*/  CALL.REL.NOINC `($__internal_58_$__cuda_sm20_div_s64) ;  /* 0x0000003400c07944 */ /* 0x00efea0003c00000 */
        /* <DEDUP_REMOVED lines=11> */
.L_x_2598:
[----:B------:R-:W-:Y:S05]  /*3600*/  BSYNC.RECONVERGENT B1 ;  /* 0x0000000000017941 */ /* 0x000fea0003800200 */
.L_x_2596:
        /* <DEDUP_REMOVED lines=39> */
.L_x_2600:
[----:B------:R-:W-:Y:S01]  /*3880*/  MOV R29, R34 ;  /* 0x00000022001d7202 */ /* 0x000fe20000000f00 */
[----:B------:R-:W-:Y:S01]  /*3890*/  IMAD.MOV.U32 R26, RZ, RZ, R35 ;  /* 0x000000ffff1a7224 */ /* 0x000fe200078e0023 */
[----:B------:R-:W-:Y:S01]  /*38a0*/  MOV R13, R36 ;  /* 0x00000024000d7202 */ /* 0x000fe20000000f00 */
[----:B------:R-:W-:Y:S01]  /*38b0*/  IMAD.MOV.U32 R12, RZ, RZ, R37 ;  /* 0x000000ffff0c7224 */ /* 0x000fe200078e0025 */
[----:B------:R-:W-:-:S07]  /*38c0*/  MOV R11, 0x38e0 ;  /* 0x000038e0000b7802 */ /* 0x000fce0000000f00 */
[----:B-1----:R-:W-:Y:S05]  /*38d0*/  CALL.REL.NOINC `($__internal_58_$__cuda_sm20_div_s64) ;  /* 0x0000003000dc7944 */ /* 0x002fea0003c00000 */
        /* <DEDUP_REMOVED lines=11> */
.L_x_2601:
[----:B------:R-:W-:Y:S05]  /*3990*/  BSYNC.RECONVERGENT B1 ;  /* 0x0000000000017941 */ /* 0x000fea0003800200 */
.L_x_2599:
        /* <DEDUP_REMOVED lines=38> */
.L_x_2603:
[----:B------:R-:W-:Y:S01]  /*3c00*/  IMAD.MOV.U32 R29, RZ, RZ, R34 ;  /* 0x000000ffff1d7224 */ /* 0x000fe200078e0022 */
[----:B------:R-:W-:Y:S01]  /*3c10*/  MOV R26, R35 ;  /* 0x00000023001a7202 */ /* 0x000fe20000000f00 */
[----:B------:R-:W-:Y:S01]  /*3c20*/  IMAD.MOV.U32 R13, RZ, RZ, R36 ;  /* 0x000000ffff0d7224 */ /* 0x000fe200078e0024 */
[----:B------:R-:W-:Y:S02]  /*3c30*/  MOV R12, R37 ;  /* 0x00000025000c7202 */ /* 0x000fe40000000f00 */
[----:B------:R-:W-:-:S07]  /*3c40*/  MOV R11, 0x3c60 ;  /* 0x00003c60000b7802 */ /* 0x000fce0000000f00 */
[----:B-1----:R-:W-:Y:S05]  /*3c50*/  CALL.REL.NOINC `($__internal_58_$__cuda_sm20_div_s64) ;  /* 0x0000002c00fc7944 */ /* 0x002fea0003c00000 */
        /* <DEDUP_REMOVED lines=11> */
.L_x_2604:
[----:B------:R-:W-:Y:S05]  /*3d10*/  BSYNC.RECONVERGENT B1 ;  /* 0x0000000000017941 */ /* 0x000fea0003800200 */
.L_x_2602:
        /* <DEDUP_REMOVED lines=38> */
.L_x_2606:
        /* <DEDUP_REMOVED lines=17> */
.L_x_2607:
[----:B------:R-:W-:Y:S05]  /*4090*/  BSYNC.RECONVERGENT B1 ;  /* 0x0000000000017941 */ /* 0x000fea0003800200 */
.L_x_2605:
        /* <DEDUP_REMOVED lines=39> */
.L_x_2609:
        /* <DEDUP_REMOVED lines=17> */
.L_x_2610:
[----:B------:R-:W-:Y:S05]  /*4420*/  BSYNC.RECONVERGENT B1 ;  /* 0x0000000000017941 */ /* 0x000fea0003800200 */
.L_x_2608:
        /* <DEDUP_REMOVED lines=38> */
.L_x_2612:
        /* <DEDUP_REMOVED lines=17> */
.L_x_2613:
[----:B------:R-:W-:Y:S05]  /*47a0*/  BSYNC.RECONVERGENT B1 ;  /* 0x0000000000017941 */ /* 0x000fea0003800200 */
.L_x_2611:
        /* <DEDUP_REMOVED lines=38> */
.L_x_2615:
        /* <DEDUP_REMOVED lines=17> */
.L_x_2616:
[----:B------:R-:W-:Y:S05]  /*4b20*/  BSYNC.RECONVERGENT B1 ;  /* 0x0000000000017941 */ /* 0x000fea0003800200 */
.L_x_2614:
        /* <DEDUP_REMOVED lines=36> */
.L_x_2618:
        /* <DEDUP_REMOVED lines=17> */
.L_x_2619:
[----:B------:R-:W-:Y:S05]  /*4e80*/  BSYNC.RECONVERGENT B1 ;  /* 0x0000000000017941 */ /* 0x000fea0003800200 */
.L_x_2617:
        /* <DEDUP_REMOVED lines=12> */
.L_x_2595:
        /* <DEDUP_REMOVED lines=35> */
.L_x_2623:
[----:B------:R-:W-:Y:S01]  /*5180*/  IMAD.MOV.U32 R29, RZ, RZ, R15 ;  /* 0x000000ffff1d7224 */ /* 0x000fe200078e000f */
[----:B------:R-:W-:Y:S01]  /*5190*/  MOV R26, R14 ;  /* 0x0000000e001a7202 */ /* 0x000fe20000000f00 */
[----:B------:R-:W-:Y:S01]  /*51a0*/  IMAD.MOV.U32 R13, RZ, RZ, R16 ;  /* 0x000000ffff0d7224 */ /* 0x000fe200078e0010 */
[----:B------:R-:W-:Y:S02]  /*51b0*/  MOV R12, R17 ;  /* 0x00000011000c7202 */ /* 0x000fe40000000f00 */
[----:B------:R-:W-:-:S07]  /*51c0*/  MOV R11, 0x51e0 ;  /* 0x000051e0000b7802 */ /* 0x000fce0000000f00 */
[----:B------:R-:W-:Y:S05]  /*51d0*/  CALL.REL.NOINC `($__internal_58_$__cuda_sm20_div_s64) ;  /* 0x00000018009c7944 */ /* 0x000fea0003c00000 */
        /* <DEDUP_REMOVED lines=11> */
.L_x_2624:
[----:B------:R-:W-:Y:S05]  /*5290*/  BSYNC.RECONVERGENT B1 ;  /* 0x0000000000017941 */ /* 0x000fea0003800200 */
.L_x_2622:
        /* <DEDUP_REMOVED lines=41> */
.L_x_2626:
        /* <DEDUP_REMOVED lines=17> */
.L_x_2627:
[----:B------:R-:W-:Y:S05]  /*5640*/  BSYNC.RECONVERGENT B1 ;  /* 0x0000000000017941 */ /* 0x000fea0003800200 */
.L_x_2625:
        /* <DEDUP_REMOVED lines=40> */
.L_x_2629:
[----:B------:R-:W-:Y:S01]  /*58d0*/  MOV R29, R18 ;  /* 0x00000012001d7202 */ /* 0x000fe20000000f00 */
[----:B------:R-:W-:Y:S01]  /*58e0*/  IMAD.MOV.U32 R26, RZ, RZ, R19 ;  /* 0x000000ffff1a7224 */ /* 0x000fe200078e0013 */
[----:B------:R-:W-:Y:S02]  /*58f0*/  MOV R13, R20 ;  /* 0x00000014000d7202 */ /* 0x000fe40000000f00 */
[----:B------:R-:W-:Y:S02]  /*5900*/  MOV R12, R21 ;  /* 0x00000015000c7202 */ /* 0x000fe40000000f00 */
[----:B------:R-:W-:-:S07]  /*5910*/  MOV R11, 0x5930 ;  /* 0x00005930000b7802 */ /* 0x000fce0000000f00 */
[----:B------:R-:W-:Y:S05]  /*5920*/  CALL.REL.NOINC `($__internal_58_$__cuda_sm20_div_s64) ;  /* 0x0000001000c87944 */ /* 0x000fea0003c00000 */
        /* <DEDUP_REMOVED lines=11> */
.L_x_2630:
[----:B------:R-:W-:Y:S05]  /*59e0*/  BSYNC.RECONVERGENT B1 ;  /* 0x0000000000017941 */ /* 0x000fea0003800200 */
.L_x_2628:
        /* <DEDUP_REMOVED lines=39> */
.L_x_2632:
[----:B------:R-:W-:Y:S01]  /*5c60*/  MOV R29, R18 ;  /* 0x00000012001d7202 */ /* 0x000fe20000000f00 */
[----:B------:R-:W-:Y:S01]  /*5c70*/  IMAD.MOV.U32 R26, RZ, RZ, R19 ;  /* 0x000000ffff1a7224 */ /* 0x000fe200078e0013 */
[----:B------:R-:W-:Y:S02]  /*5c80*/  MOV R13, R20 ;  /* 0x00000014000d7202 */ /* 0x000fe40000000f00 */
[----:B------:R-:W-:Y:S02]  /*5c90*/  MOV R12, R21 ;  /* 0x00000015000c7202 */ /* 0x000fe40000000f00 */
[----:B------:R-:W-:-:S07]  /*5ca0*/  MOV R11, 0x5cc0 ;  /* 0x00005cc0000b7802 */ /* 0x000fce0000000f00 */
[----:B------:R-:W-:Y:S05]  /*5cb0*/  CALL.REL.NOINC `($__internal_58_$__cuda_sm20_div_s64) ;  /* 0x0000000c00e47944 */ /* 0x000fea0003c00000 */
        /* <DEDUP_REMOVED lines=11> */
.L_x_2633:
[----:B------:R-:W-:Y:S05]  /*5d70*/  BSYNC.RECONVERGENT B1 ;  /* 0x0000000000017941 */ /* 0x000fea0003800200 */
.L_x_2631:
        /* <DEDUP_REMOVED lines=10> */
.L_x_2621:
        /* <DEDUP_REMOVED lines=34> */
.L_x_2636:
        /* <DEDUP_REMOVED lines=17> */
.L_x_2637:
[----:B------:R-:W-:Y:S05]  /*6150*/  BSYNC.RECONVERGENT B1 ;  /* 0x0000000000017941 */ /* 0x000fea0003800200 */
.L_x_2635:
        /* <DEDUP_REMOVED lines=41> */
.L_x_2639:
        /* <DEDUP_REMOVED lines=17> */
.L_x_2640:
[----:B------:R-:W-:Y:S05]  /*6500*/  BSYNC.RECONVERGENT B1 ;  /* 0x0000000000017941 */ /* 0x000fea0003800200 */
.L_x_2638:
        /* <DEDUP_REMOVED lines=10> */
.L_x_2634:
        /* <DEDUP_REMOVED lines=31> */
.L_x_2642:
[----:B------:R-:W-:Y:S01]  /*67a0*/  MOV R21, R10 ;  /* 0x0000000a00157202 */ /* 0x000fe20000000f00 */
[----:B------:R-:W-:Y:S01]  /*67b0*/  IMAD.MOV.U32 R20, RZ, RZ, R15 ;  /* 0x000000ffff147224 */ /* 0x000fe200078e000f */
[----:B------:R-:W-:Y:S02]  /*67c0*/  MOV R22, R11 ;  /* 0x0000000b00167202 */ /* 0x000fe40000000f00 */
[----:B------:R-:W-:Y:S02]  /*67d0*/  MOV R24, R14 ;  /* 0x0000000e00187202 */ /* 0x000fe40000000f00 */
[----:B------:R-:W-:-:S07]  /*67e0*/  MOV R23, 0x6800 ;  /* 0x0000680000177802 */ /* 0x000fce0000000f00 */
[----:B------:R-:W-:Y:S05]  /*67f0*/  CALL.REL.NOINC `($__internal_59_$__cuda_sm20_rem_s64) ;  /* 0x0000000800647944 */ /* 0x000fea0003c00000 */
[----:B------:R-:W-:Y:S01]  /*6800*/  MOV R10, R12 ;  /* 0x0000000c000a7202 */ /* 0x000fe20000000f00 */
[----:B------:R-:W-:-:S07]  /*6810*/  IMAD.MOV.U32 R11, RZ, RZ, R13 ;  /* 0x000000ffff0b7224 */ /* 0x000fce00078e000d */
.L_x_2643:
[----:B------:R-:W-:Y:S05]  /*6820*/  BSYNC.RECONVERGENT B1 ;  /* 0x0000000000017941 */ /* 0x000fea0003800200 */
.L_x_2641:
        /* <DEDUP_REMOVED lines=10> */
.L_x_2594:
[----:B------:R-:W0:Y:S02]  /*68d0*/  LDCU.64 UR4, c[0x0][0x388] ;  /* 0x00007100ff0477ac */ /* 0x000e240008000a00 */
[----:B0-----:R-:W-:-:S04]  /*68e0*/  LEA R8, P0, R7, UR4, 0x2 ;  /* 0x0000000407087c11 */ /* 0x001fc8000f8010ff */
[----:B------:R-:W-:-:S05]  /*68f0*/  LEA.HI.X R9, R7, UR5, R6, 0x2, P0 ;  /* 0x0000000507097c11 */ /* 0x000fca00080f1406 */
[----:B------:R-:W2:Y:S04]  /*6900*/  LDG.E R8, desc[UR6][R8.64] ;  /* 0x0000000608087981 */ /* 0x000ea8000c1e1900 */
[----:B--2---:R0:W-:Y:S02]  /*6910*/  STS [R3], R8 ;  /* 0x0000000803007388 */ /* 0x0041e40000000800 */
.L_x_2593:
[----:B------:R-:W-:Y:S05]  /*6920*/  BSYNC.RECONVERGENT B0 ;  /* 0x0000000000007941 */ /* 0x000fea0003800200 */
.L_x_2545:
[----:B------:R-:W-:Y:S01]  /*6930*/  BAR.SYNC.DEFER_BLOCKING 0x0 ;  /* 0x0000000000007b1d */ /* 0x000fe20000010000 */
[----:B------:R-:W-:Y:S02]  /*6940*/  ISETP.GE.U32.AND P0, PT, R4, 0x42, PT ;  /* 0x000000420400780c */ /* 0x000fe40003f06070 */
[----:B------:R-:W-:-:S11]  /*6950*/  ISETP.GT.U32.AND P1, PT, R2, 0x1f, PT ;  /* 0x0000001f0200780c */ /* 0x000fd60003f24070 */
[----:B------:R-:W-:Y:S05]  /*6960*/  @!P0 BRA `(.L_x_2644) ;  /* 0x00000000002c8947 */ /* 0x000fea0003800000 */
.L_x_2645:
[----:B------:R-:W-:-:S04]  /*6970*/  SHF.R.U32.HI R7, RZ, 0x1, R4 ;  /* 0x00000001ff077819 */ /* 0x000fc80000011604 */
[----:B------:R-:W-:-:S13]  /*6980*/  ISETP.GE.U32.AND P0, PT, R2, R7, PT ;  /* 0x000000070200720c */ /* 0x000fda0003f06070 */
[----:B-1----:R-:W-:Y:S01]  /*6990*/  @!P0 LEA R6, R7, R3, 0x2 ;  /* 0x0000000307068211 */ /* 0x002fe200078e10ff */
[----:B------:R-:W-:Y:S05]  /*69a0*/  @!P0 LDS R5, [R3] ;  /* 0x0000000003058984 */ /* 0x000fea0000000800 */
[----:B------:R-:W0:Y:S02]  /*69b0*/  @!P0 LDS R6, [R6] ;  /* 0x0000000006068984 */ /* 0x000e240000000800 */
[----:B0-----:R-:W-:-:S05]  /*69c0*/  @!P0 VIMNMX R8, PT, PT, R5, R6, PT ;  /* 0x0000000605088248 */ /* 0x001fca0003fe0100 */
[----:B------:R2:W-:Y:S01]  /*69d0*/  @!P0 STS [R3], R8 ;  /* 0x0000000803008388 */ /* 0x0005e20000000800 */
[----:B------:R-:W-:Y:S01]  /*69e0*/  BAR.SYNC.DEFER_BLOCKING 0x0 ;  /* 0x0000000000007b1d */ /* 0x000fe20000010000 */
[----:B------:R-:W-:Y:S01]  /*69f0*/  ISETP.GT.U32.AND P0, PT, R4, 0x83, PT ;  /* 0x000000830400780c */ /* 0x000fe20003f04070 */
[----:B------:R-:W-:-:S12]  /*6a00*/  IMAD.MOV.U32 R4, RZ, RZ, R7 ;  /* 0x000000ffff047224 */ /* 0x000fd800078e0007 */
[----:B--2---:R-:W-:Y:S05]  /*6a10*/  @P0 BRA `(.L_x_2645) ;  /* 0xfffffffc00d40947 */ /* 0x004fea000383ffff */
.L_x_2644:
[----:B------:R-:W-:Y:S05]  /*6a20*/  @P1 EXIT ;  /* 0x000000000000194d */ /* 0x000fea0003800000 */
[----:B------:R-:W-:Y:S01]  /*6a30*/  LDS R4, [R3] ;  /* 0x0000000003047984 */ /* 0x000fe20000000800 */
[----:B------:R-:W-:-:S03]  /*6a40*/  ISETP.NE.AND P0, PT, R2, RZ, PT ;  /* 0x000000ff0200720c */ /* 0x000fc60003f05270 */
[----:B------:R-:W2:Y:S02]  /*6a50*/  LDS R5, [R3+0x80] ;  /* 0x0000800003057984 */ /* 0x000ea40000000800 */
[----:B--2---:R-:W-:-:S05]  /*6a60*/  VIMNMX R4, PT, PT, R4, R5, PT ;  /* 0x0000000504047248 */ /* 0x004fca0003fe0100 */
[----:B------:R-:W-:Y:S04]  /*6a70*/  STS [R3], R4 ;  /* 0x0000000403007388 */ /* 0x000fe80000000800 */
[----:B------:R-:W-:Y:S04]  /*6a80*/  LDS R5, [R3] ;  /* 0x0000000003057984 */ /* 0x000fe80000000800 */
[----:B-1----:R-:W1:Y:S02]  /*6a90*/  LDS R6, [R3+0x40] ;  /* 0x0000400003067984 */ /* 0x002e640000000800 */
[----:B-1----:R-:W-:-:S05]  /*6aa0*/  VIMNMX R6, PT, PT, R5, R6, PT ;  /* 0x0000000605067248 */ /* 0x002fca0003fe0100 */
[----:B------:R-:W-:Y:S04]  /*6ab0*/  STS [R3], R6 ;  /* 0x0000000603007388 */ /* 0x000fe80000000800 */
[----:B------:R-:W-:Y:S04]  /*6ac0*/  LDS R5, [R3] ;  /* 0x0000000003057984 */ /* 0x000fe80000000800 */
[----:B0-----:R-:W0:Y:S02]  /*6ad0*/  LDS R8, [R3+0x20] ;  /* 0x0000200003087984 */ /* 0x001e240000000800 */
        /* <DEDUP_REMOVED lines=23> */
        .weak           $__internal_58_$__cuda_sm20_div_s64
        .type           $__internal_58_$__cuda_sm20_div_s64,@function
        .size           $__internal_58_$__cuda_sm20_div_s64,($__internal_59_$__cuda_sm20_rem_s64 - $__internal_58_$__cuda_sm20_div_s64)
$__internal_58_$__cuda_sm20_div_s64:
        /* <DEDUP_REMOVED lines=83> */
[----:B------:R-:W-:Y:S05]  /*7180*/  RET.REL.NODEC R12 `(uncontiguous_reduce_i32) ;  /* 0xffffff8c0c9c7950 */ /* 0x000fea0003c3ffff */
        .weak           $__internal_59_$__cuda_sm20_rem_s64
        .type           $__internal_59_$__cuda_sm20_rem_s64,@function
        .size           $__internal_59_$__cuda_sm20_rem_s64,(.L_x_3501 - $__internal_59_$__cuda_sm20_rem_s64)
$__internal_59_$__cuda_sm20_rem_s64:
        /* <DEDUP_REMOVED lines=77> */
[----:B------:R-:W-:Y:S06]  /*7660*/  RET.REL.NODEC R10 `(uncontiguous_reduce_i32) ;  /* 0xffffff880a647950 */ /* 0x000fec0003c3ffff */
.L_x_2646:
        /* <DEDUP_REMOVED lines=9> */
.L_x_3501:


//--------------------- .text.contiguous_reduce_i32 --------------------------
	.section	.text.contiguous_reduce_i32,"ax",@progbits
	.align	128
        .global         contiguous_reduce_i32
        .type           contiguous_reduce_i32,@function
        .size           contiguous_reduce_i32,(.L_x_3579 - contiguous_reduce_i32)
        .other          contiguous_reduce_i32,@"STO_CUDA_ENTRY STV_DEFAULT"
contiguous_reduce_i32:
.text.contiguous_reduce_i32:
        /* <DEDUP_REMOVED lines=28> */
[----:B--2---:R-:W-:-:S05]  /*01c0*/  @!P0 VIMNMX R10, PT, PT, R4, R7, PT ;  /* 0x00000007040a8248 */ /* 0x004fca0003fe0100 */
        /* <DEDUP_REMOVED lines=10> */
.L_x_2648:
[----:B------:R-:W-:Y:S05]  /*0270*/  BSYNC.RECONVERGENT B0 ;  /* 0x0000000000007941 */ /* 0x000fea0003800200 */
.L_x_2647:
[----:B------:R-:W-:Y:S06]  /*0280*/  BAR.SYNC.DEFER_BLOCKING 0x0 ;  /* 0x0000000000007b1d */ /* 0x000fec0000010000 */
[----:B------:R-:W-:Y:S05]  /*0290*/  @!P2 BRA `(.L_x_2649) ;  /* 0x00000000002ca947 */ /* 0x000fea0003800000 */
.L_x_2650:
[----:B------:R-:W-:-:S04]  /*02a0*/  SHF.R.U32.HI R6, RZ, 0x1, R8 ;  /* 0x00000001ff067819 */ /* 0x000fc80000011608 */
[----:B------:R-:W-:-:S13]  /*02b0*/  ISETP.GE.U32.AND P0, PT, R2, R6, PT ;  /* 0x000000060200720c */ /* 0x000fda0003f06070 */
[----:B------:R-:W-:Y:S01]  /*02c0*/  @!P0 IMAD R5, R6, 0x4, R3 ;  /* 0x0000000406058824 */ /* 0x000fe200078e0203 */
[----:B-1----:R-:W-:Y:S05]  /*02d0*/  @!P0 LDS R4, [R3] ;  /* 0x0000000003048984 */ /* 0x002fea0000000800 */
[----:B------:R-:W1:Y:S02]  /*02e0*/  @!P0 LDS R5, [R5] ;  /* 0x0000000005058984 */ /* 0x000e640000000800 */
[----:B-1----:R-:W-:-:S05]  /*02f0*/  @!P0 VIMNMX R4, PT, PT, R4, R5, PT ;  /* 0x0000000504048248 */ /* 0x002fca0003fe0100 */
[----:B------:R2:W-:Y:S01]  /*0300*/  @!P0 STS [R3], R4 ;  /* 0x0000000403008388 */ /* 0x0005e20000000800 */
[----:B------:R-:W-:Y:S01]  /*0310*/  BAR.SYNC.DEFER_BLOCKING 0x0 ;  /* 0x0000000000007b1d */ /* 0x000fe20000010000 */
[----:B------:R-:W-:Y:S01]  /*0320*/  ISETP.GT.U32.AND P0, PT, R8, 0x83, PT ;  /* 0x000000830800780c */ /* 0x000fe20003f04070 */
[----:B------:R-:W-:-:S12]  /*0330*/  IMAD.MOV.U32 R8, RZ, RZ, R6 ;  /* 0x000000ffff087224 */ /* 0x000fd800078e0006 */
[----:B--2---:R-:W-:Y:S05]  /*0340*/  @P0 BRA `(.L_x_2650) ;  /* 0xfffffffc00d40947 */ /* 0x004fea000383ffff */
.L_x_2649:
[----:B------:R-:W-:Y:S05]  /*0350*/  @P1 EXIT ;  /* 0x000000000000194d */ /* 0x000fea0003800000 */
[----:B-1----:R-:W-:Y:S01]  /*0360*/  LDS R4, [R3] ;  /* 0x0000000003047984 */ /* 0x002fe20000000800 */
[----:B------:R-:W-:-:S03]  /*0370*/  ISETP.NE.AND P0, PT, R2, RZ, PT ;  /* 0x000000ff0200720c */ /* 0x000fc60003f05270 */
[----:B------:R-:W1:Y:S02]  /*0380*/  LDS R5, [R3+0x80] ;  /* 0x0000800003057984 */ /* 0x000e640000000800 */
[----:B-1----:R-:W-:-:S05]  /*0390*/  VIMNMX R4, PT, PT, R4, R5, PT ;  /* 0x0000000504047248 */ /* 0x002fca0003fe0100 */
[----:B------:R-:W-:Y:S04]  /*03a0*/  STS [R3], R4 ;  /* 0x0000000403007388 */ /* 0x000fe80000000800 */
[----:B------:R-:W-:Y:S04]  /*03b0*/  LDS R5, [R3] ;  /* 0x0000000003057984 */ /* 0x000fe80000000800 */
        /* <DEDUP_REMOVED lines=28> */
.L_x_2651:
        /* <DEDUP_REMOVED lines=16> */
.L_x_3579:


//--------------------- .text.contiguous_reduce33_i16 --------------------------
	.section	.text.contiguous_reduce33_i16,"ax",@progbits
	.align	128
        .global         contiguous_reduce33_i16
        .type           contiguous_reduce33_i16,@function
        .size           contiguous_reduce33_i16,(.L_x_3580 - contiguous_reduce33_i16)
        .other          contiguous_reduce33_i16,@"STO_CUDA_ENTRY STV_DEFAULT"
contiguous_reduce33_i16:
.text.contiguous_reduce33_i16:
        /* <DEDUP_REMOVED lines=52> */
.L_x_2654:
        /* <DEDUP_REMOVED lines=22> */
[----:B-1----:R-:W-:-:S04]  /*04a0*/  VIMNMX3.S16x2 R2, R3, R0, R2, PT ;  /* 0x000000000302720f */ /* 0x002fc80003800302 */
[----:B--2---:R-:W-:-:S04]  /*04b0*/  VIMNMX3.S16x2 R2, R2, R4, R6, PT ;  /* 0x000000040202720f */ /* 0x004fc80003800306 */
[----:B0-----:R-:W-:-:S04]  /*04c0*/  VIMNMX3.S16x2 R6, R2, R8, R10, PT ;  /* 0x000000080206720f */ /* 0x001fc8000380030a */
[----:B---3--:R-:W-:Y:S01]  /*04d0*/  VIMNMX3.S16x2 R3, R6, R12, R14, PT ;  /* 0x0000000c0603720f */ /* 0x008fe2000380030e */
[----:B------:R-:W-:Y:S06]  /*04e0*/  @P0 BRA `(.L_x_2654) ;  /* 0xfffffffc00940947 */ /* 0x000fec000383ffff */
[----:B------:R-:W-:-:S07]  /*04f0*/  IADD3 R11, PT, PT, R11, 0x1, RZ ;  /* 0x000000010b0b7810 */ /* 0x000fce0007ffe0ff */
.L_x_2653:
        /* <DEDUP_REMOVED lines=17> */
[----:B-1----:R-:W-:-:S04]  /*0610*/  VIMNMX3.S16x2 R3, R3, R0, R2, PT ;  /* 0x000000000303720f */ /* 0x002fc80003800302 */
[----:B0-----:R-:W-:-:S07]  /*0620*/  VIMNMX3.S16x2 R3, R3, R4, R6, PT ;  /* 0x000000040303720f */ /* 0x001fce0003800306 */
.L_x_2656:
        /* <DEDUP_REMOVED lines=12> */
[----:B-1----:R-:W-:-:S07]  /*06f0*/  VIMNMX3.S16x2 R3, R3, R0, R2, PT ;  /* 0x000000000303720f */ /* 0x002fce0003800302 */
.L_x_2657:
[----:B------:R-:W-:-:S04]  /*0700*/  @!P1 IMAD R0, R11, UR8, RZ ;  /* 0x000000080b009c24 */ /* 0x000fc8000f8e02ff */
[----:B------:R-:W-:-:S06]  /*0710*/  @!P1 IMAD R0, R0, 0x2, R5 ;  /* 0x0000000200009824 */ /* 0x000fcc00078e0205 */
[----:B------:R-:W1:Y:S02]  /*0720*/  @!P1 LDS.U16 R0, [R0] ;  /* 0x0000000000009984 */ /* 0x000e640000000400 */
[----:B-1----:R-:W-:-:S07]  /*0730*/  @!P1 VIMNMX.S16x2 R3, PT, PT, R3, R0, PT ;  /* 0x0000000003039248 */ /* 0x002fce0003fe0300 */
.L_x_2655:
[----:B-1----:R0:W-:Y:S02]  /*0740*/  STS.U16 [R5], R3 ;  /* 0x0000000305007388 */ /* 0x0021e40000000400 */
.L_x_2652:
        /* <DEDUP_REMOVED lines=8> */
.L_x_2658:
        /* <DEDUP_REMOVED lines=11> */
.L_x_3580:


//--------------------- .text.contiguous_reduce3_i16 --------------------------
	.section	.text.contiguous_reduce3_i16,"ax",@progbits
	.align	128
        .global         contiguous_reduce3_i16
        .type           contiguous_reduce3_i16,@function
        .size           contiguous_reduce3_i16,(.L_x_3503 - contiguous_reduce3_i16)
        .other          contiguous_reduce3_i16,@"STO_CUDA_ENTRY STV_DEFAULT"
contiguous_reduce3_i16:
.text.contiguous_reduce3_i16:
[----:B------:R-:W-:Y:S01]  /*0000*/  LDC R1, c[0x0][0x37c] ;  /* 0x0000df00ff017b82 */ /* 0x000fe20000000800 */
[----:B------:R-:W0:Y:S01]  /*0010*/  S2R R7, SR_TID.Y ;  /* 0x0000000000077919 */ /* 0x000e220000002200 */
[----:B------:R-:W1:Y:S06]  /*0020*/  LDCU UR7, c[0x0][0x360] ;  /* 0x00006c00ff0777ac */ /* 0x000e6c0008000800 */
[----:B------:R-:W0:Y:S01]  /*0030*/  S2UR UR8, SR_CTAID.Y ;  /* 0x00000000000879c3 */ /* 0x000e220000002600 */
[----:B------:R-:W-:Y:S01]  /*0040*/  HFMA2 R2, -RZ, RZ, 0, +QNAN ;  /* 0x00007fffff027431 */ /* 0x000fe200000001ff */
        /* <DEDUP_REMOVED lines=39> */
.L_x_2677:
        /* <DEDUP_REMOVED lines=27> */
.L_x_2661:
[----:B------:R-:W-:Y:S01]  /*0470*/  IMAD.MOV.U32 R30, RZ, RZ, R32 ;  /* 0x000000ffff1e7224 */ /* 0x000fe200078e0020 */
[----:B------:R-:W-:Y:S01]  /*0480*/  MOV R0, R36 ;  /* 0x0000002400007202 */ /* 0x000fe20000000f00 */
[----:B------:R-:W-:Y:S01]  /*0490*/  IMAD.MOV.U32 R3, RZ, RZ, R37 ;  /* 0x000000ffff037224 */ /* 0x000fe200078e0025 */
[----:B------:R-:W-:-:S07]  /*04a0*/  MOV R8, 0x4c0 ;  /* 0x000004c000087802 */ /* 0x000fce0000000f00 */
[----:B01-3--:R-:W-:Y:S05]  /*04b0*/  CALL.REL.NOINC `($__internal_60_$__cuda_sm20_div_s64) ;  /* 0x0000003000b07944 */ /* 0x00bfea0003c00000 */
        /* <DEDUP_REMOVED lines=9> */
.L_x_2662:
        /* <DEDUP_REMOVED lines=33> */
.L_x_2663:
[----:B------:R-:W-:Y:S01]  /*0760*/  MOV R0, R36 ;  /* 0x0000002400007202 */ /* 0x000fe20000000f00 */
[----:B------:R-:W-:Y:S01]  /*0770*/  IMAD.MOV.U32 R3, RZ, RZ, R37 ;  /* 0x000000ffff037224 */ /* 0x000fe200078e0025 */
[----:B------:R-:W-:-:S07]  /*0780*/  MOV R8, 0x7a0 ;  /* 0x000007a000087802 */ /* 0x000fce0000000f00 */
[----:B---3--:R-:W-:Y:S05]  /*0790*/  CALL.REL.NOINC `($__internal_60_$__cuda_sm20_div_s64) ;  /* 0x0000002c00f87944 */ /* 0x008fea0003c00000 */
        /* <DEDUP_REMOVED lines=10> */
.L_x_2664:
        /* <DEDUP_REMOVED lines=34> */
.L_x_2665:
[----:B------:R-:W-:Y:S01]  /*0a60*/  MOV R30, R28 ;  /* 0x0000001c001e7202 */ /* 0x000fe20000000f00 */
[----:B------:R-:W-:Y:S01]  /*0a70*/  IMAD.MOV.U32 R0, RZ, RZ, R36 ;  /* 0x000000ffff007224 */ /* 0x000fe200078e0024 */
[----:B------:R-:W-:Y:S02]  /*0a80*/  MOV R3, R37 ;  /* 0x0000002500037202 */ /* 0x000fe40000000f00 */
[----:B------:R-:W-:-:S07]  /*0a90*/  MOV R8, 0xab0 ;  /* 0x00000ab000087802 */ /* 0x000fce0000000f00 */
[----:B---3--:R-:W-:Y:S05]  /*0aa0*/  CALL.REL.NOINC `($__internal_60_$__cuda_sm20_div_s64) ;  /* 0x0000002c00347944 */ /* 0x008fea0003c00000 */
        /* <DEDUP_REMOVED lines=10> */
.L_x_2666:
        /* <DEDUP_REMOVED lines=33> */
.L_x_2667:
[----:B------:R-:W-:Y:S01]  /*0d60*/  MOV R0, R36 ;  /* 0x0000002400007202 */ /* 0x000fe20000000f00 */
[----:B------:R-:W-:Y:S01]  /*0d70*/  IMAD.MOV.U32 R3, RZ, RZ, R37 ;  /* 0x000000ffff037224 */ /* 0x000fe200078e0025 */
[----:B------:R-:W-:-:S07]  /*0d80*/  MOV R8, 0xda0 ;  /* 0x00000da000087802 */ /* 0x000fce0000000f00 */
[----:B---3--:R-:W-:Y:S05]  /*0d90*/  CALL.REL.NOINC `($__internal_60_$__cuda_sm20_div_s64) ;  /* 0x0000002800787944 */ /* 0x008fea0003c00000 */
        /* <DEDUP_REMOVED lines=9> */
.L_x_2668:
        /* <DEDUP_REMOVED lines=34> */
.L_x_2669:
[----:B------:R-:W-:Y:S01]  /*1050*/  IMAD.MOV.U32 R30, RZ, RZ, R28 ;  /* 0x000000ffff1e7224 */ /* 0x000fe200078e001c */
        /* <DEDUP_REMOVED lines=13> */
.L_x_2670:
        /* <DEDUP_REMOVED lines=34> */
.L_x_2671:
        /* <DEDUP_REMOVED lines=14> */
.L_x_2672:
        /* <DEDUP_REMOVED lines=34> */
.L_x_2673:
[----:B------:R-:W-:Y:S01]  /*1650*/  IMAD.MOV.U32 R30, RZ, RZ, R28 ;  /* 0x000000ffff1e7224 */ /* 0x000fe200078e001c */
        /* <DEDUP_REMOVED lines=14> */
.L_x_2674:
        /* <DEDUP_REMOVED lines=34> */
.L_x_2675:
[----:B------:R-:W-:Y:S01]  /*1960*/  MOV R0, R36 ;  /* 0x0000002400007202 */ /* 0x000fe20000000f00 */
[----:B------:R-:W-:Y:S01]  /*1970*/  IMAD.MOV.U32 R3, RZ, RZ, R37 ;  /* 0x000000ffff037224 */ /* 0x000fe200078e0025 */
[----:B------:R-:W-:-:S07]  /*1980*/  MOV R8, 0x19a0 ;  /* 0x000019a000087802 */ /* 0x000fce0000000f00 */
[----:B---3--:R-:W-:Y:S05]  /*1990*/  CALL.REL.NOINC `($__internal_60_$__cuda_sm20_div_s64) ;  /* 0x0000001c00787944 */ /* 0x008fea0003c00000 */
        /* <DEDUP_REMOVED lines=9> */
.L_x_2676:
        /* <DEDUP_REMOVED lines=13> */
.L_x_2660:
        /* <DEDUP_REMOVED lines=33> */
.L_x_2679:
[----:B------:R-:W-:Y:S01]  /*1d10*/  IMAD.MOV.U32 R30, RZ, RZ, R32 ;  /* 0x000000ffff1e7224 */ /* 0x000fe200078e0020 */
[----:B------:R-:W-:Y:S01]  /*1d20*/  MOV R0, R16 ;  /* 0x0000001000007202 */ /* 0x000fe20000000f00 */
[----:B------:R-:W-:Y:S01]  /*1d30*/  IMAD.MOV.U32 R3, RZ, RZ, R17 ;  /* 0x000000ffff037224 */ /* 0x000fe200078e0011 */
[----:B------:R-:W-:-:S07]  /*1d40*/  MOV R8, 0x1d60 ;  /* 0x00001d6000087802 */ /* 0x000fce0000000f00 */
[----:B------:R-:W-:Y:S05]  /*1d50*/  CALL.REL.NOINC `($__internal_60_$__cuda_sm20_div_s64) ;  /* 0x0000001800887944 */ /* 0x000fea0003c00000 */
        /* <DEDUP_REMOVED lines=9> */
.L_x_2680:
        /* <DEDUP_REMOVED lines=35> */
.L_x_2681:
        /* <DEDUP_REMOVED lines=13> */
.L_x_2682:
        /* <DEDUP_REMOVED lines=36> */
.L_x_2683:
[----:B------:R-:W-:Y:S01]  /*2330*/  IMAD.MOV.U32 R30, RZ, RZ, R20 ;  /* 0x000000ffff1e7224 */ /* 0x000fe200078e0014 */
[----:B------:R-:W-:Y:S01]  /*2340*/  MOV R0, R18 ;  /* 0x0000001200007202 */ /* 0x000fe20000000f00 */
[----:B------:R-:W-:Y:S01]  /*2350*/  IMAD.MOV.U32 R3, RZ, RZ, R19 ;  /* 0x000000ffff037224 */ /* 0x000fe200078e0013 */
[----:B------:R-:W-:-:S07]  /*2360*/  MOV R8, 0x2380 ;  /* 0x0000238000087802 */ /* 0x000fce0000000f00 */
[----:B------:R-:W-:Y:S05]  /*2370*/  CALL.REL.NOINC `($__internal_60_$__cuda_sm20_div_s64) ;  /* 0x0000001400007944 */ /* 0x000fea0003c00000 */
        /* <DEDUP_REMOVED lines=10> */
.L_x_2684:
        /* <DEDUP_REMOVED lines=37> */
.L_x_2685:
[----:B------:R-:W-:Y:S01]  /*2670*/  IMAD.MOV.U32 R0, RZ, RZ, R18 ;  /* 0x000000ffff007224 */ /* 0x000fe200078e0012 */
[----:B------:R-:W-:Y:S02]  /*2680*/  MOV R3, R19 ;  /* 0x0000001300037202 */ /* 0x000fe40000000f00 */
[----:B------:R-:W-:-:S07]  /*2690*/  MOV R8, 0x26b0 ;  /* 0x000026b000087802 */ /* 0x000fce0000000f00 */
[----:B------:R-:W-:Y:S05]  /*26a0*/  CALL.REL.NOINC `($__internal_60_$__cuda_sm20_div_s64) ;  /* 0x0000001000347944 */ /* 0x000fea0003c00000 */
        /* <DEDUP_REMOVED lines=8> */
.L_x_2686:
        /* <DEDUP_REMOVED lines=10> */
.L_x_2678:
        /* <DEDUP_REMOVED lines=31> */
.L_x_2688:
[----:B------:R-:W-:Y:S01]  /*29c0*/  MOV R30, R32 ;  /* 0x00000020001e7202 */ /* 0x000fe20000000f00 */
[----:B------:R-:W-:Y:S01]  /*29d0*/  IMAD.MOV.U32 R0, RZ, RZ, R16 ;  /* 0x000000ffff007224 */ /* 0x000fe200078e0010 */
[----:B------:R-:W-:Y:S02]  /*29e0*/  MOV R3, R17 ;  /* 0x0000001100037202 */ /* 0x000fe40000000f00 */
        /* <DEDUP_REMOVED lines=11> */
.L_x_2689:
        /* <DEDUP_REMOVED lines=36> */
.L_x_2690:
[----:B------:R-:W-:Y:S02]  /*2ce0*/  MOV R0, R18 ;  /* 0x0000001200007202 */ /* 0x000fe40000000f00 */
        /* <DEDUP_REMOVED lines=11> */
.L_x_2691:
        /* <DEDUP_REMOVED lines=10> */
.L_x_2687:
        /* <DEDUP_REMOVED lines=29> */
.L_x_2692:
[----:B------:R-:W-:-:S07]  /*3010*/  MOV R0, 0x3030 ;  /* 0x0000303000007802 */ /* 0x000fce0000000f00 */
[----:B------:R-:W-:Y:S05]  /*3020*/  CALL.REL.NOINC `($__internal_61_$__cuda_sm20_rem_s64) ;  /* 0x0000000c00207944 */ /* 0x000fea0003c00000 */
[----:B------:R-:W-:Y:S02]  /*3030*/  MOV R8, R3 ;  /* 0x0000000300087202 */ /* 0x000fe40000000f00 */
[----:B------:R-:W-:-:S07]  /*3040*/  MOV R9, R10 ;  /* 0x0000000a00097202 */ /* 0x000fce0000000f00 */
.L_x_2693:
[----:B------:R-:W0:Y:S02]  /*3050*/  LDC.64 R10, c[0x0][0x398] ;  /* 0x0000e600ff0a7b82 */ /* 0x000e240000000a00 */
[----:B0-----:R-:W-:-:S06]  /*3060*/  IMAD.WIDE.U32 R2, R2, 0x8, R10 ;  /* 0x0000000802027825 */ /* 0x001fcc00078e000a */
[----:B------:R-:W2:Y:S02]  /*3070*/  LDG.E.64 R2, desc[UR10][R2.64] ;  /* 0x0000000a02027981 */ /* 0x000ea4000c1e1b00 */
[-C--:B--2---:R-:W-:Y:S02]  /*3080*/  IMAD R11, R3, R8.reuse, RZ ;  /* 0x00000008030b7224 */ /* 0x084fe400078e02ff */
[----:B------:R-:W-:-:S04]  /*3090*/  IMAD.WIDE.U32 R28, R2, R8, R28 ;  /* 0x00000008021c7225 */ /* 0x000fc800078e001c */
[----:B------:R-:W-:-:S04]  /*30a0*/  IMAD R11, R2, R9, R11 ;  /* 0x00000009020b7224 */ /* 0x000fc800078e020b */
[----:B------:R-:W-:-:S07]  /*30b0*/  IMAD.IADD R29, R29, 0x1, R11 ;  /* 0x000000011d1d7824 */ /* 0x000fce00078e020b */
.L_x_2659:
        /* <DEDUP_REMOVED lines=34> */
.L_x_2696:
        /* <DEDUP_REMOVED lines=22> */
[----:B-1----:R-:W-:-:S04]  /*3440*/  VIMNMX3.S16x2 R0, R2, R0, R4, PT ;  /* 0x000000000200720f */ /* 0x002fc80003800304 */
[----:B---3--:R-:W-:-:S04]  /*3450*/  VIMNMX3.S16x2 R4, R0, R16, R18, PT ;  /* 0x000000100004720f */ /* 0x008fc80003800312 */
[----:B--2---:R-:W-:-:S04]  /*3460*/  VIMNMX3.S16x2 R4, R4, R12, R8, PT ;  /* 0x0000000c0404720f */ /* 0x004fc80003800308 */
[----:B----4-:R-:W-:Y:S01]  /*3470*/  VIMNMX3.S16x2 R2, R4, R10, R6, PT ;  /* 0x0000000a0402720f */ /* 0x010fe20003800306 */
[----:B------:R-:W-:Y:S06]  /*3480*/  @P0 BRA `(.L_x_2696) ;  /* 0xfffffffc00940947 */ /* 0x000fec000383ffff */
[----:B------:R-:W-:-:S07]  /*3490*/  IADD3 R0, PT, PT, R17, 0x1, RZ ;  /* 0x0000000111007810 */ /* 0x000fce0007ffe0ff */
.L_x_2695:
        /* <DEDUP_REMOVED lines=17> */
[----:B-1----:R-:W-:-:S04]  /*35b0*/  VIMNMX3.S16x2 R2, R2, R4, R6, PT ;  /* 0x000000040202720f */ /* 0x002fc80003800306 */
[----:B--2---:R-:W-:-:S07]  /*35c0*/  VIMNMX3.S16x2 R2, R2, R8, R10, PT ;  /* 0x000000080202720f */ /* 0x004fce000380030a */
.L_x_2698:
        /* <DEDUP_REMOVED lines=12> */
[----:B-1----:R-:W-:-:S07]  /*3690*/  VIMNMX3.S16x2 R2, R2, R4, R6, PT ;  /* 0x000000040202720f */ /* 0x002fce0003800306 */
.L_x_2699:
[----:B------:R-:W-:-:S05]  /*36a0*/  @!P1 IMAD R0, R0, UR7, RZ ;  /* 0x0000000700009c24 */ /* 0x000fca000f8e02ff */
[----:B------:R-:W-:-:S06]  /*36b0*/  @!P1 LEA R0, R0, R3, 0x1 ;  /* 0x0000000300009211 */ /* 0x000fcc00078e08ff */
[----:B------:R-:W1:Y:S02]  /*36c0*/  @!P1 LDS.U16 R0, [R0] ;  /* 0x0000000000009984 */ /* 0x000e640000000400 */
[----:B-1----:R-:W-:-:S07]  /*36d0*/  @!P1 VIMNMX.S16x2 R2, PT, PT, R2, R0, PT ;  /* 0x0000000002029248 */ /* 0x002fce0003fe0300 */
.L_x_2697:
[----:B-1----:R1:W-:Y:S02]  /*36e0*/  STS.U16 [R3], R2 ;  /* 0x0000000203007388 */ /* 0x0023e40000000400 */
.L_x_2694:
        /* <DEDUP_REMOVED lines=9> */
        .weak           $__internal_60_$__cuda_sm20_div_s64
        .type           $__internal_60_$__cuda_sm20_div_s64,@function
        .size           $__internal_60_$__cuda_sm20_div_s64,($__internal_61_$__cuda_sm20_rem_s64 - $__internal_60_$__cuda_sm20_div_s64)
$__internal_60_$__cuda_sm20_div_s64:
        /* <DEDUP_REMOVED lines=82> */
[----:B------:R-:W-:Y:S06]  /*3ca0*/  RET.REL.NODEC R8 `(contiguous_reduce3_i16) ;  /* 0xffffffc008d47950 */ /* 0x000fec0003c3ffff */
        .weak           $__internal_61_$__cuda_sm20_rem_s64
        .type           $__internal_61_$__cuda_sm20_rem_s64,@function
        .size           $__internal_61_$__cuda_sm20_rem_s64,(.L_x_3503 - $__internal_61_$__cuda_sm20_rem_s64)
$__internal_61_$__cuda_sm20_rem_s64:
        /* <DEDUP_REMOVED lines=66> */
[----:B------:R-:W-:Y:S06]  /*40d0*/  RET.REL.NODEC R8 `(contiguous_reduce3_i16) ;  /* 0xffffffbc08c87950 */ /* 0x000fec0003c3ffff */
.L_x_2700:
        /* <DEDUP_REMOVED lines=10> */
.L_x_3503:


//--------------------- .text.contiguous_reduce22_i16 --------------------------
	.section	.text.contiguous_reduce22_i16,"ax",@progbits
	.align	128
        .global         contiguous_reduce22_i16
        .type           contiguous_reduce22_i16,@function
        .size           contiguous_reduce22_i16,(.L_x_3582 - contiguous_reduce22_i16)
        .other          contiguous_reduce22_i16,@"STO_CUDA_ENTRY STV_DEFAULT"
contiguous_reduce22_i16:
.text.contiguous_reduce22_i16:
        /* <DEDUP_REMOVED lines=35> */
[----:B--2---:R-:W-:-:S05]  /*0230*/  @!P0 VIMNMX.S16x2 R6, PT, PT, R8, R12, PT ;  /* 0x0000000c08068248 */ /* 0x004fca0003fe0300 */
        /* <DEDUP_REMOVED lines=14> */
.L_x_2702:
[----:B------:R-:W-:Y:S05]  /*0320*/  BSYNC.RECONVERGENT B0 ;  /* 0x0000000000007941 */ /* 0x000fea0003800200 */
.L_x_2701:
[----:B------:R-:W-:Y:S06]  /*0330*/  BAR.SYNC.DEFER_BLOCKING 0x0 ;  /* 0x0000000000007b1d */ /* 0x000fec0000010000 */
[----:B------:R-:W-:Y:S05]  /*0340*/  @!P1 BRA `(.L_x_2703) ;  /* 0x0000000000309947 */ /* 0x000fea0003800000 */
.L_x_2704:
[----:B0-----:R-:W-:-:S04]  /*0350*/  SHF.R.U32.HI R7, RZ, 0x1, R2 ;  /* 0x00000001ff077819 */ /* 0x001fc80000011602 */
[----:B------:R-:W-:-:S13]  /*0360*/  ISETP.GE.U32.AND P0, PT, R0, R7, PT ;  /* 0x000000070000720c */ /* 0x000fda0003f06070 */
[----:B------:R-:W-:-:S05]  /*0370*/  @!P0 LOP3.LUT R4, R2, 0x7fe, RZ, 0xc0, !PT ;  /* 0x000007fe02048812 */ /* 0x000fca00078ec0ff */
[----:B------:R-:W-:Y:S02]  /*0380*/  @!P0 IMAD.IADD R5, R3, 0x1, R4 ;  /* 0x0000000103058824 */ /* 0x000fe400078e0204 */
[----:B------:R-:W-:Y:S04]  /*0390*/  @!P0 LDS.U16 R4, [R3] ;  /* 0x0000000003048984 */ /* 0x000fe80000000400 */
[----:B-1----:R-:W0:Y:S02]  /*03a0*/  @!P0 LDS.U16 R6, [R5] ;  /* 0x0000000005068984 */ /* 0x002e240000000400 */
[----:B0-----:R-:W-:-:S05]  /*03b0*/  @!P0 VIMNMX.S16x2 R4, PT, PT, R4, R6, PT ;  /* 0x0000000604048248 */ /* 0x001fca0003fe0300 */
[----:B------:R2:W-:Y:S01]  /*03c0*/  @!P0 STS.U16 [R3], R4 ;  /* 0x0000000403008388 */ /* 0x0005e20000000400 */
[----:B------:R-:W-:Y:S01]  /*03d0*/  BAR.SYNC.DEFER_BLOCKING 0x0 ;  /* 0x0000000000007b1d */ /* 0x000fe20000010000 */
[----:B------:R-:W-:Y:S01]  /*03e0*/  ISETP.GT.U32.AND P0, PT, R2, 0x83, PT ;  /* 0x000000830200780c */ /* 0x000fe20003f04070 */
[----:B------:R-:W-:-:S12]  /*03f0*/  IMAD.MOV.U32 R2, RZ, RZ, R7 ;  /* 0x000000ffff027224 */ /* 0x000fd800078e0007 */
[----:B--2---:R-:W-:Y:S05]  /*0400*/  @P0 BRA `(.L_x_2704) ;  /* 0xfffffffc00d00947 */ /* 0x004fea000383ffff */
.L_x_2703:
[----:B------:R-:W-:Y:S05]  /*0410*/  @P2 EXIT ;  /* 0x000000000000294d */ /* 0x000fea0003800000 */
[----:B------:R-:W-:Y:S01]  /*0420*/  LDS.U16 R2, [R3] ;  /* 0x0000000003027984 */ /* 0x000fe20000000400 */
[----:B------:R-:W-:-:S03]  /*0430*/  ISETP.NE.AND P0, PT, R0, RZ, PT ;  /* 0x000000ff0000720c */ /* 0x000fc60003f05270 */
[----:B------:R-:W2:Y:S02]  /*0440*/  LDS.U16 R4, [R3+0x40] ;  /* 0x0000400003047984 */ /* 0x000ea40000000400 */
[----:B--2---:R-:W-:-:S04]  /*0450*/  VIMNMX.S16x2 R2, PT, PT, R2, R4, PT ;  /* 0x0000000402027248 */ /* 0x004fc80003fe0300 */
[----:B------:R-:W-:-:S05]  /*0460*/  PRMT R5, R2, 0x7610, R5 ;  /* 0x0000761002057816 */ /* 0x000fca0000000005 */
[----:B------:R-:W-:Y:S04]  /*0470*/  STS.U16 [R3], R5 ;  /* 0x0000000503007388 */ /* 0x000fe80000000400 */
[----:B------:R-:W-:Y:S04]  /*0480*/  LDS.U16 R2, [R3] ;  /* 0x0000000003027984 */ /* 0x000fe80000000400 */
[----:B------:R-:W2:Y:S02]  /*0490*/  LDS.U16 R4, [R3+0x20] ;  /* 0x0000200003047984 */ /* 0x000ea40000000400 */
[----:B--2---:R-:W-:-:S04]  /*04a0*/  VIMNMX.S16x2 R2, PT, PT, R2, R4, PT ;  /* 0x0000000402027248 */ /* 0x004fc80003fe0300 */
[----:B01----:R-:W-:-:S05]  /*04b0*/  PRMT R6, R2, 0x7610, R6 ;  /* 0x0000761002067816 */ /* 0x003fca0000000006 */
[----:B------:R-:W-:Y:S04]  /*04c0*/  STS.U16 [R3], R6 ;  /* 0x0000000603007388 */ /* 0x000fe80000000400 */
[----:B------:R-:W-:Y:S04]  /*04d0*/  LDS.U16 R2, [R3] ;  /* 0x0000000003027984 */ /* 0x000fe80000000400 */
[----:B------:R-:W0:Y:S02]  /*04e0*/  LDS.U16 R4, [R3+0x10] ;  /* 0x0000100003047984 */ /* 0x000e240000000400 */
[----:B0-----:R-:W-:-:S04]  /*04f0*/  VIMNMX.S16x2 R2, PT, PT, R2, R4, PT ;  /* 0x0000000402027248 */ /* 0x001fc80003fe0300 */
[----:B------:R-:W-:-:S05]  /*0500*/  PRMT R7, R2, 0x7610, R7 ;  /* 0x0000761002077816 */ /* 0x000fca0000000007 */
        /* <DEDUP_REMOVED lines=13> */
[----:B0-----:R-:W-:-:S05]  /*05e0*/  VIMNMX.S16x2 R2, PT, PT, R2, R4, PT ;  /* 0x0000000402027248 */ /* 0x001fca0003fe0300 */
        /* <DEDUP_REMOVED lines=19> */
.L_x_2705:
        /* <DEDUP_REMOVED lines=14> */
.L_x_3582:


//--------------------- .text.contiguous_reduce2_i16 --------------------------
	.section	.text.contiguous_reduce2_i16,"ax",@progbits
	.align	128
        .global         contiguous_reduce2_i16
        .type           contiguous_reduce2_i16,@function
        .size           contiguous_reduce2_i16,(.L_x_3505 - contiguous_reduce2_i16)
        .other          contiguous_reduce2_i16,@"STO_CUDA_ENTRY STV_DEFAULT"
contiguous_reduce2_i16:
.text.contiguous_reduce2_i16:
[----:B------:R-:W-:Y:S01]  /*0000*/  LDC R1, c[0x0][0x37c] ;  /* 0x0000df00ff017b82 */ /* 0x000fe20000000800 */
[----:B------:R-:W0:Y:S07]  /*0010*/  S2R R0, SR_TID.X ;  /* 0x0000000000007919 */ /* 0x000e2e0000002100 */
[----:B------:R-:W1:Y:S01]  /*0020*/  S2UR UR5, SR_CgaCtaId ;  /* 0x00000000000579c3 */ /* 0x000e620000008800 */
[----:B------:R-:W2:Y:S01]  /*0030*/  LDCU.64 UR8, c[0x0][0x3a8] ;  /* 0x00007500ff0877ac */ /* 0x000ea20008000a00 */
[----:B------:R-:W-:Y:S01]  /*0040*/  HFMA2 R4, -RZ, RZ, 0, +QNAN ;  /* 0x00007fffff047431 */ /* 0x000fe200000001ff */
        /* <DEDUP_REMOVED lines=42> */
.L_x_2734:
        /* <DEDUP_REMOVED lines=32> */
.L_x_2711:
[----:B------:R-:W-:Y:S01]  /*04f0*/  IMAD.MOV.U32 R26, RZ, RZ, R6 ;  /* 0x000000ffff1a7224 */ /* 0x000fe200078e0006 */
[----:B------:R-:W-:Y:S01]  /*0500*/  MOV R13, R7 ;  /* 0x00000007000d7202 */ /* 0x000fe20000000f00 */
[----:B------:R-:W-:Y:S01]  /*0510*/  IMAD.MOV.U32 R14, RZ, RZ, R34 ;  /* 0x000000ffff0e7224 */ /* 0x000fe200078e0022 */
[----:B------:R-:W-:Y:S02]  /*0520*/  MOV R11, R35 ;  /* 0x00000023000b7202 */ /* 0x000fe40000000f00 */
[----:B------:R-:W-:-:S07]  /*0530*/  MOV R12, 0x550 ;  /* 0x00000550000c7802 */ /* 0x000fce0000000f00 */
[----:B-1----:R-:W-:Y:S05]  /*0540*/  CALL.REL.NOINC `($__internal_62_$__cuda_sm20_div_s64) ;  /* 0x0000006400707944 */ /* 0x002fea0003c00000 */
        /* <DEDUP_REMOVED lines=9> */
.L_x_2712:
[----:B------:R-:W-:Y:S05]  /*05e0*/  BSYNC.RECONVERGENT B1 ;  /* 0x0000000000017941 */ /* 0x000fea0003800200 */
.L_x_2710:
        /* <DEDUP_REMOVED lines=34> */
.L_x_2714:
[----:B------:R-:W-:Y:S01]  /*0810*/  MOV R26, R20 ;  /* 0x00000014001a7202 */ /* 0x000fe20000000f00 */
[----:B------:R-:W-:Y:S01]  /*0820*/  IMAD.MOV.U32 R13, RZ, RZ, R9 ;  /* 0x000000ffff0d7224 */ /* 0x000fe200078e0009 */
[----:B------:R-:W-:Y:S01]  /*0830*/  MOV R14, R34 ;  /* 0x00000022000e7202 */ /* 0x000fe20000000f00 */
[----:B------:R-:W-:Y:S01]  /*0840*/  IMAD.MOV.U32 R11, RZ, RZ, R35 ;  /* 0x000000ffff0b7224 */ /* 0x000fe200078e0023 */
[----:B------:R-:W-:-:S07]  /*0850*/  MOV R12, 0x870 ;  /* 0x00000870000c7802 */ /* 0x000fce0000000f00 */
[----:B------:R-:W-:Y:S05]  /*0860*/  CALL.REL.NOINC `($__internal_62_$__cuda_sm20_div_s64) ;  /* 0x0000006000a87944 */ /* 0x000fea0003c00000 */
        /* <DEDUP_REMOVED lines=9> */
.L_x_2715:
[----:B------:R-:W-:Y:S05]  /*0900*/  BSYNC.RECONVERGENT B1 ;  /* 0x0000000000017941 */ /* 0x000fea0003800200 */
.L_x_2713:
        /* <DEDUP_REMOVED lines=33> */
.L_x_2717:
[----:B------:R-:W-:Y:S01]  /*0b20*/  MOV R26, R36 ;  /* 0x00000024001a7202 */ /* 0x000fe20000000f00 */
[----:B------:R-:W-:Y:S01]  /*0b30*/  IMAD.MOV.U32 R13, RZ, RZ, R37 ;  /* 0x000000ffff0d7224 */ /* 0x000fe200078e0025 */
[----:B------:R-:W-:Y:S01]  /*0b40*/  MOV R14, R20 ;  /* 0x00000014000e7202 */ /* 0x000fe20000000f00 */
[----:B------:R-:W-:Y:S01]  /*0b50*/  IMAD.MOV.U32 R11, RZ, RZ, R21 ;  /* 0x000000ffff0b7224 */ /* 0x000fe200078e0015 */
[----:B------:R-:W-:-:S07]  /*0b60*/  MOV R12, 0xb80 ;  /* 0x00000b80000c7802 */ /* 0x000fce0000000f00 */
[----:B------:R-:W-:Y:S05]  /*0b70*/  CALL.REL.NOINC `($__internal_62_$__cuda_sm20_div_s64) ;  /* 0x0000005c00e47944 */ /* 0x000fea0003c00000 */
        /* <DEDUP_REMOVED lines=10> */
.L_x_2718:
[----:B------:R-:W-:Y:S05]  /*0c20*/  BSYNC.RECONVERGENT B1 ;  /* 0x0000000000017941 */ /* 0x000fea0003800200 */
.L_x_2716:
        /* <DEDUP_REMOVED lines=35> */
.L_x_2720:
[----:B------:R-:W-:Y:S01]  /*0e60*/  IMAD.MOV.U32 R26, RZ, RZ, R34 ;  /* 0x000000ffff1a7224 */ /* 0x000fe200078e0022 */
[----:B------:R-:W-:Y:S01]  /*0e70*/  MOV R13, R35 ;  /* 0x00000023000d7202 */ /* 0x000fe20000000f00 */
[----:B------:R-:W-:Y:S01]  /*0e80*/  IMAD.MOV.U32 R14, RZ, RZ, R20 ;  /* 0x000000ffff0e7224 */ /* 0x000fe200078e0014 */
[----:B------:R-:W-:Y:S02]  /*0e90*/  MOV R11, R21 ;  /* 0x00000015000b7202 */ /* 0x000fe40000000f00 */
[----:B------:R-:W-:-:S07]  /*0ea0*/  MOV R12, 0xec0 ;  /* 0x00000ec0000c7802 */ /* 0x000fce0000000f00 */
[----:B------:R-:W-:Y:S05]  /*0eb0*/  CALL.REL.NOINC `($__internal_62_$__cuda_sm20_div_s64) ;  /* 0x0000005c00147944 */ /* 0x000fea0003c00000 */
        /* <DEDUP_REMOVED lines=11> */
.L_x_2721:
[----:B------:R-:W-:Y:S05]  /*0f70*/  BSYNC.RECONVERGENT B1 ;  /* 0x0000000000017941 */ /* 0x000fea0003800200 */
.L_x_2719:
        /* <DEDUP_REMOVED lines=36> */
.L_x_2723:
        /* <DEDUP_REMOVED lines=16> */
.L_x_2724:
[----:B------:R-:W-:Y:S05]  /*12c0*/  BSYNC.RECONVERGENT B1 ;  /* 0x0000000000017941 */ /* 0x000fea0003800200 */
.L_x_2722:
        /* <DEDUP_REMOVED lines=35> */
.L_x_2726:
        /* <DEDUP_REMOVED lines=17> */
.L_x_2727:
[----:B------:R-:W-:Y:S05]  /*1610*/  BSYNC.RECONVERGENT B1 ;  /* 0x0000000000017941 */ /* 0x000fea0003800200 */
.L_x_2725:
        /* <DEDUP_REMOVED lines=35> */
.L_x_2729:
        /* <DEDUP_REMOVED lines=16> */
.L_x_2730:
[----:B------:R-:W-:Y:S05]  /*1950*/  BSYNC.RECONVERGENT B1 ;  /* 0x0000000000017941 */ /* 0x000fea0003800200 */
.L_x_2728:
        /* <DEDUP_REMOVED lines=35> */
.L_x_2732:
[----:B------:R-:W-:Y:S01]  /*1b90*/  MOV R26, R34 ;  /* 0x00000022001a7202 */ /* 0x000fe20000000f00 */
[----:B------:R-:W-:Y:S01]  /*1ba0*/  IMAD.MOV.U32 R13, RZ, RZ, R35 ;  /* 0x000000ffff0d7224 */ /* 0x000fe200078e0023 */
[----:B------:R-:W-:Y:S01]  /*1bb0*/  MOV R14, R20 ;  /* 0x00000014000e7202 */ /* 0x000fe20000000f00 */
[----:B------:R-:W-:Y:S01]  /*1bc0*/  IMAD.MOV.U32 R11, RZ, RZ, R21 ;  /* 0x000000ffff0b7224 */ /* 0x000fe200078e0015 */
[----:B------:R-:W-:-:S07]  /*1bd0*/  MOV R12, 0x1bf0 ;  /* 0x00001bf0000c7802 */ /* 0x000fce0000000f00 */
[----:B------:R-:W-:Y:S05]  /*1be0*/  CALL.REL.NOINC `($__internal_62_$__cuda_sm20_div_s64) ;  /* 0x0000004c00c87944 */ /* 0x000fea0003c00000 */
        /* <DEDUP_REMOVED lines=10> */
.L_x_2733:
[----:B------:R-:W-:Y:S05]  /*1c90*/  BSYNC.RECONVERGENT B1 ;  /* 0x0000000000017941 */ /* 0x000fea0003800200 */
.L_x_2731:
        /* <DEDUP_REMOVED lines=8> */
.L_x_2709:
        /* <DEDUP_REMOVED lines=36> */
.L_x_2737:
[----:B------:R-:W-:Y:S01]  /*1f60*/  IMAD.MOV.U32 R26, RZ, RZ, R6 ;  /* 0x000000ffff1a7224 */ /* 0x000fe200078e0006 */
[----:B------:R-:W-:Y:S01]  /*1f70*/  MOV R13, R7 ;  /* 0x00000007000d7202 */ /* 0x000fe20000000f00 */
[----:B------:R-:W-:Y:S01]  /*1f80*/  IMAD.MOV.U32 R14, RZ, RZ, R16 ;  /* 0x000000ffff0e7224 */ /* 0x000fe200078e0010 */
[----:B------:R-:W-:Y:S02]  /*1f90*/  MOV R11, R17 ;  /* 0x00000011000b7202 */ /* 0x000fe40000000f00 */
[----:B------:R-:W-:-:S07]  /*1fa0*/  MOV R12, 0x1fc0 ;  /* 0x00001fc0000c7802 */ /* 0x000fce0000000f00 */
[----:B------:R-:W-:Y:S05]  /*1fb0*/  CALL.REL.NOINC `($__internal_62_$__cuda_sm20_div_s64) ;  /* 0x0000004800d47944 */ /* 0x000fea0003c00000 */
        /* <DEDUP_REMOVED lines=9> */
.L_x_2738:
[----:B------:R-:W-:Y:S05]  /*2050*/  BSYNC.RECONVERGENT B1 ;  /* 0x0000000000017941 */ /* 0x000fea0003800200 */
.L_x_2736:
        /* <DEDUP_REMOVED lines=34> */
.L_x_2740:
[----:B------:R-:W-:Y:S01]  /*2280*/  IMAD.MOV.U32 R26, RZ, RZ, R20 ;  /* 0x000000ffff1a7224 */ /* 0x000fe200078e0014 */
[----:B------:R-:W-:Y:S01]  /*2290*/  MOV R13, R9 ;  /* 0x00000009000d7202 */ /* 0x000fe20000000f00 */
[----:B------:R-:W-:Y:S01]  /*22a0*/  IMAD.MOV.U32 R14, RZ, RZ, R16 ;  /* 0x000000ffff0e7224 */ /* 0x000fe200078e0010 */
[----:B------:R-:W-:Y:S02]  /*22b0*/  MOV R11, R17 ;  /* 0x00000011000b7202 */ /* 0x000fe40000000f00 */
[----:B------:R-:W-:-:S07]  /*22c0*/  MOV R12, 0x22e0 ;  /* 0x000022e0000c7802 */ /* 0x000fce0000000f00 */
[----:B------:R-:W-:Y:S05]  /*22d0*/  CALL.REL.NOINC `($__internal_62_$__cuda_sm20_div_s64) ;  /* 0x00000048000c7944 */ /* 0x000fea0003c00000 */
        /* <DEDUP_REMOVED lines=11> */
.L_x_2741:
[----:B------:R-:W-:Y:S05]  /*2390*/  BSYNC.RECONVERGENT B1 ;  /* 0x0000000000017941 */ /* 0x000fea0003800200 */
.L_x_2739:
        /* <DEDUP_REMOVED lines=36> */
.L_x_2743:
        /* <DEDUP_REMOVED lines=16> */
.L_x_2744:
[----:B------:R-:W-:Y:S05]  /*26e0*/  BSYNC.RECONVERGENT B1 ;  /* 0x0000000000017941 */ /* 0x000fea0003800200 */
.L_x_2742:
        /* <DEDUP_REMOVED lines=35> */
.L_x_2746:
[----:B------:R-:W-:Y:S01]  /*2920*/  IMAD.MOV.U32 R26, RZ, RZ, R18 ;  /* 0x000000ffff1a7224 */ /* 0x000fe200078e0012 */
[----:B------:R-:W-:Y:S01]  /*2930*/  MOV R13, R19 ;  /* 0x00000013000d7202 */ /* 0x000fe20000000f00 */
[----:B------:R-:W-:Y:S01]  /*2940*/  IMAD.MOV.U32 R14, RZ, RZ, R16 ;  /* 0x000000ffff0e7224 */ /* 0x000fe200078e0010 */
[----:B------:R-:W-:Y:S02]  /*2950*/  MOV R11, R17 ;  /* 0x00000011000b7202 */ /* 0x000fe40000000f00 */
[----:B------:R-:W-:-:S07]  /*2960*/  MOV R12, 0x2980 ;  /* 0x00002980000c7802 */ /* 0x000fce0000000f00 */
[----:B------:R-:W-:Y:S05]  /*2970*/  CALL.REL.NOINC `($__internal_62_$__cuda_sm20_div_s64) ;  /* 0x0000004000647944 */ /* 0x000fea0003c00000 */
        /* <DEDUP_REMOVED lines=10> */
.L_x_2747:
[----:B------:R-:W-:Y:S05]  /*2a20*/  BSYNC.RECONVERGENT B1 ;  /* 0x0000000000017941 */ /* 0x000fea0003800200 */
.L_x_2745:
[----:B------:R-:W-:Y:S01]  /*2a30*/  IMAD R11, R11, R38, RZ ;  /* 0x000000260b0b7224 */ /* 0x000fe200078e02ff */
[----:B------:R-:W-:Y:S01]  /*2a40*/  IADD3 R8, PT, PT, R8, -0x2, RZ ;  /* 0xfffffffe08087810 */ /* 0x000fe20007ffe0ff */
[----:B------:R-:W-:Y:S02]  /*2a50*/  IMAD.MOV.U32 R36, RZ, RZ, R22 ;  /* 0x000000ffff247224 */ /* 0x000fe400078e0016 */
[-C--:B------:R-:W-:Y:S02]  /*2a60*/  IMAD R11, R39, R10.reuse, R11 ;  /* 0x0000000a270b7224 */ /* 0x080fe400078e020b */
[----:B------:R-:W-:-:S04]  /*2a70*/  IMAD.WIDE.U32 R22, R38, R10, R36 ;  /* 0x0000000a26167225 */ /* 0x000fc800078e0024 */
[----:B------:R-:W-:-:S07]  /*2a80*/  IMAD.IADD R23, R23, 0x1, R11 ;  /* 0x0000000117177824 */ /* 0x000fce00078e020b */
.L_x_2735:
        /* <DEDUP_REMOVED lines=30> */
.L_x_2749:
[----:B------:R-:W-:Y:S01]  /*2c70*/  IMAD.MOV.U32 R18, RZ, RZ, R6 ;  /* 0x000000ffff127224 */ /* 0x000fe200078e0006 */
[----:B------:R-:W-:Y:S01]  /*2c80*/  MOV R19, R7 ;  /* 0x0000000700137202 */ /* 0x000fe20000000f00 */
[----:B------:R-:W-:Y:S01]  /*2c90*/  IMAD.MOV.U32 R24, RZ, RZ, R10 ;  /* 0x000000ffff187224 */ /* 0x000fe200078e000a */
[----:B------:R-:W-:Y:S02]  /*2ca0*/  MOV R21, R11 ;  /* 0x0000000b00157202 */ /* 0x000fe40000000f00 */
[----:B------:R-:W-:-:S07]  /*2cb0*/  MOV R26, 0x2cd0 ;  /* 0x00002cd0001a7802 */ /* 0x000fce0000000f00 */
[----:B------:R-:W-:Y:S05]  /*2cc0*/  CALL.REL.NOINC `($__internal_63_$__cuda_sm20_rem_s64) ;  /* 0x0000004000dc7944 */ /* 0x000fea0003c00000 */
.L_x_2750:
[----:B------:R-:W-:Y:S05]  /*2cd0*/  BSYNC.RECONVERGENT B1 ;  /* 0x0000000000017941 */ /* 0x000fea0003800200 */
.L_x_2748:
        /* <DEDUP_REMOVED lines=30> */
.L_x_2752:
[----:B------:R-:W-:Y:S01]  /*2ec0*/  IMAD.MOV.U32 R24, RZ, RZ, R10 ;  /* 0x000000ffff187224 */ /* 0x000fe200078e000a */
[----:B------:R-:W-:Y:S01]  /*2ed0*/  MOV R21, R11 ;  /* 0x0000000b00157202 */ /* 0x000fe20000000f00 */
[----:B------:R-:W-:Y:S01]  /*2ee0*/  IMAD.MOV.U32 R18, RZ, RZ, R20 ;  /* 0x000000ffff127224 */ /* 0x000fe200078e0014 */
[----:B------:R-:W-:Y:S02]  /*2ef0*/  MOV R19, R9 ;  /* 0x0000000900137202 */ /* 0x000fe40000000f00 */
[----:B------:R-:W-:-:S07]  /*2f00*/  MOV R26, 0x2f20 ;  /* 0x00002f20001a7802 */ /* 0x000fce0000000f00 */
[----:B------:R-:W-:Y:S05]  /*2f10*/  CALL.REL.NOINC `($__internal_63_$__cuda_sm20_rem_s64) ;  /* 0x0000004000487944 */ /* 0x000fea0003c00000 */
.L_x_2753:
[----:B------:R-:W-:Y:S05]  /*2f20*/  BSYNC.RECONVERGENT B1 ;  /* 0x0000000000017941 */ /* 0x000fea0003800200 */
.L_x_2751:
[----:B------:R-:W-:Y:S02]  /*2f30*/  IMAD R7, R7, R16, RZ ;  /* 0x0000001007077224 */ /* 0x000fe400078e02ff */
[----:B------:R-:W-:-:S04]  /*2f40*/  IMAD.WIDE.U32 R22, R16, R6, R22 ;  /* 0x0000000610167225 */ /* 0x000fc800078e0016 */
[----:B------:R-:W-:-:S04]  /*2f50*/  IMAD R7, R17, R6, R7 ;  /* 0x0000000611077224 */ /* 0x000fc800078e0207 */
[----:B------:R-:W-:-:S07]  /*2f60*/  IMAD.IADD R23, R23, 0x1, R7 ;  /* 0x0000000117177824 */ /* 0x000fce00078e0207 */
.L_x_2708:
[----:B------:R-:W0:Y:S02]  /*2f70*/  LDCU.64 UR4, c[0x0][0x388] ;  /* 0x00007100ff0477ac */ /* 0x000e240008000a00 */
[----:B0-----:R-:W-:Y:S02]  /*2f80*/  LEA R6, P0, R4, UR4, 0x1 ;  /* 0x0000000404067c11 */ /* 0x001fe4000f8008ff */
[----:B------:R-:W-:Y:S02]  /*2f90*/  LEA R8, P1, R22, UR4, 0x1 ;  /* 0x0000000416087c11 */ /* 0x000fe4000f8208ff */
[----:B------:R-:W-:Y:S02]  /*2fa0*/  LEA.HI.X R7, R4, UR5, R5, 0x1, P0 ;  /* 0x0000000504077c11 */ /* 0x000fe400080f0c05 */
[----:B------:R-:W-:-:S03]  /*2fb0*/  LEA.HI.X R9, R22, UR5, R23, 0x1, P1 ;  /* 0x0000000516097c11 */ /* 0x000fc600088f0c17 */
[----:B------:R-:W2:Y:S04]  /*2fc0*/  LDG.E.U16 R6, desc[UR12][R6.64] ;  /* 0x0000000c06067981 */ /* 0x000ea8000c1e1500 */
[----:B------:R-:W2:Y:S02]  /*2fd0*/  LDG.E.U16 R8, desc[UR12][R8.64] ;  /* 0x0000000c08087981 */ /* 0x000ea4000c1e1500 */
[----:B--2---:R-:W-:-:S05]  /*2fe0*/  VIMNMX.S16x2 R4, PT, PT, R6, R8, PT ;  /* 0x0000000806047248 */ /* 0x004fca0003fe0300 */
[----:B------:R0:W-:Y:S01]  /*2ff0*/  STS.U16 [R3], R4 ;  /* 0x0000000403007388 */ /* 0x0001e20000000400 */
[----:B------:R-:W-:Y:S05]  /*3000*/  BRA `(.L_x_2754) ;  /* 0x0000003400b87947 */ /* 0x000fea0003800000 */
.L_x_2707:
        /* <DEDUP_REMOVED lines=18> */
.L_x_2781:
        /* <DEDUP_REMOVED lines=30> */
.L_x_2758:
        /* <DEDUP_REMOVED lines=15> */
.L_x_2759:
[----:B------:R-:W-:Y:S05]  /*3400*/  BSYNC.RECONVERGENT B1 ;  /* 0x0000000000017941 */ /* 0x000fea0003800200 */
.L_x_2757:
        /* <DEDUP_REMOVED lines=39> */
.L_x_2761:
[----:B------:R-:W-:Y:S01]  /*3680*/  IMAD.MOV.U32 R26, RZ, RZ, R36 ;  /* 0x000000ffff1a7224 */ /* 0x000fe200078e0024 */
[----:B------:R-:W-:Y:S01]  /*3690*/  MOV R13, R37 ;  /* 0x00000025000d7202 */ /* 0x000fe20000000f00 */
[----:B------:R-:W-:Y:S01]  /*36a0*/  IMAD.MOV.U32 R14, RZ, RZ, R38 ;  /* 0x000000ffff0e7224 */ /* 0x000fe200078e0026 */
[----:B------:R-:W-:Y:S02]  /*36b0*/  MOV R11, R39 ;  /* 0x00000027000b7202 */ /* 0x000fe40000000f00 */
[----:B------:R-:W-:-:S07]  /*36c0*/  MOV R12, 0x36e0 ;  /* 0x000036e0000c7802 */ /* 0x000fce0000000f00 */
[----:B-1----:R-:W-:Y:S05]  /*36d0*/  CALL.REL.NOINC `($__internal_62_$__cuda_sm20_div_s64) ;  /* 0x00000034000c7944 */ /* 0x002fea0003c00000 */
        /* <DEDUP_REMOVED lines=11> */
.L_x_2762:
[----:B------:R-:W-:Y:S05]  /*3790*/  BSYNC.RECONVERGENT B1 ;  /* 0x0000000000017941 */ /* 0x000fea0003800200 */
.L_x_2760:
        /* <DEDUP_REMOVED lines=37> */
.L_x_2764:
        /* <DEDUP_REMOVED lines=17> */
.L_x_2765:
[----:B------:R-:W-:Y:S05]  /*3b00*/  BSYNC.RECONVERGENT B1 ;  /* 0x0000000000017941 */ /* 0x000fea0003800200 */
.L_x_2763:
        /* <DEDUP_REMOVED lines=38> */
.L_x_2767:
[----:B------:R-:W-:Y:S01]  /*3d70*/  MOV R26, R20 ;  /* 0x00000014001a7202 */ /* 0x000fe20000000f00 */
[----:B------:R-:W-:Y:S01]  /*3d80*/  IMAD.MOV.U32 R13, RZ, RZ, R21 ;  /* 0x000000ffff0d7224 */ /* 0x000fe200078e0015 */
[----:B------:R-:W-:Y:S01]  /*3d90*/  MOV R14, R36 ;  /* 0x00000024000e7202 */ /* 0x000fe20000000f00 */
[----:B------:R-:W-:Y:S01]  /*3da0*/  IMAD.MOV.U32 R11, RZ, RZ, R37 ;  /* 0x000000ffff0b7224 */ /* 0x000fe200078e0025 */
[----:B------:R-:W-:-:S07]  /*3db0*/  MOV R12, 0x3dd0 ;  /* 0x00003dd0000c7802 */ /* 0x000fce0000000f00 */
[----:B-1----:R-:W-:Y:S05]  /*3dc0*/  CALL.REL.NOINC `($__internal_62_$__cuda_sm20_div_s64) ;  /* 0x0000002c00507944 */ /* 0x002fea0003c00000 */
        /* <DEDUP_REMOVED lines=11> */
.L_x_2768:
[----:B------:R-:W-:Y:S05]  /*3e80*/  BSYNC.RECONVERGENT B1 ;  /* 0x0000000000017941 */ /* 0x000fea0003800200 */
.L_x_2766:
        /* <DEDUP_REMOVED lines=38> */
.L_x_2770:
        /* <DEDUP_REMOVED lines=17> */
.L_x_2771:
[----:B------:R-:W-:Y:S05]  /*4200*/  BSYNC.RECONVERGENT B1 ;  /* 0x0000000000017941 */ /* 0x000fea0003800200 */
.L_x_2769:
        /* <DEDUP_REMOVED lines=40> */
.L_x_2773:
        /* <DEDUP_REMOVED lines=17> */
.L_x_2774:
[----:B------:R-:W-:Y:S05]  /*45a0*/  BSYNC.RECONVERGENT B1 ;  /* 0x0000000000017941 */ /* 0x000fea0003800200 */
.L_x_2772:
        /* <DEDUP_REMOVED lines=40> */
.L_x_2776:
        /* <DEDUP_REMOVED lines=17> */
.L_x_2777:
[----:B------:R-:W-:Y:S05]  /*4940*/  BSYNC.RECONVERGENT B1 ;  /* 0x0000000000017941 */ /* 0x000fea0003800200 */
.L_x_2775:
        /* <DEDUP_REMOVED lines=38> */
.L_x_2779:
        /* <DEDUP_REMOVED lines=17> */
.L_x_2780:
[----:B------:R-:W-:Y:S05]  /*4cc0*/  BSYNC.RECONVERGENT B1 ;  /* 0x0000000000017941 */ /* 0x000fea0003800200 */
.L_x_2778:
        /* <DEDUP_REMOVED lines=15> */
.L_x_2756:
        /* <DEDUP_REMOVED lines=37> */
.L_x_2784:
[----:B------:R-:W-:Y:S01]  /*5010*/  MOV R26, R18 ;  /* 0x00000012001a7202 */ /* 0x000fe20000000f00 */
[----:B------:R-:W-:Y:S01]  /*5020*/  IMAD.MOV.U32 R13, RZ, RZ, R19 ;  /* 0x000000ffff0d7224 */ /* 0x000fe200078e0013 */
[----:B------:R-:W-:Y:S01]  /*5030*/  MOV R14, R6 ;  /* 0x00000006000e7202 */ /* 0x000fe20000000f00 */
[----:B------:R-:W-:Y:S01]  /*5040*/  IMAD.MOV.U32 R11, RZ, RZ, R7 ;  /* 0x000000ffff0b7224 */ /* 0x000fe200078e0007 */
[----:B------:R-:W-:-:S07]  /*5050*/  MOV R12, 0x5070 ;  /* 0x00005070000c7802 */ /* 0x000fce0000000f00 */
[----:B------:R-:W-:Y:S05]  /*5060*/  CALL.REL.NOINC `($__internal_62_$__cuda_sm20_div_s64) ;  /* 0x0000001800a87944 */ /* 0x000fea0003c00000 */
        /* <DEDUP_REMOVED lines=9> */
.L_x_2785:
[----:B------:R-:W-:Y:S05]  /*5100*/  BSYNC.RECONVERGENT B1 ;  /* 0x0000000000017941 */ /* 0x000fea0003800200 */
.L_x_2783:
        /* <DEDUP_REMOVED lines=39> */
.L_x_2787:
        /* <DEDUP_REMOVED lines=17> */
.L_x_2788:
[----:B------:R-:W-:Y:S05]  /*5490*/  BSYNC.RECONVERGENT B1 ;  /* 0x0000000000017941 */ /* 0x000fea0003800200 */
.L_x_2786:
        /* <DEDUP_REMOVED lines=40> */
.L_x_2790:
[----:B------:R-:W-:Y:S01]  /*5720*/  MOV R26, R18 ;  /* 0x00000012001a7202 */ /* 0x000fe20000000f00 */
[----:B------:R-:W-:Y:S01]  /*5730*/  IMAD.MOV.U32 R14, RZ, RZ, R20 ;  /* 0x000000ffff0e7224 */ /* 0x000fe200078e0014 */
[----:B------:R-:W-:Y:S02]  /*5740*/  MOV R13, R19 ;  /* 0x00000013000d7202 */ /* 0x000fe40000000f00 */
[----:B------:R-:W-:Y:S02]  /*5750*/  MOV R11, R21 ;  /* 0x00000015000b7202 */ /* 0x000fe40000000f00 */
[----:B------:R-:W-:-:S07]  /*5760*/  MOV R12, 0x5780 ;  /* 0x00005780000c7802 */ /* 0x000fce0000000f00 */
[----:B------:R-:W-:Y:S05]  /*5770*/  CALL.REL.NOINC `($__internal_62_$__cuda_sm20_div_s64) ;  /* 0x0000001000e47944 */ /* 0x000fea0003c00000 */
        /* <DEDUP_REMOVED lines=11> */
.L_x_2791:
[----:B------:R-:W-:Y:S05]  /*5830*/  BSYNC.RECONVERGENT B1 ;  /* 0x0000000000017941 */ /* 0x000fea0003800200 */
.L_x_2789:
        /* <DEDUP_REMOVED lines=40> */
.L_x_2793:
[----:B------:R-:W-:Y:S01]  /*5ac0*/  MOV R26, R18 ;  /* 0x00000012001a7202 */ /* 0x000fe20000000f00 */
[----:B------:R-:W-:Y:S01]  /*5ad0*/  IMAD.MOV.U32 R13, RZ, RZ, R19 ;  /* 0x000000ffff0d7224 */ /* 0x000fe200078e0013 */
[----:B------:R-:W-:Y:S02]  /*5ae0*/  MOV R14, R20 ;  /* 0x00000014000e7202 */ /* 0x000fe40000000f00 */
[----:B------:R-:W-:Y:S02]  /*5af0*/  MOV R11, R21 ;  /* 0x00000015000b7202 */ /* 0x000fe40000000f00 */
[----:B------:R-:W-:-:S07]  /*5b00*/  MOV R12, 0x5b20 ;  /* 0x00005b20000c7802 */ /* 0x000fce0000000f00 */
[----:B------:R-:W-:Y:S05]  /*5b10*/  CALL.REL.NOINC `($__internal_62_$__cuda_sm20_div_s64) ;  /* 0x0000000c00fc7944 */ /* 0x000fea0003c00000 */
        /* <DEDUP_REMOVED lines=11> */
.L_x_2794:
[----:B------:R-:W-:Y:S05]  /*5bd0*/  BSYNC.RECONVERGENT B1 ;  /* 0x0000000000017941 */ /* 0x000fea0003800200 */
.L_x_2792:
        /* <DEDUP_REMOVED lines=11> */
.L_x_2782:
        /* <DEDUP_REMOVED lines=35> */
.L_x_2797:
[----:B------:R-:W-:Y:S01]  /*5ec0*/  IMAD.MOV.U32 R26, RZ, RZ, R18 ;  /* 0x000000ffff1a7224 */ /* 0x000fe200078e0012 */
[----:B------:R-:W-:Y:S01]  /*5ed0*/  MOV R13, R19 ;  /* 0x00000013000d7202 */ /* 0x000fe20000000f00 */
[----:B------:R-:W-:Y:S01]  /*5ee0*/  IMAD.MOV.U32 R11, RZ, RZ, R5 ;  /* 0x000000ffff0b7224 */ /* 0x000fe200078e0005 */
[----:B------:R-:W-:Y:S02]  /*5ef0*/  MOV R14, R4 ;  /* 0x00000004000e7202 */ /* 0x000fe40000000f00 */
        /* <DEDUP_REMOVED lines=10> */
.L_x_2798:
[----:B------:R-:W-:Y:S05]  /*5fa0*/  BSYNC.RECONVERGENT B1 ;  /* 0x0000000000017941 */ /* 0x000fea0003800200 */
.L_x_2796:
        /* <DEDUP_REMOVED lines=39> */
.L_x_2800:
        /* <DEDUP_REMOVED lines=17> */
.L_x_2801:
[----:B------:R-:W-:Y:S05]  /*6330*/  BSYNC.RECONVERGENT B1 ;  /* 0x0000000000017941 */ /* 0x000fea0003800200 */
.L_x_2799:
        /* <DEDUP_REMOVED lines=11> */
.L_x_2795:
        /* <DEDUP_REMOVED lines=31> */
.L_x_2803:
[----:B------:R-:W-:Y:S02]  /*65e0*/  MOV R24, R20 ;  /* 0x0000001400187202 */ /* 0x000fe40000000f00 */
[----:B------:R-:W-:-:S07]  /*65f0*/  MOV R26, 0x6610 ;  /* 0x00006610001a7802 */ /* 0x000fce0000000f00 */
[----:B------:R-:W-:Y:S05]  /*6600*/  CALL.REL.NOINC `($__internal_63_$__cuda_sm20_rem_s64) ;  /* 0x00000008008c7944 */ /* 0x000fea0003c00000 */
[----:B------:R-:W-:Y:S01]  /*6610*/  MOV R4, R6 ;  /* 0x0000000600047202 */ /* 0x000fe20000000f00 */
[----:B------:R-:W-:-:S07]  /*6620*/  IMAD.MOV.U32 R5, RZ, RZ, R7 ;  /* 0x000000ffff057224 */ /* 0x000fce00078e0007 */
.L_x_2804:
[----:B------:R-:W-:Y:S05]  /*6630*/  BSYNC.RECONVERGENT B1 ;  /* 0x0000000000017941 */ /* 0x000fea0003800200 */
.L_x_2802:
        /* <DEDUP_REMOVED lines=9> */
.L_x_2755:
[----:B------:R-:W2:Y:S04]  /*66d0*/  LDG.E.U16 R8, desc[UR12][R8.64] ;  /* 0x0000000c08087981 */ /* 0x000ea8000c1e1500 */
[----:B--2---:R1:W-:Y:S02]  /*66e0*/  STS.U16 [R3], R8 ;  /* 0x0000000803007388 */ /* 0x0043e40000000400 */
.L_x_2754:
[----:B------:R-:W-:Y:S05]  /*66f0*/  BSYNC.RECONVERGENT B0 ;  /* 0x0000000000007941 */ /* 0x000fea0003800200 */
.L_x_2706:
[----:B------:R-:W-:Y:S01]  /*6700*/  BAR.SYNC.DEFER_BLOCKING 0x0 ;  /* 0x0000000000007b1d */ /* 0x000fe20000010000 */
[----:B------:R-:W-:Y:S02]  /*6710*/  ISETP.GE.U32.AND P0, PT, R2, 0x42, PT ;  /* 0x000000420200780c */ /* 0x000fe40003f06070 */
[----:B------:R-:W-:-:S11]  /*6720*/  ISETP.GT.U32.AND P1, PT, R0, 0x1f, PT ;  /* 0x0000001f0000780c */ /* 0x000fd60003f24070 */
[----:B------:R-:W-:Y:S05]  /*6730*/  @!P0 BRA `(.L_x_2805) ;  /* 0x0000000000308947 */ /* 0x000fea0003800000 */
.L_x_2806:
[----:B------:R-:W-:-:S04]  /*6740*/  SHF.R.U32.HI R7, RZ, 0x1, R2 ;  /* 0x00000001ff077819 */ /* 0x000fc80000011602 */
[----:B------:R-:W-:-:S13]  /*6750*/  ISETP.GE.U32.AND P0, PT, R0, R7, PT ;  /* 0x000000070000720c */ /* 0x000fda0003f06070 */
[----:B0-----:R-:W-:-:S04]  /*6760*/  @!P0 LOP3.LUT R4, R2, 0x7fe, RZ, 0xc0, !PT ;  /* 0x000007fe02048812 */ /* 0x001fc800078ec0ff */
[----:B------:R-:W-:Y:S02]  /*6770*/  @!P0 IADD3 R5, PT, PT, R3, R4, RZ ;  /* 0x0000000403058210 */ /* 0x000fe40007ffe0ff */
[----:B------:R-:W-:Y:S04]  /*6780*/  @!P0 LDS.U16 R4, [R3] ;  /* 0x0000000003048984 */ /* 0x000fe80000000400 */
[----:B------:R-:W0:Y:S02]  /*6790*/  @!P0 LDS.U16 R6, [R5] ;  /* 0x0000000005068984 */ /* 0x000e240000000400 */
[----:B0-----:R-:W-:-:S05]  /*67a0*/  @!P0 VIMNMX.S16x2 R4, PT, PT, R4, R6, PT ;  /* 0x0000000604048248 */ /* 0x001fca0003fe0300 */
[----:B------:R2:W-:Y:S01]  /*67b0*/  @!P0 STS.U16 [R3], R4 ;  /* 0x0000000403008388 */ /* 0x0005e20000000400 */
[----:B------:R-:W-:Y:S01]  /*67c0*/  BAR.SYNC.DEFER_BLOCKING 0x0 ;  /* 0x0000000000007b1d */ /* 0x000fe20000010000 */
[----:B------:R-:W-:Y:S01]  /*67d0*/  ISETP.GT.U32.AND P0, PT, R2, 0x83, PT ;  /* 0x000000830200780c */ /* 0x000fe20003f04070 */
[----:B------:R-:W-:-:S12]  /*67e0*/  IMAD.MOV.U32 R2, RZ, RZ, R7 ;  /* 0x000000ffff027224 */ /* 0x000fd800078e0007 */
[----:B--2---:R-:W-:Y:S05]  /*67f0*/  @P0 BRA `(.L_x_2806) ;  /* 0xfffffffc00d00947 */ /* 0x004fea000383ffff */
.L_x_2805:
[----:B------:R-:W-:Y:S05]  /*6800*/  @P1 EXIT ;  /* 0x000000000000194d */ /* 0x000fea0003800000 */
[----:B------:R-:W-:Y:S01]  /*6810*/  LDS.U16 R2, [R3] ;  /* 0x0000000003027984 */ /* 0x000fe20000000400 */
[----:B------:R-:W-:-:S03]  /*6820*/  ISETP.NE.AND P0, PT, R0, RZ, PT ;  /* 0x000000ff0000720c */ /* 0x000fc60003f05270 */
[----:B0-----:R-:W0:Y:S02]  /*6830*/  LDS.U16 R4, [R3+0x40] ;  /* 0x0000400003047984 */ /* 0x001e240000000400 */
        /* <DEDUP_REMOVED lines=45> */
        .weak           $__internal_62_$__cuda_sm20_div_s64
        .type           $__internal_62_$__cuda_sm20_div_s64,@function
        .size           $__internal_62_$__cuda_sm20_div_s64,($__internal_63_$__cuda_sm20_rem_s64 - $__internal_62_$__cuda_sm20_div_s64)
$__internal_62_$__cuda_sm20_div_s64:
        /* <DEDUP_REMOVED lines=82> */
[----:B------:R-:W-:Y:S06]  /*7030*/  RET.REL.NODEC R12 `(contiguous_reduce2_i16) ;  /* 0xffffff8c0cf07950 */ /* 0x000fec0003c3ffff */
        .weak           $__internal_63_$__cuda_sm20_rem_s64
        .type           $__internal_63_$__cuda_sm20_rem_s64,@function
        .size           $__internal_63_$__cuda_sm20_rem_s64,(.L_x_3505 - $__internal_63_$__cuda_sm20_rem_s64)
$__internal_63_$__cuda_sm20_rem_s64:
        /* <DEDUP_REMOVED lines=76> */
[----:B------:R-:W-:Y:S06]  /*7500*/  RET.REL.NODEC R26 `(contiguous_reduce2_i16) ;  /* 0xffffff881abc7950 */ /* 0x000fec0003c3ffff */
.L_x_2807:
        /* <DEDUP_REMOVED lines=15> */
.L_x_3505:


//--------------------- .text.uncontiguous_reduce_i16 --------------------------
	.section	.text.uncontiguous_reduce_i16,"ax",@progbits
	.align	128
        .global         uncontiguous_reduce_i16
        .type           uncontiguous_reduce_i16,@function
        .size           uncontiguous_reduce_i16,(.L_x_3507 - uncontiguous_reduce_i16)
        .other          uncontiguous_reduce_i16,@"STO_CUDA_ENTRY STV_DEFAULT"
uncontiguous_reduce_i16:
.text.uncontiguous_reduce_i16:
[----:B------:R-:W-:Y:S01]  /*0000*/  LDC R1, c[0x0][0x37c] ;  /* 0x0000df00ff017b82 */ /* 0x000fe20000000800 */
[----:B------:R-:W0:Y:S07]  /*0010*/  S2R R0, SR_CTAID.X ;  /* 0x0000000000007919 */ /* 0x000e2e0000002500 */
[----:B------:R-:W1:Y:S01]  /*0020*/  S2UR UR6, SR_CgaCtaId ;  /* 0x00000000000679c3 */ /* 0x000e620000008800 */
[----:B------:R-:W0:Y:S01]  /*0030*/  LDCU UR5, c[0x0][0x360] ;  /* 0x00006c00ff0577ac */ /* 0x000e220008000800 */
[----:B------:R-:W-:Y:S01]  /*0040*/  HFMA2 R4, -RZ, RZ, 0, +QNAN ;  /* 0x00007fffff047431 */ /* 0x000fe200000001ff */
        /* <DEDUP_REMOVED lines=33> */
.L_x_2836:
        /* <DEDUP_REMOVED lines=32> */
.L_x_2813:
[----:B------:R-:W-:Y:S01]  /*0460*/  IMAD.MOV.U32 R26, RZ, RZ, R6 ;  /* 0x000000ffff1a7224 */ /* 0x000fe200078e0006 */
[----:B------:R-:W-:Y:S01]  /*0470*/  MOV R13, R9 ;  /* 0x00000009000d7202 */ /* 0x000fe20000000f00 */
[----:B------:R-:W-:Y:S01]  /*0480*/  IMAD.MOV.U32 R14, RZ, RZ, R40 ;  /* 0x000000ffff0e7224 */ /* 0x000fe200078e0028 */
[----:B------:R-:W-:Y:S02]  /*0490*/  MOV R11, R41 ;  /* 0x00000029000b7202 */ /* 0x000fe40000000f00 */
[----:B------:R-:W-:-:S07]  /*04a0*/  MOV R12, 0x4c0 ;  /* 0x000004c0000c7802 */ /* 0x000fce0000000f00 */
[----:B-1----:R-:W-:Y:S05]  /*04b0*/  CALL.REL.NOINC `($__internal_64_$__cuda_sm20_div_s64) ;  /* 0x00000064002c7944 */ /* 0x002fea0003c00000 */
        /* <DEDUP_REMOVED lines=10> */
.L_x_2814:
[----:B------:R-:W-:Y:S05]  /*0560*/  BSYNC.RECONVERGENT B1 ;  /* 0x0000000000017941 */ /* 0x000fea0003800200 */
.L_x_2812:
        /* <DEDUP_REMOVED lines=33> */
.L_x_2816:
[----:B------:R-:W-:Y:S01]  /*0780*/  MOV R26, R20 ;  /* 0x00000014001a7202 */ /* 0x000fe20000000f00 */
[----:B------:R-:W-:Y:S01]  /*0790*/  IMAD.MOV.U32 R13, RZ, RZ, R7 ;  /* 0x000000ffff0d7224 */ /* 0x000fe200078e0007 */
[----:B------:R-:W-:Y:S01]  /*07a0*/  MOV R14, R40 ;  /* 0x00000028000e7202 */ /* 0x000fe20000000f00 */
[----:B------:R-:W-:Y:S01]  /*07b0*/  IMAD.MOV.U32 R11, RZ, RZ, R41 ;  /* 0x000000ffff0b7224 */ /* 0x000fe200078e0029 */
[----:B------:R-:W-:-:S07]  /*07c0*/  MOV R12, 0x7e0 ;  /* 0x000007e0000c7802 */ /* 0x000fce0000000f00 */
[----:B------:R-:W-:Y:S05]  /*07d0*/  CALL.REL.NOINC `($__internal_64_$__cuda_sm20_div_s64) ;  /* 0x0000006000647944 */ /* 0x000fea0003c00000 */
        /* <DEDUP_REMOVED lines=9> */
.L_x_2817:
[----:B------:R-:W-:Y:S05]  /*0870*/  BSYNC.RECONVERGENT B1 ;  /* 0x0000000000017941 */ /* 0x000fea0003800200 */
.L_x_2815:
        /* <DEDUP_REMOVED lines=34> */
.L_x_2819:
[----:B------:R-:W-:Y:S01]  /*0aa0*/  IMAD.MOV.U32 R26, RZ, RZ, R34 ;  /* 0x000000ffff1a7224 */ /* 0x000fe200078e0022 */
[----:B------:R-:W-:Y:S01]  /*0ab0*/  MOV R13, R35 ;  /* 0x00000023000d7202 */ /* 0x000fe20000000f00 */
[----:B------:R-:W-:Y:S01]  /*0ac0*/  IMAD.MOV.U32 R14, RZ, RZ, R20 ;  /* 0x000000ffff0e7224 */ /* 0x000fe200078e0014 */
[----:B------:R-:W-:Y:S02]  /*0ad0*/  MOV R11, R21 ;  /* 0x00000015000b7202 */ /* 0x000fe40000000f00 */
[----:B------:R-:W-:-:S07]  /*0ae0*/  MOV R12, 0xb00 ;  /* 0x00000b00000c7802 */ /* 0x000fce0000000f00 */
[----:B------:R-:W-:Y:S05]  /*0af0*/  CALL.REL.NOINC `($__internal_64_$__cuda_sm20_div_s64) ;  /* 0x0000005c009c7944 */ /* 0x000fea0003c00000 */
        /* <DEDUP_REMOVED lines=10> */
.L_x_2820:
[----:B------:R-:W-:Y:S05]  /*0ba0*/  BSYNC.RECONVERGENT B1 ;  /* 0x0000000000017941 */ /* 0x000fea0003800200 */
.L_x_2818:
        /* <DEDUP_REMOVED lines=34> */
.L_x_2822:
        /* <DEDUP_REMOVED lines=16> */
.L_x_2823:
[----:B------:R-:W-:Y:S05]  /*0ed0*/  BSYNC.RECONVERGENT B1 ;  /* 0x0000000000017941 */ /* 0x000fea0003800200 */
.L_x_2821:
        /* <DEDUP_REMOVED lines=36> */
.L_x_2825:
        /* <DEDUP_REMOVED lines=16> */
.L_x_2826:
[----:B------:R-:W-:Y:S05]  /*1220*/  BSYNC.RECONVERGENT B1 ;  /* 0x0000000000017941 */ /* 0x000fea0003800200 */
.L_x_2824:
        /* <DEDUP_REMOVED lines=35> */
.L_x_2828:
[----:B------:R-:W-:Y:S01]  /*1460*/  MOV R26, R34 ;  /* 0x00000022001a7202 */ /* 0x000fe20000000f00 */
[----:B------:R-:W-:Y:S01]  /*1470*/  IMAD.MOV.U32 R13, RZ, RZ, R35 ;  /* 0x000000ffff0d7224 */ /* 0x000fe200078e0023 */
[----:B------:R-:W-:Y:S01]  /*1480*/  MOV R14, R20 ;  /* 0x00000014000e7202 */ /* 0x000fe20000000f00 */
[----:B------:R-:W-:Y:S01]  /*1490*/  IMAD.MOV.U32 R11, RZ, RZ, R21 ;  /* 0x000000ffff0b7224 */ /* 0x000fe200078e0015 */
[----:B------:R-:W-:-:S07]  /*14a0*/  MOV R12, 0x14c0 ;  /* 0x000014c0000c7802 */ /* 0x000fce0000000f00 */
[----:B------:R-:W-:Y:S05]  /*14b0*/  CALL.REL.NOINC `($__internal_64_$__cuda_sm20_div_s64) ;  /* 0x00000054002c7944 */ /* 0x000fea0003c00000 */
        /* <DEDUP_REMOVED lines=10> */
.L_x_2829:
[----:B------:R-:W-:Y:S05]  /*1560*/  BSYNC.RECONVERGENT B1 ;  /* 0x0000000000017941 */ /* 0x000fea0003800200 */
.L_x_2827:
        /* <DEDUP_REMOVED lines=34> */
.L_x_2831:
        /* <DEDUP_REMOVED lines=16> */
.L_x_2832:
[----:B------:R-:W-:Y:S05]  /*1890*/  BSYNC.RECONVERGENT B1 ;  /* 0x0000000000017941 */ /* 0x000fea0003800200 */
.L_x_2830:
        /* <DEDUP_REMOVED lines=35> */
.L_x_2834:
        /* <DEDUP_REMOVED lines=16> */
.L_x_2835:
[----:B------:R-:W-:Y:S05]  /*1bd0*/  BSYNC.RECONVERGENT B1 ;  /* 0x0000000000017941 */ /* 0x000fea0003800200 */
.L_x_2833:
        /* <DEDUP_REMOVED lines=8> */
.L_x_2811:
        /* <DEDUP_REMOVED lines=35> */
.L_x_2839:
        /* <DEDUP_REMOVED lines=16> */
.L_x_2840:
[----:B------:R-:W-:Y:S05]  /*1f90*/  BSYNC.RECONVERGENT B1 ;  /* 0x0000000000017941 */ /* 0x000fea0003800200 */
.L_x_2838:
        /* <DEDUP_REMOVED lines=34> */
.L_x_2842:
        /* <DEDUP_REMOVED lines=16> */
.L_x_2843:
[----:B------:R-:W-:Y:S05]  /*22c0*/  BSYNC.RECONVERGENT B1 ;  /* 0x0000000000017941 */ /* 0x000fea0003800200 */
.L_x_2841:
        /* <DEDUP_REMOVED lines=35> */
.L_x_2845:
        /* <DEDUP_REMOVED lines=16> */
.L_x_2846:
[----:B------:R-:W-:Y:S05]  /*2600*/  BSYNC.RECONVERGENT B1 ;  /* 0x0000000000017941 */ /* 0x000fea0003800200 */
.L_x_2844:
        /* <DEDUP_REMOVED lines=35> */
.L_x_2848:
[----:B------:R-:W-:Y:S01]  /*2840*/  MOV R26, R18 ;  /* 0x00000012001a7202 */ /* 0x000fe20000000f00 */
[----:B------:R-:W-:Y:S01]  /*2850*/  IMAD.MOV.U32 R13, RZ, RZ, R19 ;  /* 0x000000ffff0d7224 */ /* 0x000fe200078e0013 */
[----:B------:R-:W-:Y:S01]  /*2860*/  MOV R14, R16 ;  /* 0x00000010000e7202 */ /* 0x000fe20000000f00 */
[----:B------:R-:W-:Y:S01]  /*2870*/  IMAD.MOV.U32 R11, RZ, RZ, R17 ;  /* 0x000000ffff0b7224 */ /* 0x000fe200078e0011 */
[----:B------:R-:W-:-:S07]  /*2880*/  MOV R12, 0x28a0 ;  /* 0x000028a0000c7802 */ /* 0x000fce0000000f00 */
[----:B------:R-:W-:Y:S05]  /*2890*/  CALL.REL.NOINC `($__internal_64_$__cuda_sm20_div_s64) ;  /* 0x0000004000347944 */ /* 0x000fea0003c00000 */
        /* <DEDUP_REMOVED lines=10> */
.L_x_2849:
[----:B------:R-:W-:Y:S05]  /*2940*/  BSYNC.RECONVERGENT B1 ;  /* 0x0000000000017941 */ /* 0x000fea0003800200 */
.L_x_2847:
[----:B------:R-:W-:Y:S01]  /*2950*/  MOV R38, R22 ;  /* 0x0000001600267202 */ /* 0x000fe20000000f00 */
[----:B------:R-:W-:Y:S02]  /*2960*/  IMAD R11, R11, R34, RZ ;  /* 0x000000220b0b7224 */ /* 0x000fe400078e02ff */
[----:B------:R-:W-:Y:S02]  /*2970*/  VIADD R8, R8, 0xfffffffe ;  /* 0xfffffffe08087836 */ /* 0x000fe40000000000 */
[----:B------:R-:W-:-:S04]  /*2980*/  IMAD.WIDE.U32 R22, R34, R10, R38 ;  /* 0x0000000a22167225 */ /* 0x000fc800078e0026 */
[----:B------:R-:W-:-:S05]  /*2990*/  IMAD R11, R35, R10, R11 ;  /* 0x0000000a230b7224 */ /* 0x000fca00078e020b */
[----:B------:R-:W-:-:S07]  /*29a0*/  IADD3 R23, PT, PT, R23, R11, RZ ;  /* 0x0000000b17177210 */ /* 0x000fce0007ffe0ff */
.L_x_2837:
        /* <DEDUP_REMOVED lines=31> */
.L_x_2851:
[----:B------:R-:W-:Y:S01]  /*2ba0*/  IMAD.MOV.U32 R18, RZ, RZ, R6 ;  /* 0x000000ffff127224 */ /* 0x000fe200078e0006 */
[----:B------:R-:W-:Y:S01]  /*2bb0*/  MOV R21, R9 ;  /* 0x0000000900157202 */ /* 0x000fe20000000f00 */
[----:B------:R-:W-:Y:S01]  /*2bc0*/  IMAD.MOV.U32 R24, RZ, RZ, R16 ;  /* 0x000000ffff187224 */ /* 0x000fe200078e0010 */
[----:B------:R-:W-:Y:S02]  /*2bd0*/  MOV R19, R17 ;  /* 0x0000001100137202 */ /* 0x000fe40000000f00 */
[----:B------:R-:W-:-:S07]  /*2be0*/  MOV R26, 0x2c00 ;  /* 0x00002c00001a7802 */ /* 0x000fce0000000f00 */
[----:B------:R-:W-:Y:S05]  /*2bf0*/  CALL.REL.NOINC `($__internal_65_$__cuda_sm20_rem_s64) ;  /* 0x0000004000a87944 */ /* 0x000fea0003c00000 */
.L_x_2852:
[----:B------:R-:W-:Y:S05]  /*2c00*/  BSYNC.RECONVERGENT B1 ;  /* 0x0000000000017941 */ /* 0x000fea0003800200 */
.L_x_2850:
        /* <DEDUP_REMOVED lines=30> */
.L_x_2854:
[----:B------:R-:W-:Y:S01]  /*2df0*/  IMAD.MOV.U32 R24, RZ, RZ, R16 ;  /* 0x000000ffff187224 */ /* 0x000fe200078e0010 */
[----:B------:R-:W-:Y:S01]  /*2e00*/  MOV R19, R17 ;  /* 0x0000001100137202 */ /* 0x000fe20000000f00 */
[----:B------:R-:W-:Y:S01]  /*2e10*/  IMAD.MOV.U32 R18, RZ, RZ, R20 ;  /* 0x000000ffff127224 */ /* 0x000fe200078e0014 */
[----:B------:R-:W-:Y:S02]  /*2e20*/  MOV R21, R7 ;  /* 0x0000000700157202 */ /* 0x000fe40000000f00 */
[----:B------:R-:W-:-:S07]  /*2e30*/  MOV R26, 0x2e50 ;  /* 0x00002e50001a7802 */ /* 0x000fce0000000f00 */
[----:B------:R-:W-:Y:S05]  /*2e40*/  CALL.REL.NOINC `($__internal_65_$__cuda_sm20_rem_s64) ;  /* 0x0000004000147944 */ /* 0x000fea0003c00000 */
[----:B------:R-:W-:Y:S01]  /*2e50*/  IMAD.MOV.U32 R6, RZ, RZ, R10 ;  /* 0x000000ffff067224 */ /* 0x000fe200078e000a */
[----:B------:R-:W-:-:S07]  /*2e60*/  MOV R7, R11 ;  /* 0x0000000b00077202 */ /* 0x000fce0000000f00 */
.L_x_2855:
[----:B------:R-:W-:Y:S05]  /*2e70*/  BSYNC.RECONVERGENT B1 ;  /* 0x0000000000017941 */ /* 0x000fea0003800200 */
.L_x_2853:
[----:B------:R-:W-:Y:S02]  /*2e80*/  IMAD R7, R7, R8, RZ ;  /* 0x0000000807077224 */ /* 0x000fe400078e02ff */
[----:B------:R-:W-:-:S04]  /*2e90*/  IMAD.WIDE.U32 R22, R8, R6, R22 ;  /* 0x0000000608167225 */ /* 0x000fc800078e0016 */
[----:B------:R-:W-:-:S04]  /*2ea0*/  IMAD R7, R9, R6, R7 ;  /* 0x0000000609077224 */ /* 0x000fc800078e0207 */
[----:B------:R-:W-:-:S07]  /*2eb0*/  IMAD.IADD R23, R23, 0x1, R7 ;  /* 0x0000000117177824 */ /* 0x000fce00078e0207 */
.L_x_2810:
        /* <DEDUP_REMOVED lines=10> */
.L_x_2809:
        /* <DEDUP_REMOVED lines=22> */
.L_x_2883:
        /* <DEDUP_REMOVED lines=32> */
.L_x_2860:
[----:B------:R-:W-:Y:S01]  /*32c0*/  IMAD.MOV.U32 R26, RZ, RZ, R10 ;  /* 0x000000ffff1a7224 */ /* 0x000fe200078e000a */
[----:B------:R-:W-:Y:S01]  /*32d0*/  MOV R13, R15 ;  /* 0x0000000f000d7202 */ /* 0x000fe20000000f00 */
[----:B------:R-:W-:Y:S01]  /*32e0*/  IMAD.MOV.U32 R14, RZ, RZ, R20 ;  /* 0x000000ffff0e7224 */ /* 0x000fe200078e0014 */
[----:B------:R-:W-:Y:S02]  /*32f0*/  MOV R11, R21 ;  /* 0x00000015000b7202 */ /* 0x000fe40000000f00 */
[----:B------:R-:W-:-:S07]  /*3300*/  MOV R12, 0x3320 ;  /* 0x00003320000c7802 */ /* 0x000fce0000000f00 */
[----:B-123--:R-:W-:Y:S05]  /*3310*/  CALL.REL.NOINC `($__internal_64_$__cuda_sm20_div_s64) ;  /* 0x0000003400947944 */ /* 0x00efea0003c00000 */
        /* <DEDUP_REMOVED lines=10> */
.L_x_2861:
[----:B------:R-:W-:Y:S05]  /*33c0*/  BSYNC.RECONVERGENT B1 ;  /* 0x0000000000017941 */ /* 0x000fea0003800200 */
.L_x_2859:
        /* <DEDUP_REMOVED lines=38> */
.L_x_2863:
        /* <DEDUP_REMOVED lines=17> */
.L_x_2864:
[----:B------:R-:W-:Y:S05]  /*3740*/  BSYNC.RECONVERGENT B1 ;  /* 0x0000000000017941 */ /* 0x000fea0003800200 */
.L_x_2862:
        /* <DEDUP_REMOVED lines=38> */
.L_x_2866:
[----:B------:R-:W-:Y:S01]  /*39b0*/  MOV R26, R36 ;  /* 0x00000024001a7202 */ /* 0x000fe20000000f00 */
[----:B------:R-:W-:Y:S01]  /*39c0*/  IMAD.MOV.U32 R13, RZ, RZ, R37 ;  /* 0x000000ffff0d7224 */ /* 0x000fe200078e0025 */
[----:B------:R-:W-:Y:S01]  /*39d0*/  MOV R14, R38 ;  /* 0x00000026000e7202 */ /* 0x000fe20000000f00 */
[----:B------:R-:W-:Y:S01]  /*39e0*/  IMAD.MOV.U32 R11, RZ, RZ, R39 ;  /* 0x000000ffff0b7224 */ /* 0x000fe200078e0027 */
[----:B------:R-:W-:-:S07]  /*39f0*/  MOV R12, 0x3a10 ;  /* 0x00003a10000c7802 */ /* 0x000fce0000000f00 */
[----:B-1----:R-:W-:Y:S05]  /*3a00*/  CALL.REL.NOINC `($__internal_64_$__cuda_sm20_div_s64) ;  /* 0x0000002c00d87944 */ /* 0x002fea0003c00000 */
        /* <DEDUP_REMOVED lines=11> */
.L_x_2867:
[----:B------:R-:W-:Y:S05]  /*3ac0*/  BSYNC.RECONVERGENT B1 ;  /* 0x0000000000017941 */ /* 0x000fea0003800200 */
.L_x_2865:
        /* <DEDUP_REMOVED lines=37> */
.L_x_2869:
        /* <DEDUP_REMOVED lines=17> */
.L_x_2870:
[----:B------:R-:W-:Y:S05]  /*3e30*/  BSYNC.RECONVERGENT B1 ;  /* 0x0000000000017941 */ /* 0x000fea0003800200 */
.L_x_2868:
        /* <DEDUP_REMOVED lines=38> */
.L_x_2872:
        /* <DEDUP_REMOVED lines=17> */
.L_x_2873:
[----:B------:R-:W-:Y:S05]  /*41b0*/  BSYNC.RECONVERGENT B1 ;  /* 0x0000000000017941 */ /* 0x000fea0003800200 */
.L_x_2871:
        /* <DEDUP_REMOVED lines=38> */
.L_x_2875:
        /* <DEDUP_REMOVED lines=17> */
.L_x_2876:
[----:B------:R-:W-:Y:S05]  /*4530*/  BSYNC.RECONVERGENT B1 ;  /* 0x0000000000017941 */ /* 0x000fea0003800200 */
.L_x_2874:
        /* <DEDUP_REMOVED lines=37> */
.L_x_2878:
        /* <DEDUP_REMOVED lines=17> */
.L_x_2879:
[----:B------:R-:W-:Y:S05]  /*48a0*/  BSYNC.RECONVERGENT B1 ;  /* 0x0000000000017941 */ /* 0x000fea0003800200 */
.L_x_2877:
        /* <DEDUP_REMOVED lines=36> */
.L_x_2881:
        /* <DEDUP_REMOVED lines=17> */
.L_x_2882:
[----:B------:R-:W-:Y:S05]  /*4c00*/  BSYNC.RECONVERGENT B1 ;  /* 0x0000000000017941 */ /* 0x000fea0003800200 */
.L_x_2880:
        /* <DEDUP_REMOVED lines=11> */
.L_x_2858:
        /* <DEDUP_REMOVED lines=36> */
.L_x_2886:
        /* <DEDUP_REMOVED lines=16> */
.L_x_2887:
[----:B------:R-:W-:Y:S05]  /*5000*/  BSYNC.RECONVERGENT B1 ;  /* 0x0000000000017941 */ /* 0x000fea0003800200 */
.L_x_2885:
        /* <DEDUP_REMOVED lines=41> */
.L_x_2889:
[----:B------:R-:W-:Y:S01]  /*52a0*/  MOV R26, R20 ;  /* 0x00000014001a7202 */ /* 0x000fe20000000f00 */
[----:B------:R-:W-:Y:S01]  /*52b0*/  IMAD.MOV.U32 R14, RZ, RZ, R18 ;  /* 0x000000ffff0e7224 */ /* 0x000fe200078e0012 */
[----:B------:R-:W-:Y:S02]  /*52c0*/  MOV R13, R21 ;  /* 0x00000015000d7202 */ /* 0x000fe40000000f00 */
[----:B------:R-:W-:Y:S02]  /*52d0*/  MOV R11, R19 ;  /* 0x00000013000b7202 */ /* 0x000fe40000000f00 */
[----:B------:R-:W-:-:S07]  /*52e0*/  MOV R12, 0x5300 ;  /* 0x00005300000c7802 */ /* 0x000fce0000000f00 */
[----:B------:R-:W-:Y:S05]  /*52f0*/  CALL.REL.NOINC `($__internal_64_$__cuda_sm20_div_s64) ;  /* 0x00000014009c7944 */ /* 0x000fea0003c00000 */
        /* <DEDUP_REMOVED lines=11> */
.L_x_2890:
[----:B------:R-:W-:Y:S05]  /*53b0*/  BSYNC.RECONVERGENT B1 ;  /* 0x0000000000017941 */ /* 0x000fea0003800200 */
.L_x_2888:
        /* <DEDUP_REMOVED lines=40> */
.L_x_2892:
[----:B------:R-:W-:Y:S01]  /*5640*/  MOV R26, R18 ;  /* 0x00000012001a7202 */ /* 0x000fe20000000f00 */
[----:B------:R-:W-:Y:S01]  /*5650*/  IMAD.MOV.U32 R13, RZ, RZ, R19 ;  /* 0x000000ffff0d7224 */ /* 0x000fe200078e0013 */
[----:B------:R-:W-:Y:S02]  /*5660*/  MOV R14, R20 ;  /* 0x00000014000e7202 */ /* 0x000fe40000000f00 */
[----:B------:R-:W-:Y:S02]  /*5670*/  MOV R11, R21 ;  /* 0x00000015000b7202 */ /* 0x000fe40000000f00 */
[----:B------:R-:W-:-:S07]  /*5680*/  MOV R12, 0x56a0 ;  /* 0x000056a0000c7802 */ /* 0x000fce0000000f00 */
[----:B------:R-:W-:Y:S05]  /*5690*/  CALL.REL.NOINC `($__internal_64_$__cuda_sm20_div_s64) ;  /* 0x0000001000b47944 */ /* 0x000fea0003c00000 */
        /* <DEDUP_REMOVED lines=11> */
.L_x_2893:
[----:B------:R-:W-:Y:S05]  /*5750*/  BSYNC.RECONVERGENT B1 ;  /* 0x0000000000017941 */ /* 0x000fea0003800200 */
.L_x_2891:
        /* <DEDUP_REMOVED lines=39> */
.L_x_2895:
        /* <DEDUP_REMOVED lines=17> */
.L_x_2896:
[----:B------:R-:W-:Y:S05]  /*5ae0*/  BSYNC.RECONVERGENT B1 ;  /* 0x0000000000017941 */ /* 0x000fea0003800200 */
.L_x_2894:
        /* <DEDUP_REMOVED lines=9> */
.L_x_2884:
        /* <DEDUP_REMOVED lines=34> */
.L_x_2899:
[----:B------:R-:W-:Y:S01]  /*5da0*/  MOV R26, R10 ;  /* 0x0000000a001a7202 */ /* 0x000fe20000000f00 */
[----:B------:R-:W-:Y:S01]  /*5db0*/  IMAD.MOV.U32 R13, RZ, RZ, R15 ;  /* 0x000000ffff0d7224 */ /* 0x000fe200078e000f */
[----:B------:R-:W-:Y:S02]  /*5dc0*/  MOV R14, R16 ;  /* 0x00000010000e7202 */ /* 0x000fe40000000f00 */
[----:B------:R-:W-:Y:S02]  /*5dd0*/  MOV R11, R17 ;  /* 0x00000011000b7202 */ /* 0x000fe40000000f00 */
[----:B------:R-:W-:-:S07]  /*5de0*/  MOV R12, 0x5e00 ;  /* 0x00005e00000c7802 */ /* 0x000fce0000000f00 */
[----:B------:R-:W-:Y:S05]  /*5df0*/  CALL.REL.NOINC `($__internal_64_$__cuda_sm20_div_s64) ;  /* 0x0000000800dc7944 */ /* 0x000fea0003c00000 */
        /* <DEDUP_REMOVED lines=10> */
.L_x_2900:
[----:B------:R-:W-:Y:S05]  /*5ea0*/  BSYNC.RECONVERGENT B1 ;  /* 0x0000000000017941 */ /* 0x000fea0003800200 */
.L_x_2898:
        /* <DEDUP_REMOVED lines=39> */
.L_x_2902:
[----:B------:R-:W-:Y:S01]  /*6120*/  MOV R26, R18 ;  /* 0x00000012001a7202 */ /* 0x000fe20000000f00 */
[----:B------:R-:W-:Y:S01]  /*6130*/  IMAD.MOV.U32 R14, RZ, RZ, R16 ;  /* 0x000000ffff0e7224 */ /* 0x000fe200078e0010 */
[----:B------:R-:W-:Y:S02]  /*6140*/  MOV R13, R19 ;  /* 0x00000013000d7202 */ /* 0x000fe40000000f00 */
[----:B------:R-:W-:Y:S02]  /*6150*/  MOV R11, R17 ;  /* 0x00000011000b7202 */ /* 0x000fe40000000f00 */
[----:B------:R-:W-:-:S07]  /*6160*/  MOV R12, 0x6180 ;  /* 0x00006180000c7802 */ /* 0x000fce0000000f00 */
[----:B------:R-:W-:Y:S05]  /*6170*/  CALL.REL.NOINC `($__internal_64_$__cuda_sm20_div_s64) ;  /* 0x0000000400fc7944 */ /* 0x000fea0003c00000 */
        /* <DEDUP_REMOVED lines=11> */
.L_x_2903:
[----:B------:R-:W-:Y:S05]  /*6230*/  BSYNC.RECONVERGENT B1 ;  /* 0x0000000000017941 */ /* 0x000fea0003800200 */
.L_x_2901:
        /* <DEDUP_REMOVED lines=9> */
.L_x_2897:
        /* <DEDUP_REMOVED lines=30> */
.L_x_2905:
[----:B------:R-:W-:Y:S01]  /*64b0*/  MOV R24, R18 ;  /* 0x0000001200187202 */ /* 0x000fe20000000f00 */
[----:B------:R-:W-:Y:S01]  /*64c0*/  IMAD.MOV.U32 R21, RZ, RZ, R15 ;  /* 0x000000ffff157224 */ /* 0x000fe200078e000f */
[----:B------:R-:W-:Y:S02]  /*64d0*/  MOV R18, R10 ;  /* 0x0000000a00127202 */ /* 0x000fe40000000f00 */
[----:B------:R-:W-:-:S07]  /*64e0*/  MOV R26, 0x6500 ;  /* 0x00006500001a7802 */ /* 0x000fce0000000f00 */
[----:B------:R-:W-:Y:S05]  /*64f0*/  CALL.REL.NOINC `($__internal_65_$__cuda_sm20_rem_s64) ;  /* 0x0000000800687944 */ /* 0x000fea0003c00000 */
.L_x_2906:
[----:B------:R-:W-:Y:S05]  /*6500*/  BSYNC.RECONVERGENT B1 ;  /* 0x0000000000017941 */ /* 0x000fea0003800200 */
.L_x_2904:
        /* <DEDUP_REMOVED lines=8> */
.L_x_2857:
[----:B------:R-:W0:Y:S02]  /*6590*/  LDCU.64 UR6, c[0x0][0x388] ;  /* 0x00007100ff0677ac */ /* 0x000e240008000a00 */
[----:B0-----:R-:W-:-:S04]  /*65a0*/  LEA R4, P0, R6, UR6, 0x1 ;  /* 0x0000000606047c11 */ /* 0x001fc8000f8008ff */
[----:B------:R-:W-:-:S05]  /*65b0*/  LEA.HI.X R5, R6, UR7, R5, 0x1, P0 ;  /* 0x0000000706057c11 */ /* 0x000fca00080f0c05 */
[----:B------:R-:W2:Y:S04]  /*65c0*/  LDG.E.U16 R4, desc[UR8][R4.64] ;  /* 0x0000000804047981 */ /* 0x000ea8000c1e1500 */
[----:B--2---:R1:W-:Y:S02]  /*65d0*/  STS.U16 [R3], R4 ;  /* 0x0000000403007388 */ /* 0x0043e40000000400 */
.L_x_2856:
[----:B------:R-:W-:Y:S05]  /*65e0*/  BSYNC.RECONVERGENT B0 ;  /* 0x0000000000007941 */ /* 0x000fea0003800200 */
.L_x_2808:
[----:B------:R-:W-:Y:S01]  /*65f0*/  BAR.SYNC.DEFER_BLOCKING 0x0 ;  /* 0x0000000000007b1d */ /* 0x000fe20000010000 */
[----:B------:R-:W-:Y:S01]  /*6600*/  UISETP.GE.U32.AND UP0, UPT, UR5, 0x42, UPT ;  /* 0x000000420500788c */ /* 0x000fe2000bf06070 */
[----:B------:R-:W-:-:S08]  /*6610*/  ISETP.GT.U32.AND P1, PT, R2, 0x1f, PT ;  /* 0x0000001f0200780c */ /* 0x000fd00003f24070 */
[----:B------:R-:W-:Y:S05]  /*6620*/  BRA.U !UP0, `(.L_x_2907) ;  /* 0x0000000108307547 */ /* 0x000fea000b800000 */
.L_x_2908:
        /* <DEDUP_REMOVED lines=8> */
[----:B0-----:R-:W-:-:S05]  /*66b0*/  @!P0 VIMNMX.S16x2 R4, PT, PT, R4, R6, PT ;  /* 0x0000000604048248 */ /* 0x001fca0003fe0300 */
[----:B------:R2:W-:Y:S01]  /*66c0*/  @!P0 STS.U16 [R3], R4 ;  /* 0x0000000403008388 */ /* 0x0005e20000000400 */
[----:B------:R-:W-:Y:S06]  /*66d0*/  BAR.SYNC.DEFER_BLOCKING 0x0 ;  /* 0x0000000000007b1d */ /* 0x000fec0000010000 */
[----:B------:R-:W-:Y:S05]  /*66e0*/  BRA.U UP0, `(.L_x_2908) ;  /* 0xfffffffd00d07547 */ /* 0x000fea000b83ffff */
.L_x_2907:
[----:B------:R-:W-:Y:S05]  /*66f0*/  @P1 EXIT ;  /* 0x000000000000194d */ /* 0x000fea0003800000 */
[----:B012---:R-:W-:Y:S01]  /*6700*/  LDS.U16 R4, [R3] ;  /* 0x0000000003047984 */ /* 0x007fe20000000400 */
[----:B------:R-:W-:-:S03]  /*6710*/  ISETP.NE.AND P0, PT, R2, RZ, PT ;  /* 0x000000ff0200720c */ /* 0x000fc60003f05270 */
        /* <DEDUP_REMOVED lines=37> */
        .weak           $__internal_64_$__cuda_sm20_div_s64
        .type           $__internal_64_$__cuda_sm20_div_s64,@function
        .size           $__internal_64_$__cuda_sm20_div_s64,($__internal_65_$__cuda_sm20_rem_s64 - $__internal_64_$__cuda_sm20_div_s64)
$__internal_64_$__cuda_sm20_div_s64:
        /* <DEDUP_REMOVED lines=82> */
[----:B------:R-:W-:Y:S06]  /*6e90*/  RET.REL.NODEC R12 `(uncontiguous_reduce_i16) ;  /* 0xffffff900c587950 */ /* 0x000fec0003c3ffff */
        .weak           $__internal_65_$__cuda_sm20_rem_s64
        .type           $__internal_65_$__cuda_sm20_rem_s64,@function
        .size           $__internal_65_$__cuda_sm20_rem_s64,(.L_x_3507 - $__internal_65_$__cuda_sm20_rem_s64)
$__internal_65_$__cuda_sm20_rem_s64:
        /* <DEDUP_REMOVED lines=76> */
[----:B------:R-:W-:Y:S06]  /*7360*/  RET.REL.NODEC R26 `(uncontiguous_reduce_i16) ;  /* 0xffffff8c1a247950 */ /* 0x000fec0003c3ffff */
.L_x_2909:
        /* <DEDUP_REMOVED lines=9> */
.L_x_3507:


//--------------------- .text.contiguous_reduce_i16 --------------------------
	.section	.text.contiguous_reduce_i16,"ax",@progbits
	.align	128
        .global         contiguous_reduce_i16
        .type           contiguous_reduce_i16,@function
        .size           contiguous_reduce_i16,(.L_x_3585 - contiguous_reduce_i16)
        .other          contiguous_reduce_i16,@"STO_CUDA_ENTRY STV_DEFAULT"
contiguous_reduce_i16:
.text.contiguous_reduce_i16:
        /* <DEDUP_REMOVED lines=27> */
[----:B--2---:R-:W-:-:S05]  /*01b0*/  @!P0 VIMNMX.S16x2 R5, PT, PT, R4, R6, PT ;  /* 0x0000000604058248 */ /* 0x004fca0003fe0300 */
        /* <DEDUP_REMOVED lines=10> */
.L_x_2911:
[----:B------:R-:W-:Y:S05]  /*0260*/  BSYNC.RECONVERGENT B0 ;  /* 0x0000000000007941 */ /* 0x000fea0003800200 */
.L_x_2910:
[----:B------:R-:W-:Y:S01]  /*0270*/  BAR.SYNC.DEFER_BLOCKING 0x0 ;  /* 0x0000000000007b1d */ /* 0x000fe20000010000 */
[----:B------:R-:W-:-:S09]  /*0280*/  UISETP.GE.U32.AND UP0, UPT, UR5, 0x42, UPT ;  /* 0x000000420500788c */ /* 0x000fd2000bf06070 */
[----:B------:R-:W-:Y:S05]  /*0290*/  BRA.U !UP0, `(.L_x_2912) ;  /* 0x0000000108307547 */ /* 0x000fea000b800000 */
.L_x_2913:
        /* <DEDUP_REMOVED lines=8> */
[----:B-1----:R-:W-:-:S05]  /*0320*/  @!P0 VIMNMX.S16x2 R4, PT, PT, R4, R6, PT ;  /* 0x0000000604048248 */ /* 0x002fca0003fe0300 */
[----:B------:R2:W-:Y:S01]  /*0330*/  @!P0 STS.U16 [R3], R4 ;  /* 0x0000000403008388 */ /* 0x0005e20000000400 */
[----:B------:R-:W-:Y:S06]  /*0340*/  BAR.SYNC.DEFER_BLOCKING 0x0 ;  /* 0x0000000000007b1d */ /* 0x000fec0000010000 */
[----:B------:R-:W-:Y:S05]  /*0350*/  BRA.U UP0, `(.L_x_2913) ;  /* 0xfffffffd00d07547 */ /* 0x000fea000b83ffff */
.L_x_2912:
[----:B------:R-:W-:Y:S05]  /*0360*/  @P1 EXIT ;  /* 0x000000000000194d */ /* 0x000fea0003800000 */
[----:B-12---:R-:W-:Y:S01]  /*0370*/  LDS.U16 R4, [R3] ;  /* 0x0000000003047984 */ /* 0x006fe20000000400 */
[----:B------:R-:W-:-:S03]  /*0380*/  ISETP.NE.AND P0, PT, R2, RZ, PT ;  /* 0x000000ff0200720c */ /* 0x000fc60003f05270 */
[----:B------:R-:W1:Y:S02]  /*0390*/  LDS.U16 R6, [R3+0x40] ;  /* 0x0000400003067984 */ /* 0x000e640000000400 */
[----:B-1----:R-:W-:-:S04]  /*03a0*/  VIMNMX.S16x2 R4, PT, PT, R4, R6, PT ;  /* 0x0000000604047248 */ /* 0x002fc80003fe0300 */
[----:B0-----:R-:W-:-:S05]  /*03b0*/  PRMT R5, R4, 0x7610, R5 ;  /* 0x0000761004057816 */ /* 0x001fca0000000005 */
        /* <DEDUP_REMOVED lines=34> */
.L_x_2914:
        /* <DEDUP_REMOVED lines=10> */
.L_x_3585:


//--------------------- .text.contiguous_reduce33_i8 --------------------------
	.section	.text.contiguous_reduce33_i8,"ax",@progbits
	.align	128
        .global         contiguous_reduce33_i8
        .type           contiguous_reduce33_i8,@function
        .size           contiguous_reduce33_i8,(.L_x_3586 - contiguous_reduce33_i8)
        .other          contiguous_reduce33_i8,@"STO_CUDA_ENTRY STV_DEFAULT"
contiguous_reduce33_i8:
.text.contiguous_reduce33_i8:
        /* <DEDUP_REMOVED lines=33> */
[----:B0-----:R0:W1:Y:S01]  /*0210*/  @!P0 LDS.U8 R3, [R22+UR4] ;  /* 0x0000000416038984 */ /* 0x0010620008000000 */
[----:B------:R-:W-:Y:S05]  /*0220*/  @!P0 BRA `(.L_x_2915) ;  /* 0x00000004003c8947 */ /* 0x000fea0003800000 */
[----:B-1----:R1:W2:Y:S01]  /*0230*/  LDS.U8 R3, [R22+UR4] ;  /* 0x0000000416037984 */ /* 0x0022a20008000000 */
[C---:B------:R-:W-:Y:S02]  /*0240*/  VIADD R0, R4.reuse, 0xfffffffe ;  /* 0xfffffffe04007836 */ /* 0x040fe40000000000 */
[----:B------:R-:W-:Y:S02]  /*0250*/  VIADD R5, R4, 0xffffffff ;  /* 0xffffffff04057836 */ /* 0x000fe40000000000 */
[----:B------:R-:W-:Y:S01]  /*0260*/  VIADD R7, R22, UR4 ;  /* 0x0000000416077c36 */ /* 0x000fe20008000000 */
[----:B------:R-:W-:Y:S01]  /*0270*/  ISETP.GE.U32.AND P0, PT, R0, 0x7, PT ;  /* 0x000000070000780c */ /* 0x000fe20003f06070 */
[----:B------:R-:W-:Y:S01]  /*0280*/  IMAD.MOV.U32 R8, RZ, RZ, 0x1 ;  /* 0x00000001ff087424 */ /* 0x000fe200078e00ff */
[----:B------:R-:W-:-:S11]  /*0290*/  LOP3.LUT R9, R5, 0x7, RZ, 0xc0, !PT ;  /* 0x0000000705097812 */ /* 0x000fd600078ec0ff */
[----:B------:R-:W-:Y:S05]  /*02a0*/  @!P0 BRA `(.L_x_2916) ;  /* 0x0000000000808947 */ /* 0x000fea0003800000 */
[----:B------:R-:W3:Y:S01]  /*02b0*/  LDC R11, c[0x0][0x360] ;  /* 0x0000d800ff0b7b82 */ /* 0x000ee20000000800 */
[----:B------:R-:W-:Y:S01]  /*02c0*/  LOP3.LUT R15, R5, 0xfffffff8, RZ, 0xc0, !PT ;  /* 0xfffffff8050f7812 */ /* 0x000fe200078ec0ff */
[----:B------:R-:W-:-:S04]  /*02d0*/  IMAD.MOV.U32 R13, RZ, RZ, RZ ;  /* 0x000000ffff0d7224 */ /* 0x000fc800078e00ff */
[----:B------:R-:W-:Y:S01]  /*02e0*/  IMAD.MOV R15, RZ, RZ, -R15 ;  /* 0x000000ffff0f7224 */ /* 0x000fe200078e0a0f */
[----:B---3--:R-:W-:-:S07]  /*02f0*/  IADD3 R24, PT, PT, R22, UR4, R11 ;  /* 0x0000000416187c10 */ /* 0x008fce000fffe00b */
.L_x_2917:
[----:B------:R-:W-:Y:S01]  /*0300*/  VIADD R4, R24, UR8 ;  /* 0x0000000818047c36 */ /* 0x000fe20008000000 */
[----:B------:R-:W-:Y:S01]  /*0310*/  LDS.S8 R0, [R24] ;  /* 0x0000000018007984 */ /* 0x000fe20000000200 */
[----:B--2---:R-:W-:Y:S01]  /*0320*/  PRMT R20, R3, 0x8880, RZ ;  /* 0x0000888003147816 */ /* 0x004fe200000000ff */
[----:B------:R-:W-:Y:S02]  /*0330*/  VIADD R15, R15, 0x8 ;  /* 0x000000080f0f7836 */ /* 0x000fe40000000000 */
[----:B------:R-:W-:Y:S01]  /*0340*/  VIADD R6, R4, UR8 ;  /* 0x0000000804067c36 */ /* 0x000fe20008000000 */
[----:B------:R2:W3:Y:S01]  /*0350*/  LDS.S8 R2, [R24+UR8] ;  /* 0x0000000818027984 */ /* 0x0004e20008000200 */
[----:B------:R-:W-:Y:S01]  /*0360*/  PRMT R20, R20, 0x7710, RZ ;  /* 0x0000771014147816 */ /* 0x000fe200000000ff */
[----:B------:R-:W-:Y:S01]  /*0370*/  VIADD R13, R13, 0x8 ;  /* 0x000000080d0d7836 */ /* 0x000fe20000000000 */
[----:B------:R-:W-:Y:S01]  /*0380*/  ISETP.NE.AND P0, PT, R15, RZ, PT ;  /* 0x000000ff0f00720c */ /* 0x000fe20003f05270 */
[----:B------:R-:W-:Y:S01]  /*0390*/  VIADD R8, R6, UR8 ;  /* 0x0000000806087c36 */ /* 0x000fe20008000000 */
[----:B------:R-:W-:Y:S03]  /*03a0*/  LDS.S8 R4, [R4+UR8] ;  /* 0x0000000804047984 */ /* 0x000fe60008000200 */
[----:B------:R-:W-:Y:S01]  /*03b0*/  VIADD R10, R8, UR8 ;  /* 0x00000008080a7c36 */ /* 0x000fe20008000000 */
[----:B------:R-:W4:Y:S01]  /*03c0*/  LDS.S8 R6, [R6+UR8] ;  /* 0x0000000806067984 */ /* 0x000f220008000200 */
[----:B--2---:R-:W-:-:S02]  /*03d0*/  IMAD R24, R11, 0x8, R24 ;  /* 0x000000080b187824 */ /* 0x004fc400078e0218 */
[----:B------:R-:W-:Y:S01]  /*03e0*/  VIADD R12, R10, UR8 ;  /* 0x000000080a0c7c36 */ /* 0x000fe20008000000 */
[----:B------:R-:W-:Y:S03]  /*03f0*/  LDS.S8 R8, [R8+UR8] ;  /* 0x0000000808087984 */ /* 0x000fe60008000200 */
[----:B------:R-:W-:Y:S01]  /*0400*/  VIADD R14, R12, UR8 ;  /* 0x000000080c0e7c36 */ /* 0x000fe20008000000 */
[----:B------:R-:W2:Y:S04]  /*0410*/  LDS.S8 R10, [R10+UR8] ;  /* 0x000000080a0a7984 */ /* 0x000ea80008000200 */
[----:B------:R-:W-:Y:S04]  /*0420*/  LDS.S8 R12, [R12+UR8] ;  /* 0x000000080c0c7984 */ /* 0x000fe80008000200 */
[----:B------:R-:W5:Y:S01]  /*0430*/  LDS.S8 R14, [R14+UR8] ;  /* 0x000000080e0e7984 */ /* 0x000f620008000200 */
[----:B---3--:R-:W-:-:S04]  /*0440*/  VIMNMX3.S16x2 R2, R20, R0, R2, PT ;  /* 0x000000001402720f */ /* 0x008fc80003800302 */
[----:B----4-:R-:W-:-:S04]  /*0450*/  VIMNMX3.S16x2 R4, R2, R4, R6, PT ;  /* 0x000000040204720f */ /* 0x010fc80003800306 */
[----:B--2---:R-:W-:-:S04]  /*0460*/  VIMNMX3.S16x2 R6, R4, R8, R10, PT ;  /* 0x000000080406720f */ /* 0x004fc8000380030a */
[----:B-----5:R-:W-:-:S04]  /*0470*/  VIMNMX3.S16x2 R6, R6, R12, R14, PT ;  /* 0x0000000c0606720f */ /* 0x020fc8000380030e */
[----:B------:R-:W-:Y:S01]  /*0480*/  PRMT R3, R6, 0x7610, R3 ;  /* 0x0000761006037816 */ /* 0x000fe20000000003 */
[----:B------:R-:W-:Y:S06]  /*0490*/  @P0 BRA `(.L_x_2917) ;  /* 0xfffffffc00980947 */ /* 0x000fec000383ffff */
[----:B------:R-:W-:-:S07]  /*04a0*/  VIADD R8, R13, 0x1 ;  /* 0x000000010d087836 */ /* 0x000fce0000000000 */
.L_x_2916:
[----:B------:R-:W-:-:S13]  /*04b0*/  ISETP.NE.AND P0, PT, R9, RZ, PT ;  /* 0x000000ff0900720c */ /* 0x000fda0003f05270 */
[----:B------:R-:W-:Y:S05]  /*04c0*/  @!P0 BRA `(.L_x_2918) ;  /* 0x0000000000908947 */ /* 0x000fea0003800000 */
[----:B------:R-:W-:Y:S02]  /*04d0*/  ISETP.GE.U32.AND P0, PT, R9, 0x4, PT ;  /* 0x000000040900780c */ /* 0x000fe40003f06070 */
[----:B------:R-:W-:-:S04]  /*04e0*/  LOP3.LUT R11, R5, 0x3, RZ, 0xc0, !PT ;  /* 0x00000003050b7812 */ /* 0x000fc800078ec0ff */
[----:B------:R-:W-:-:S07]  /*04f0*/  ISETP.NE.AND P1, PT, R11, RZ, PT ;  /* 0x000000ff0b00720c */ /* 0x000fce0003f25270 */
[----:B------:R-:W-:Y:S06]  /*0500*/  @!P0 BRA `(.L_x_2919) ;  /* 0x0000000000348947 */ /* 0x000fec0003800000 */
[C---:B------:R-:W-:Y:S01]  /*0510*/  IMAD R9, R8.reuse, UR8, R7 ;  /* 0x0000000808097c24 */ /* 0x040fe2000f8e0207 */
[----:B--2---:R-:W-:Y:S01]  /*0520*/  PRMT R10, R3, 0x8880, RZ ;  /* 0x00008880030a7816 */ /* 0x004fe200000000ff */
[----:B------:R-:W-:Y:S02]  /*0530*/  VIADD R8, R8, 0x4 ;  /* 0x0000000408087836 */ /* 0x000fe40000000000 */
[----:B------:R-:W-:Y:S01]  /*0540*/  VIADD R4, R9, UR8 ;  /* 0x0000000809047c36 */ /* 0x000fe20008000000 */
[----:B------:R-:W-:Y:S01]  /*0550*/  LDS.S8 R0, [R9] ;  /* 0x0000000009007984 */ /* 0x000fe20000000200 */
[----:B------:R-:W-:Y:S02]  /*0560*/  PRMT R10, R10, 0x7710, RZ ;  /* 0x000077100a0a7816 */ /* 0x000fe400000000ff */
[----:B------:R-:W-:Y:S01]  /*0570*/  VIADD R6, R4, UR8 ;  /* 0x0000000804067c36 */ /* 0x000fe20008000000 */
[----:B------:R-:W2:Y:S04]  /*0580*/  LDS.S8 R2, [R9+UR8] ;  /* 0x0000000809027984 */ /* 0x000ea80008000200 */
[----:B------:R-:W-:Y:S04]  /*0590*/  LDS.S8 R4, [R4+UR8] ;  /* 0x0000000804047984 */ /* 0x000fe80008000200 */
[----:B------:R-:W3:Y:S01]  /*05a0*/  LDS.S8 R6, [R6+UR8] ;  /* 0x0000000806067984 */ /* 0x000ee20008000200 */
[----:B--2---:R-:W-:-:S04]  /*05b0*/  VIMNMX3.S16x2 R2, R10, R0, R2, PT ;  /* 0x000000000a02720f */ /* 0x004fc80003800302 */
[----:B---3--:R-:W-:-:S04]  /*05c0*/  VIMNMX3.S16x2 R2, R2, R4, R6, PT ;  /* 0x000000040202720f */ /* 0x008fc80003800306 */
[----:B------:R-:W-:-:S07]  /*05d0*/  PRMT R3, R2, 0x7610, R3 ;  /* 0x0000761002037816 */ /* 0x000fce0000000003 */
.L_x_2919:
[----:B------:R-:W-:Y:S05]  /*05e0*/  @!P1 BRA `(.L_x_2918) ;  /* 0x0000000000489947 */ /* 0x000fea0003800000 */
[----:B------:R-:W-:Y:S02]  /*05f0*/  ISETP.NE.AND P0, PT, R11, 0x1, PT ;  /* 0x000000010b00780c */ /* 0x000fe40003f05270 */
[----:B------:R-:W-:-:S04]  /*0600*/  LOP3.LUT R5, R5, 0x1, RZ, 0xc0, !PT ;  /* 0x0000000105057812 */ /* 0x000fc800078ec0ff */
[----:B------:R-:W-:-:S07]  /*0610*/  ISETP.NE.U32.AND P1, PT, R5, 0x1, PT ;  /* 0x000000010500780c */ /* 0x000fce0003f25070 */
[----:B------:R-:W-:Y:S06]  /*0620*/  @!P0 BRA `(.L_x_2920) ;  /* 0x0000000000208947 */ /* 0x000fec0003800000 */
[C---:B------:R-:W-:Y:S01]  /*0630*/  IMAD R0, R8.reuse, UR8, R7 ;  /* 0x0000000808007c24 */ /* 0x040fe2000f8e0207 */
[----:B--2---:R-:W-:Y:S01]  /*0640*/  PRMT R4, R3, 0x8880, RZ ;  /* 0x0000888003047816 */ /* 0x004fe200000000ff */
[----:B------:R-:W-:-:S03]  /*0650*/  VIADD R8, R8, 0x2 ;  /* 0x0000000208087836 */ /* 0x000fc60000000000 */
[----:B------:R-:W-:Y:S01]  /*0660*/  LDS.S8 R2, [R0] ;  /* 0x0000000000027984 */ /* 0x000fe20000000200 */
[----:B------:R-:W-:-:S03]  /*0670*/  PRMT R4, R4, 0x7710, RZ ;  /* 0x0000771004047816 */ /* 0x000fc600000000ff */
[----:B------:R-:W2:Y:S02]  /*0680*/  LDS.S8 R6, [R0+UR8] ;  /* 0x0000000800067984 */ /* 0x000ea40008000200 */
[----:B--2---:R-:W-:-:S04]  /*0690*/  VIMNMX3.S16x2 R2, R4, R2, R6, PT ;  /* 0x000000020402720f */ /* 0x004fc80003800306 */
[----:B------:R-:W-:-:S07]  /*06a0*/  PRMT R3, R2, 0x7610, R3 ;  /* 0x0000761002037816 */ /* 0x000fce0000000003 */
.L_x_2920:
[----:B------:R-:W-:Y:S01]  /*06b0*/  @!P1 IMAD R7, R8, UR8, R7 ;  /* 0x0000000808079c24 */ /* 0x000fe2000f8e0207 */
[----:B--2---:R-:W-:-:S04]  /*06c0*/  @!P1 PRMT R2, R3, 0x8880, RZ ;  /* 0x0000888003029816 */ /* 0x004fc800000000ff */
[----:B------:R-:W2:Y:S01]  /*06d0*/  @!P1 LDS.S8 R0, [R7] ;  /* 0x0000000007009984 */ /* 0x000ea20000000200 */
[----:B------:R-:W-:-:S04]  /*06e0*/  @!P1 PRMT R2, R2, 0x7710, RZ ;  /* 0x0000771002029816 */ /* 0x000fc800000000ff */
[----:B--2---:R-:W-:-:S04]  /*06f0*/  @!P1 VIMNMX.S16x2 R0, PT, PT, R2, R0, PT ;  /* 0x0000000002009248 */ /* 0x004fc80003fe0300 */
[----:B------:R-:W-:-:S07]  /*0700*/  @!P1 PRMT R3, R0, 0x7610, R3 ;  /* 0x0000761000039816 */ /* 0x000fce0000000003 */
.L_x_2918:
[----:B--2---:R2:W-:Y:S02]  /*0710*/  STS.U8 [R22+UR4], R3 ;  /* 0x0000000316007988 */ /* 0x0045e40008000004 */
.L_x_2915:
[----:B------:R-:W3:Y:S01]  /*0720*/  LDCU.64 UR10, c[0x0][0x380] ;  /* 0x00007000ff0a77ac */ /* 0x000ee20008000a00 */
[----:B------:R-:W-:Y:S02]  /*0730*/  IMAD.MOV.U32 R17, RZ, RZ, RZ ;  /* 0x000000ffff117224 */ /* 0x000fe400078e00ff */
[----:B------:R-:W-:-:S04]  /*0740*/  IMAD.WIDE.U32 R16, R18, UR9, R16 ;  /* 0x0000000912107c25 */ /* 0x000fc8000f8e0010 */
[----:B------:R-:W-:Y:S01]  /*0750*/  IMAD R19, R19, UR9, R17 ;  /* 0x0000000913137c24 */ /* 0x000fe2000f8e0211 */
[----:B---3--:R-:W-:-:S04]  /*0760*/  IADD3 R16, P0, PT, R16, UR10, RZ ;  /* 0x0000000a10107c10 */ /* 0x008fc8000ff1e0ff */
[----:B------:R-:W-:-:S05]  /*0770*/  IADD3.X R17, PT, PT, R19, UR11, RZ, P0, !PT ;  /* 0x0000000b13117c10 */ /* 0x000fca00087fe4ff */
[----:B-1----:R-:W-:Y:S01]  /*0780*/  STG.E.U8 desc[UR6][R16.64], R3 ;  /* 0x0000000310007986 */ /* 0x002fe2000c101106 */
[----:B------:R-:W-:Y:S05]  /*0790*/  EXIT ;  /* 0x000000000000794d */ /* 0x000fea0003800000 */
.L_x_2921:
        /* <DEDUP_REMOVED lines=14> */
.L_x_3586:


//--------------------- .text.contiguous_reduce3_i8 --------------------------
	.section	.text.contiguous_reduce3_i8,"ax",@progbits
	.align	128
        .global         contiguous_reduce3_i8
        .type           contiguous_reduce3_i8,@function
        .size           contiguous_reduce3_i8,(.L_x_3509 - contiguous_reduce3_i8)
        .other          contiguous_reduce3_i8,@"STO_CUDA_ENTRY STV_DEFAULT"
contiguous_reduce3_i8:
.text.contiguous_reduce3_i8:
[----:B------:R-:W-:Y:S01]  /*0000*/  LDC R1, c[0x0][0x37c] ;  /* 0x0000df00ff017b82 */ /* 0x000fe20000000800 */
[----:B------:R-:W0:Y:S01]  /*0010*/  S2R R7, SR_TID.Y ;  /* 0x0000000000077919 */ /* 0x000e220000002200 */
[----:B------:R-:W1:Y:S06]  /*0020*/  LDCU UR8, c[0x0][0x360] ;  /* 0x00006c00ff0877ac */ /* 0x000e6c0008000800 */
[----:B------:R-:W0:Y:S01]  /*0030*/  S2UR UR9, SR_CTAID.Y ;  /* 0x00000000000979c3 */ /* 0x000e220000002600 */
[----:B------:R-:W-:Y:S01]  /*0040*/  HFMA2 R2, -RZ, RZ, 0, 7.569789886474609375e-06 ;  /* 0x0000007fff027431 */ /* 0x000fe200000001ff */
        /* <DEDUP_REMOVED lines=38> */
.L_x_2940:
        /* <DEDUP_REMOVED lines=27> */
.L_x_2924:
[----:B------:R-:W-:Y:S01]  /*0460*/  IMAD.MOV.U32 R30, RZ, RZ, R32 ;  /* 0x000000ffff1e7224 */ /* 0x000fe200078e0020 */
[----:B------:R-:W-:Y:S01]  /*0470*/  MOV R0, R36 ;  /* 0x0000002400007202 */ /* 0x000fe20000000f00 */
[----:B------:R-:W-:Y:S01]  /*0480*/  IMAD.MOV.U32 R3, RZ, RZ, R37 ;  /* 0x000000ffff037224 */ /* 0x000fe200078e0025 */
[----:B------:R-:W-:-:S07]  /*0490*/  MOV R8, 0x4b0 ;  /* 0x000004b000087802 */ /* 0x000fce0000000f00 */
[----:B01-3--:R-:W-:Y:S05]  /*04a0*/  CALL.REL.NOINC `($__internal_66_$__cuda_sm20_div_s64) ;  /* 0x0000003000ac7944 */ /* 0x00bfea0003c00000 */
        /* <DEDUP_REMOVED lines=9> */
.L_x_2925:
        /* <DEDUP_REMOVED lines=33> */
.L_x_2926:
[----:B------:R-:W-:Y:S01]  /*0750*/  MOV R0, R36 ;  /* 0x0000002400007202 */ /* 0x000fe20000000f00 */
[----:B------:R-:W-:Y:S01]  /*0760*/  IMAD.MOV.U32 R3, RZ, RZ, R37 ;  /* 0x000000ffff037224 */ /* 0x000fe200078e0025 */
[----:B------:R-:W-:-:S07]  /*0770*/  MOV R8, 0x790 ;  /* 0x0000079000087802 */ /* 0x000fce0000000f00 */
[----:B---3--:R-:W-:Y:S05]  /*0780*/  CALL.REL.NOINC `($__internal_66_$__cuda_sm20_div_s64) ;  /* 0x0000002c00f47944 */ /* 0x008fea0003c00000 */
        /* <DEDUP_REMOVED lines=10> */
.L_x_2927:
        /* <DEDUP_REMOVED lines=34> */
.L_x_2928:
[----:B------:R-:W-:Y:S01]  /*0a50*/  MOV R30, R28 ;  /* 0x0000001c001e7202 */ /* 0x000fe20000000f00 */
[----:B------:R-:W-:Y:S01]  /*0a60*/  IMAD.MOV.U32 R0, RZ, RZ, R36 ;  /* 0x000000ffff007224 */ /* 0x000fe200078e0024 */
[----:B------:R-:W-:Y:S02]  /*0a70*/  MOV R3, R37 ;  /* 0x0000002500037202 */ /* 0x000fe40000000f00 */
[----:B------:R-:W-:-:S07]  /*0a80*/  MOV R8, 0xaa0 ;  /* 0x00000aa000087802 */ /* 0x000fce0000000f00 */
[----:B---3--:R-:W-:Y:S05]  /*0a90*/  CALL.REL.NOINC `($__internal_66_$__cuda_sm20_div_s64) ;  /* 0x0000002c00307944 */ /* 0x008fea0003c00000 */
        /* <DEDUP_REMOVED lines=10> */
.L_x_2929:
        /* <DEDUP_REMOVED lines=33> */
.L_x_2930:
[----:B------:R-:W-:Y:S01]  /*0d50*/  MOV R0, R36 ;  /* 0x0000002400007202 */ /* 0x000fe20000000f00 */
[----:B------:R-:W-:Y:S01]  /*0d60*/  IMAD.MOV.U32 R3, RZ, RZ, R37 ;  /* 0x000000ffff037224 */ /* 0x000fe200078e0025 */
[----:B------:R-:W-:-:S07]  /*0d70*/  MOV R8, 0xd90 ;  /* 0x00000d9000087802 */ /* 0x000fce0000000f00 */
[----:B---3--:R-:W-:Y:S05]  /*0d80*/  CALL.REL.NOINC `($__internal_66_$__cuda_sm20_div_s64) ;  /* 0x0000002800747944 */ /* 0x008fea0003c00000 */
        /* <DEDUP_REMOVED lines=9> */
.L_x_2931:
        /* <DEDUP_REMOVED lines=34> */
.L_x_2932:
[----:B------:R-:W-:Y:S01]  /*1040*/  IMAD.MOV.U32 R30, RZ, RZ, R28 ;  /* 0x000000ffff1e7224 */ /* 0x000fe200078e001c */
        /* <DEDUP_REMOVED lines=13> */
.L_x_2933:
        /* <DEDUP_REMOVED lines=34> */
.L_x_2934:
        /* <DEDUP_REMOVED lines=14> */
.L_x_2935:
        /* <DEDUP_REMOVED lines=34> */
.L_x_2936:
[----:B------:R-:W-:Y:S01]  /*1640*/  IMAD.MOV.U32 R30, RZ, RZ, R28 ;  /* 0x000000ffff1e7224 */ /* 0x000fe200078e001c */
        /* <DEDUP_REMOVED lines=14> */
.L_x_2937:
        /* <DEDUP_REMOVED lines=34> */
.L_x_2938:
[----:B------:R-:W-:Y:S01]  /*1950*/  MOV R0, R36 ;  /* 0x0000002400007202 */ /* 0x000fe20000000f00 */
[----:B------:R-:W-:Y:S01]  /*1960*/  IMAD.MOV.U32 R3, RZ, RZ, R37 ;  /* 0x000000ffff037224 */ /* 0x000fe200078e0025 */
[----:B------:R-:W-:-:S07]  /*1970*/  MOV R8, 0x1990 ;  /* 0x0000199000087802 */ /* 0x000fce0000000f00 */
[----:B---3--:R-:W-:Y:S05]  /*1980*/  CALL.REL.NOINC `($__internal_66_$__cuda_sm20_div_s64) ;  /* 0x0000001c00747944 */ /* 0x008fea0003c00000 */
        /* <DEDUP_REMOVED lines=9> */
.L_x_2939:
        /* <DEDUP_REMOVED lines=13> */
.L_x_2923:
        /* <DEDUP_REMOVED lines=33> */
.L_x_2942:
[----:B------:R-:W-:Y:S01]  /*1d00*/  IMAD.MOV.U32 R30, RZ, RZ, R32 ;  /* 0x000000ffff1e7224 */ /* 0x000fe200078e0020 */
[----:B------:R-:W-:Y:S01]  /*1d10*/  MOV R0, R16 ;  /* 0x0000001000007202 */ /* 0x000fe20000000f00 */
[----:B------:R-:W-:Y:S01]  /*1d20*/  IMAD.MOV.U32 R3, RZ, RZ, R17 ;  /* 0x000000ffff037224 */ /* 0x000fe200078e0011 */
[----:B------:R-:W-:-:S07]  /*1d30*/  MOV R8, 0x1d50 ;  /* 0x00001d5000087802 */ /* 0x000fce0000000f00 */
[----:B------:R-:W-:Y:S05]  /*1d40*/  CALL.REL.NOINC `($__internal_66_$__cuda_sm20_div_s64) ;  /* 0x0000001800847944 */ /* 0x000fea0003c00000 */
        /* <DEDUP_REMOVED lines=9> */
.L_x_2943:
        /* <DEDUP_REMOVED lines=35> */
.L_x_2944:
        /* <DEDUP_REMOVED lines=13> */
.L_x_2945:
        /* <DEDUP_REMOVED lines=36> */
.L_x_2946:
[----:B------:R-:W-:Y:S01]  /*2320*/  IMAD.MOV.U32 R30, RZ, RZ, R20 ;  /* 0x000000ffff1e7224 */ /* 0x000fe200078e0014 */
[----:B------:R-:W-:Y:S01]  /*2330*/  MOV R0, R18 ;  /* 0x0000001200007202 */ /* 0x000fe20000000f00 */
[----:B------:R-:W-:Y:S01]  /*2340*/  IMAD.MOV.U32 R3, RZ, RZ, R19 ;  /* 0x000000ffff037224 */ /* 0x000fe200078e0013 */
[----:B------:R-:W-:-:S07]  /*2350*/  MOV R8, 0x2370 ;  /* 0x0000237000087802 */ /* 0x000fce0000000f00 */
[----:B------:R-:W-:Y:S05]  /*2360*/  CALL.REL.NOINC `($__internal_66_$__cuda_sm20_div_s64) ;  /* 0x0000001000fc7944 */ /* 0x000fea0003c00000 */
        /* <DEDUP_REMOVED lines=10> */
.L_x_2947:
        /* <DEDUP_REMOVED lines=37> */
.L_x_2948:
[----:B------:R-:W-:Y:S01]  /*2660*/  IMAD.MOV.U32 R0, RZ, RZ, R18 ;  /* 0x000000ffff007224 */ /* 0x000fe200078e0012 */
[----:B------:R-:W-:Y:S02]  /*2670*/  MOV R3, R19 ;  /* 0x0000001300037202 */ /* 0x000fe40000000f00 */
[----:B------:R-:W-:-:S07]  /*2680*/  MOV R8, 0x26a0 ;  /* 0x000026a000087802 */ /* 0x000fce0000000f00 */
[----:B------:R-:W-:Y:S05]  /*2690*/  CALL.REL.NOINC `($__internal_66_$__cuda_sm20_div_s64) ;  /* 0x0000001000307944 */ /* 0x000fea0003c00000 */
        /* <DEDUP_REMOVED lines=8> */
.L_x_2949:
        /* <DEDUP_REMOVED lines=10> */
.L_x_2941:
        /* <DEDUP_REMOVED lines=31> */
.L_x_2951:
[----:B------:R-:W-:Y:S01]  /*29b0*/  MOV R30, R32 ;  /* 0x00000020001e7202 */ /* 0x000fe20000000f00 */
[----:B------:R-:W-:Y:S01]  /*29c0*/  IMAD.MOV.U32 R0, RZ, RZ, R16 ;  /* 0x000000ffff007224 */ /* 0x000fe200078e0010 */
[----:B------:R-:W-:Y:S02]  /*29d0*/  MOV R3, R17 ;  /* 0x0000001100037202 */ /* 0x000fe40000000f00 */
[----:B------:R-:W-:-:S07]  /*29e0*/  MOV R8, 0x2a00 ;  /* 0x00002a0000087802 */ /* 0x000fce0000000f00 */
[----:B------:R-:W-:Y:S05]  /*29f0*/  CALL.REL.NOINC `($__internal_66_$__cuda_sm20_div_s64) ;  /* 0x0000000c00587944 */ /* 0x000fea0003c00000 */
        /* <DEDUP_REMOVED lines=9> */
.L_x_2952:
        /* <DEDUP_REMOVED lines=36> */
.L_x_2953:
[----:B------:R-:W-:Y:S01]  /*2cd0*/  IMAD.MOV.U32 R0, RZ, RZ, R18 ;  /* 0x000000ffff007224 */ /* 0x000fe200078e0012 */
[----:B------:R-:W-:Y:S02]  /*2ce0*/  MOV R3, R19 ;  /* 0x0000001300037202 */ /* 0x000fe40000000f00 */
[----:B------:R-:W-:-:S07]  /*2cf0*/  MOV R8, 0x2d10 ;  /* 0x00002d1000087802 */ /* 0x000fce0000000f00 */
[----:B------:R-:W-:Y:S05]  /*2d00*/  CALL.REL.NOINC `($__internal_66_$__cuda_sm20_div_s64) ;  /* 0x0000000800947944 */ /* 0x000fea0003c00000 */
        /* <DEDUP_REMOVED lines=8> */
.L_x_2954:
        /* <DEDUP_REMOVED lines=10> */
.L_x_2950:
        /* <DEDUP_REMOVED lines=29> */
.L_x_2955:
[----:B------:R-:W-:-:S07]  /*3000*/  MOV R0, 0x3020 ;  /* 0x0000302000007802 */ /* 0x000fce0000000f00 */
[----:B------:R-:W-:Y:S05]  /*3010*/  CALL.REL.NOINC `($__internal_67_$__cuda_sm20_rem_s64) ;  /* 0x0000000c001c7944 */ /* 0x000fea0003c00000 */
[----:B------:R-:W-:Y:S01]  /*3020*/  IMAD.MOV.U32 R8, RZ, RZ, R3 ;  /* 0x000000ffff087224 */ /* 0x000fe200078e0003 */
[----:B------:R-:W-:-:S07]  /*3030*/  MOV R9, R10 ;  /* 0x0000000a00097202 */ /* 0x000fce0000000f00 */
.L_x_2956:
[----:B------:R-:W0:Y:S02]  /*3040*/  LDC.64 R10, c[0x0][0x398] ;  /* 0x0000e600ff0a7b82 */ /* 0x000e240000000a00 */
[----:B0-----:R-:W-:-:S06]  /*3050*/  IMAD.WIDE.U32 R2, R2, 0x8, R10 ;  /* 0x0000000802027825 */ /* 0x001fcc00078e000a */
[----:B------:R-:W2:Y:S02]  /*3060*/  LDG.E.64 R2, desc[UR10][R2.64] ;  /* 0x0000000a02027981 */ /* 0x000ea4000c1e1b00 */
[-C--:B--2---:R-:W-:Y:S02]  /*3070*/  IMAD R11, R3, R8.reuse, RZ ;  /* 0x00000008030b7224 */ /* 0x084fe400078e02ff */
[----:B------:R-:W-:-:S04]  /*3080*/  IMAD.WIDE.U32 R28, R2, R8, R28 ;  /* 0x00000008021c7225 */ /* 0x000fc800078e001c */
[----:B------:R-:W-:-:S05]  /*3090*/  IMAD R11, R2, R9, R11 ;  /* 0x00000009020b7224 */ /* 0x000fca00078e020b */
[----:B------:R-:W-:-:S07]  /*30a0*/  IADD3 R29, PT, PT, R29, R11, RZ ;  /* 0x0000000b1d1d7210 */ /* 0x000fce0007ffe0ff */
.L_x_2922:
        /* <DEDUP_REMOVED lines=32> */
.L_x_2959:
[----:B0-----:R-:W-:Y:S01]  /*32b0*/  IADD3 R4, PT, PT, R13, UR8, RZ ;  /* 0x000000080d047c10 */ /* 0x001fe2000fffe0ff */
[----:B------:R-:W-:Y:S01]  /*32c0*/  LDS.S8 R0, [R13] ;  /* 0x000000000d007984 */ /* 0x000fe20000000200 */
[----:B--2---:R-:W-:Y:S02]  /*32d0*/  PRMT R20, R7, 0x8880, RZ ;  /* 0x0000888007147816 */ /* 0x004fe400000000ff */
[----:B------:R-:W-:Y:S01]  /*32e0*/  IADD3 R8, PT, PT, R4, UR8, RZ ;  /* 0x0000000804087c10 */ /* 0x000fe2000fffe0ff */
[----:B------:R0:W2:Y:S01]  /*32f0*/  LDS.S8 R2, [R13+UR8] ;  /* 0x000000080d027984 */ /* 0x0000a20008000200 */
[----:B------:R-:W-:Y:S02]  /*3300*/  PRMT R20, R20, 0x7710, RZ ;  /* 0x0000771014147816 */ /* 0x000fe400000000ff */
[----:B------:R-:W-:Y:S01]  /*3310*/  IADD3 R11, PT, PT, R11, 0x8, RZ ;  /* 0x000000080b0b7810 */ /* 0x000fe20007ffe0ff */
[----:B------:R-:W-:Y:S01]  /*3320*/  VIADD R10, R8, UR8 ;  /* 0x00000008080a7c36 */ /* 0x000fe20008000000 */
[----:B------:R-:W-:Y:S01]  /*3330*/  LDS.S8 R4, [R4+UR8] ;  /* 0x0000000804047984 */ /* 0x000fe20008000200 */
[----:B------:R-:W-:-:S02]  /*3340*/  IADD3 R17, PT, PT, R17, 0x8, RZ ;  /* 0x0000000811117810 */ /* 0x000fc40007ffe0ff */
[----:B------:R-:W-:Y:S01]  /*3350*/  ISETP.NE.AND P0, PT, R11, RZ, PT ;  /* 0x000000ff0b00720c */ /* 0x000fe20003f05270 */
[----:B------:R-:W3:Y:S01]  /*3360*/  LDS.S8 R8, [R8+UR8] ;  /* 0x0000000808087984 */ /* 0x000ee20008000200 */
[----:B------:R-:W-:Y:S01]  /*3370*/  IADD3 R12, PT, PT, R10, UR8, RZ ;  /* 0x000000080a0c7c10 */ /* 0x000fe2000fffe0ff */
[----:B0-----:R-:W-:Y:S02]  /*3380*/  IMAD R13, R19, 0x8, R13 ;  /* 0x00000008130d7824 */ /* 0x001fe400078e020d */
[----:B------:R-:W-:Y:S01]  /*3390*/  LDS.S8 R10, [R10+UR8] ;  /* 0x000000080a0a7984 */ /* 0x000fe20008000200 */
[----:B------:R-:W-:-:S03]  /*33a0*/  IADD3 R16, PT, PT, R12, UR8, RZ ;  /* 0x000000080c107c10 */ /* 0x000fc6000fffe0ff */
[----:B------:R-:W0:Y:S02]  /*33b0*/  LDS.S8 R12, [R12+UR8] ;  /* 0x000000080c0c7984 */ /* 0x000e240008000200 */
[----:B------:R-:W-:Y:S02]  /*33c0*/  VIADD R18, R16, UR8 ;  /* 0x0000000810127c36 */ /* 0x000fe40008000000 */
[----:B------:R-:W-:Y:S04]  /*33d0*/  LDS.S8 R16, [R16+UR8] ;  /* 0x0000000810107984 */ /* 0x000fe80008000200 */
[----:B------:R-:W4:Y:S01]  /*33e0*/  LDS.S8 R18, [R18+UR8] ;  /* 0x0000000812127984 */ /* 0x000f220008000200 */
[----:B--2---:R-:W-:-:S04]  /*33f0*/  VIMNMX3.S16x2 R2, R20, R0, R2, PT ;  /* 0x000000001402720f */ /* 0x004fc80003800302 */
[----:B---3--:R-:W-:-:S04]  /*3400*/  VIMNMX3.S16x2 R2, R2, R4, R8, PT ;  /* 0x000000040202720f */ /* 0x008fc80003800308 */
[----:B0-----:R-:W-:-:S04]  /*3410*/  VIMNMX3.S16x2 R8, R2, R10, R12, PT ;  /* 0x0000000a0208720f */ /* 0x001fc8000380030c */
[----:B----4-:R-:W-:-:S04]  /*3420*/  VIMNMX3.S16x2 R8, R8, R16, R18, PT ;  /* 0x000000100808720f */ /* 0x010fc80003800312 */
[----:B------:R-:W-:Y:S01]  /*3430*/  PRMT R7, R8, 0x7610, R7 ;  /* 0x0000761008077816 */ /* 0x000fe20000000007 */
[----:B------:R-:W-:Y:S06]  /*3440*/  @P0 BRA `(.L_x_2959) ;  /* 0xfffffffc00980947 */ /* 0x000fec000383ffff */
[----:B------:R-:W-:-:S07]  /*3450*/  IADD3 R0, PT, PT, R17, 0x1, RZ ;  /* 0x0000000111007810 */ /* 0x000fce0007ffe0ff */
.L_x_2958:
[----:B------:R-:W-:-:S13]  /*3460*/  ISETP.NE.AND P0, PT, R9, RZ, PT ;  /* 0x000000ff0900720c */ /* 0x000fda0003f05270 */
[----:B------:R-:W-:Y:S05]  /*3470*/  @!P0 BRA `(.L_x_2960) ;  /* 0x0000000000908947 */ /* 0x000fea0003800000 */
[----:B------:R-:W-:Y:S02]  /*3480*/  ISETP.GE.U32.AND P0, PT, R9, 0x4, PT ;  /* 0x000000040900780c */ /* 0x000fe40003f06070 */
[----:B------:R-:W-:-:S04]  /*3490*/  LOP3.LUT R13, R5, 0x3, RZ, 0xc0, !PT ;  /* 0x00000003050d7812 */ /* 0x000fc800078ec0ff */
[----:B------:R-:W-:-:S07]  /*34a0*/  ISETP.NE.AND P1, PT, R13, RZ, PT ;  /* 0x000000ff0d00720c */ /* 0x000fce0003f25270 */
[----:B------:R-:W-:Y:S06]  /*34b0*/  @!P0 BRA `(.L_x_2961) ;  /* 0x0000000000348947 */ /* 0x000fec0003800000 */
[C---:B------:R-:W-:Y:S01]  /*34c0*/  IMAD R2, R0.reuse, UR8, R3 ;  /* 0x0000000800027c24 */ /* 0x040fe2000f8e0203 */
[----:B--2---:R-:W-:Y:S02]  /*34d0*/  PRMT R8, R7, 0x8880, RZ ;  /* 0x0000888007087816 */ /* 0x004fe400000000ff */
[----:B------:R-:W-:Y:S02]  /*34e0*/  IADD3 R0, PT, PT, R0, 0x4, RZ ;  /* 0x0000000400007810 */ /* 0x000fe40007ffe0ff */
[----:B------:R-:W-:Y:S01]  /*34f0*/  IADD3 R9, PT, PT, R2, UR8, RZ ;  /* 0x0000000802097c10 */ /* 0x000fe2000fffe0ff */
[----:B0-----:R-:W-:Y:S01]  /*3500*/  LDS.S8 R4, [R2] ;  /* 0x0000000002047984 */ /* 0x001fe20000000200 */
[----:B------:R-:W-:-:S03]  /*3510*/  PRMT R8, R8, 0x7710, RZ ;  /* 0x0000771008087816 */ /* 0x000fc600000000ff */
[----:B------:R-:W-:Y:S01]  /*3520*/  VIADD R11, R9, UR8 ;  /* 0x00000008090b7c36 */ /* 0x000fe20008000000 */
[----:B------:R-:W0:Y:S04]  /*3530*/  LDS.S8 R10, [R2+UR8] ;  /* 0x00000008020a7984 */ /* 0x000e280008000200 */
[----:B------:R-:W-:Y:S04]  /*3540*/  LDS.S8 R12, [R9+UR8] ;  /* 0x00000008090c7984 */ /* 0x000fe80008000200 */
[----:B------:R-:W2:Y:S01]  /*3550*/  LDS.S8 R16, [R11+UR8] ;  /* 0x000000080b107984 */ /* 0x000ea20008000200 */
[----:B0-----:R-:W-:-:S04]  /*3560*/  VIMNMX3.S16x2 R4, R8, R4, R10, PT ;  /* 0x000000040804720f */ /* 0x001fc8000380030a */
[----:B--2---:R-:W-:-:S04]  /*3570*/  VIMNMX3.S16x2 R4, R4, R12, R16, PT ;  /* 0x0000000c0404720f */ /* 0x004fc80003800310 */
[----:B------:R-:W-:-:S07]  /*3580*/  PRMT R7, R4, 0x7610, R7 ;  /* 0x0000761004077816 */ /* 0x000fce0000000007 */
.L_x_2961:
[----:B------:R-:W-:Y:S05]  /*3590*/  @!P1 BRA `(.L_x_2960) ;  /* 0x0000000000489947 */ /* 0x000fea0003800000 */
[----:B------:R-:W-:Y:S02]  /*35a0*/  ISETP.NE.AND P0, PT, R13, 0x1, PT ;  /* 0x000000010d00780c */ /* 0x000fe40003f05270 */
[----:B------:R-:W-:-:S04]  /*35b0*/  LOP3.LUT R5, R5, 0x1, RZ, 0xc0, !PT ;  /* 0x0000000105057812 */ /* 0x000fc800078ec0ff */
[----:B------:R-:W-:-:S07]  /*35c0*/  ISETP.NE.U32.AND P1, PT, R5, 0x1, PT ;  /* 0x000000010500780c */ /* 0x000fce0003f25070 */
[----:B------:R-:W-:Y:S06]  /*35d0*/  @!P0 BRA `(.L_x_2962) ;  /* 0x0000000000208947 */ /* 0x000fec0003800000 */
[C---:B------:R-:W-:Y:S01]  /*35e0*/  IMAD R2, R0.reuse, UR8, R3 ;  /* 0x0000000800027c24 */ /* 0x040fe2000f8e0203 */
[----:B--2---:R-:W-:Y:S02]  /*35f0*/  PRMT R8, R7, 0x8880, RZ ;  /* 0x0000888007087816 */ /* 0x004fe400000000ff */
[----:B------:R-:W-:Y:S02]  /*3600*/  IADD3 R0, PT, PT, R0, 0x2, RZ ;  /* 0x0000000200007810 */ /* 0x000fe40007ffe0ff */
[----:B0-----:R-:W-:Y:S01]  /*3610*/  LDS.S8 R4, [R2] ;  /* 0x0000000002047984 */ /* 0x001fe20000000200 */
[----:B------:R-:W-:-:S03]  /*3620*/  PRMT R8, R8, 0x7710, RZ ;  /* 0x0000771008087816 */ /* 0x000fc600000000ff */
[----:B------:R-:W0:Y:S02]  /*3630*/  LDS.S8 R10, [R2+UR8] ;  /* 0x00000008020a7984 */ /* 0x000e240008000200 */
[----:B0-----:R-:W-:-:S04]  /*3640*/  VIMNMX3.S16x2 R4, R8, R4, R10, PT ;  /* 0x000000040804720f */ /* 0x001fc8000380030a */
[----:B------:R-:W-:-:S07]  /*3650*/  PRMT R7, R4, 0x7610, R7 ;  /* 0x0000761004077816 */ /* 0x000fce0000000007 */
.L_x_2962:
[----:B------:R-:W-:Y:S01]  /*3660*/  @!P1 IMAD R0, R0, UR8, R3 ;  /* 0x0000000800009c24 */ /* 0x000fe2000f8e0203 */
[----:B--2---:R-:W-:-:S04]  /*3670*/  @!P1 PRMT R2, R7, 0x8880, RZ ;  /* 0x0000888007029816 */ /* 0x004fc800000000ff */
[----:B------:R-:W-:Y:S01]  /*3680*/  @!P1 PRMT R2, R2, 0x7710, RZ ;  /* 0x0000771002029816 */ /* 0x000fe200000000ff */
[----:B------:R-:W2:Y:S03]  /*3690*/  @!P1 LDS.S8 R0, [R0] ;  /* 0x0000000000009984 */ /* 0x000ea60000000200 */
[----:B--2---:R-:W-:-:S04]  /*36a0*/  @!P1 VIMNMX.S16x2 R2, PT, PT, R2, R0, PT ;  /* 0x0000000002029248 */ /* 0x004fc80003fe0300 */
[----:B------:R-:W-:-:S07]  /*36b0*/  @!P1 PRMT R7, R2, 0x7610, R7 ;  /* 0x0000761002079816 */ /* 0x000fce0000000007 */
.L_x_2960:
[----:B--2---:R2:W-:Y:S02]  /*36c0*/  STS.U8 [R6+UR4], R7 ;  /* 0x0000000706007988 */ /* 0x0045e40008000004 */
.L_x_2957:
        /* <DEDUP_REMOVED lines=9> */
        .weak           $__internal_66_$__cuda_sm20_div_s64
        .type           $__internal_66_$__cuda_sm20_div_s64,@function
        .size           $__internal_66_$__cuda_sm20_div_s64,($__internal_67_$__cuda_sm20_rem_s64 - $__internal_66_$__cuda_sm20_div_s64)
$__internal_66_$__cuda_sm20_div_s64:
        /* <DEDUP_REMOVED lines=82> */
[----:B------:R-:W-:Y:S06]  /*3c80*/  RET.REL.NODEC R8 `(contiguous_reduce3_i8) ;  /* 0xffffffc008dc7950 */ /* 0x000fec0003c3ffff */
        .weak           $__internal_67_$__cuda_sm20_rem_s64
        .type           $__internal_67_$__cuda_sm20_rem_s64,@function
        .size           $__internal_67_$__cuda_sm20_rem_s64,(.L_x_3509 - $__internal_67_$__cuda_sm20_rem_s64)
$__internal_67_$__cuda_sm20_rem_s64:
        /* <DEDUP_REMOVED lines=66> */
[----:B------:R-:W-:Y:S06]  /*40b0*/  RET.REL.NODEC R8 `(contiguous_reduce3_i8) ;  /* 0xffffffbc08d07950 */ /* 0x000fec0003c3ffff */
.L_x_2963:
        /* <DEDUP_REMOVED lines=12> */
.L_x_3509:


//--------------------- .text.contiguous_reduce22_i8 --------------------------
	.section	.text.contiguous_reduce22_i8,"ax",@progbits
	.align	128
        .global         contiguous_reduce22_i8
        .type           contiguous_reduce22_i8,@function
        .size           contiguous_reduce22_i8,(.L_x_3588 - contiguous_reduce22_i8)
        .other          contiguous_reduce22_i8,@"STO_CUDA_ENTRY STV_DEFAULT"
contiguous_reduce22_i8:
.text.contiguous_reduce22_i8:
        /* <DEDUP_REMOVED lines=22> */
[----:B---3--:R-:W2:Y:S04]  /*0160*/  @!P0 LDG.E.S8 R4, desc[UR12][R4.64] ;  /* 0x0000000c04048981 */ /* 0x008ea8000c1e1300 */
[----:B------:R0:W2:Y:S01]  /*0170*/  @!P0 LDG.E.S8 R6, desc[UR12][R6.64] ;  /* 0x0000000c06068981 */ /* 0x0000a2000c1e1300 */
        /* <DEDUP_REMOVED lines=9> */
[----:B--2---:R-:W-:-:S05]  /*0210*/  @!P0 VIMNMX.S16x2 R5, PT, PT, R4, R6, PT ;  /* 0x0000000604058248 */ /* 0x004fca0003fe0300 */
        /* <DEDUP_REMOVED lines=14> */
.L_x_2965:
[----:B------:R-:W-:Y:S05]  /*0300*/  BSYNC.RECONVERGENT B0 ;  /* 0x0000000000007941 */ /* 0x000fea0003800200 */
.L_x_2964:
[----:B------:R-:W-:Y:S01]  /*0310*/  BAR.SYNC.DEFER_BLOCKING 0x0 ;  /* 0x0000000000007b1d */ /* 0x000fe20000010000 */
[----:B------:R-:W-:Y:S01]  /*0320*/  UISETP.GE.U32.AND UP0, UPT, UR5, 0x42, UPT ;  /* 0x000000420500788c */ /* 0x000fe2000bf06070 */
[----:B------:R-:W-:-:S08]  /*0330*/  VIADD R2, R0, UR4 ;  /* 0x0000000400027c36 */ /* 0x000fd00008000000 */
[----:B------:R-:W-:Y:S05]  /*0340*/  BRA.U !UP0, `(.L_x_2966) ;  /* 0x0000000108287547 */ /* 0x000fea000b800000 */
.L_x_2967:
[----:B------:R-:W-:Y:S02]  /*0350*/  USHF.R.U32.HI UR6, URZ, 0x1, UR5 ;  /* 0x00000001ff067899 */ /* 0x000fe40008011605 */
[----:B------:R-:W-:-:S04]  /*0360*/  UISETP.GT.U32.AND UP0, UPT, UR5, 0x83, UPT ;  /* 0x000000830500788c */ /* 0x000fc8000bf04070 */
[----:B------:R-:W-:Y:S01]  /*0370*/  ISETP.GE.U32.AND P0, PT, R0, UR6, PT ;  /* 0x0000000600007c0c */ /* 0x000fe2000bf06070 */
[----:B------:R-:W-:-:S12]  /*0380*/  UMOV UR5, UR6 ;  /* 0x0000000600057c82 */ /* 0x000fd80008000000 */
[----:B--2---:R-:W-:Y:S04]  /*0390*/  @!P0 LDS.S8 R4, [R0+UR4] ;  /* 0x0000000400048984 */ /* 0x004fe80008000200 */
[----:B------:R-:W2:Y:S02]  /*03a0*/  @!P0 LDS.S8 R6, [R2+UR6] ;  /* 0x0000000602068984 */ /* 0x000ea40008000200 */
[----:B--2---:R-:W-:-:S05]  /*03b0*/  @!P0 VIMNMX.S16x2 R4, PT, PT, R4, R6, PT ;  /* 0x0000000604048248 */ /* 0x004fca0003fe0300 */
[----:B------:R2:W-:Y:S01]  /*03c0*/  @!P0 STS.U8 [R0+UR4], R4 ;  /* 0x0000000400008988 */ /* 0x0005e20008000004 */
[----:B------:R-:W-:Y:S06]  /*03d0*/  BAR.SYNC.DEFER_BLOCKING 0x0 ;  /* 0x0000000000007b1d */ /* 0x000fec0000010000 */
[----:B------:R-:W-:Y:S05]  /*03e0*/  BRA.U UP0, `(.L_x_2967) ;  /* 0xfffffffd00d87547 */ /* 0x000fea000b83ffff */
.L_x_2966:
[----:B------:R-:W-:Y:S05]  /*03f0*/  @P1 EXIT ;  /* 0x000000000000194d */ /* 0x000fea0003800000 */
[----:B------:R-:W-:Y:S01]  /*0400*/  LDS.S8 R2, [R0+UR4] ;  /* 0x0000000400027984 */ /* 0x000fe20008000200 */
[----:B------:R-:W-:-:S03]  /*0410*/  ISETP.NE.AND P0, PT, R0, RZ, PT ;  /* 0x000000ff0000720c */ /* 0x000fc60003f05270 */
[----:B--2---:R-:W2:Y:S02]  /*0420*/  LDS.S8 R4, [R0+UR4+0x20] ;  /* 0x0000200400047984 */ /* 0x004ea40008000200 */
[----:B--2---:R-:W-:-:S04]  /*0430*/  VIMNMX.S16x2 R2, PT, PT, R2, R4, PT ;  /* 0x0000000402027248 */ /* 0x004fc80003fe0300 */
[----:B-1----:R-:W-:-:S05]  /*0440*/  PRMT R3, R2, 0x7610, R3 ;  /* 0x0000761002037816 */ /* 0x002fca0000000003 */
[----:B------:R-:W-:Y:S04]  /*0450*/  STS.U8 [R0+UR4], R3 ;  /* 0x0000000300007988 */ /* 0x000fe80008000004 */
[----:B------:R-:W-:Y:S04]  /*0460*/  LDS.S8 R2, [R0+UR4] ;  /* 0x0000000400027984 */ /* 0x000fe80008000200 */
[----:B------:R-:W1:Y:S02]  /*0470*/  LDS.S8 R4, [R0+UR4+0x10] ;  /* 0x0000100400047984 */ /* 0x000e640008000200 */
[----:B-1----:R-:W-:-:S04]  /*0480*/  VIMNMX.S16x2 R2, PT, PT, R2, R4, PT ;  /* 0x0000000402027248 */ /* 0x002fc80003fe0300 */
[----:B0-----:R-:W-:-:S05]  /*0490*/  PRMT R5, R2, 0x7610, R5 ;  /* 0x0000761002057816 */ /* 0x001fca0000000005 */
[----:B------:R-:W-:Y:S04]  /*04a0*/  STS.U8 [R0+UR4], R5 ;  /* 0x0000000500007988 */ /* 0x000fe80008000004 */
[----:B------:R-:W-:Y:S04]  /*04b0*/  LDS.S8 R2, [R0+UR4] ;  /* 0x0000000400027984 */ /* 0x000fe80008000200 */
[----:B------:R-:W0:Y:S02]  /*04c0*/  LDS.S8 R4, [R0+UR4+0x8] ;  /* 0x0000080400047984 */ /* 0x000e240008000200 */
[----:B0-----:R-:W-:-:S04]  /*04d0*/  VIMNMX.S16x2 R2, PT, PT, R2, R4, PT ;  /* 0x0000000402027248 */ /* 0x001fc80003fe0300 */
[----:B------:R-:W-:-:S05]  /*04e0*/  PRMT R6, R2, 0x7610, R6 ;  /* 0x0000761002067816 */ /* 0x000fca0000000006 */
        /* <DEDUP_REMOVED lines=13> */
[----:B0-----:R-:W-:-:S05]  /*05c0*/  VIMNMX.S16x2 R2, PT, PT, R2, R4, PT ;  /* 0x0000000402027248 */ /* 0x001fca0003fe0300 */
        /* <DEDUP_REMOVED lines=19> */
.L_x_2968:
        /* <DEDUP_REMOVED lines=16> */
.L_x_3588:


//--------------------- .text.contiguous_reduce2_i8 --------------------------
	.section	.text.contiguous_reduce2_i8,"ax",@progbits
	.align	128
        .global         contiguous_reduce2_i8
        .type           contiguous_reduce2_i8,@function
        .size           contiguous_reduce2_i8,(.L_x_3511 - contiguous_reduce2_i8)
        .other          contiguous_reduce2_i8,@"STO_CUDA_ENTRY STV_DEFAULT"
contiguous_reduce2_i8:
.text.contiguous_reduce2_i8:
[----:B------:R-:W-:Y:S01]  /*0000*/  LDC R1, c[0x0][0x37c] ;  /* 0x0000df00ff017b82 */ /* 0x000fe20000000800 */
[----:B------:R-:W0:Y:S07]  /*0010*/  S2R R0, SR_TID.X ;  /* 0x0000000000007919 */ /* 0x000e2e0000002100 */
[----:B------:R-:W1:Y:S01]  /*0020*/  S2UR UR7, SR_CTAID.X ;  /* 0x00000000000779c3 */ /* 0x000e620000002500 */
[----:B------:R-:W2:Y:S01]  /*0030*/  LDCU.64 UR8, c[0x0][0x3a8] ;  /* 0x00007500ff0877ac */ /* 0x000ea20008000a00 */
[----:B------:R-:W-:Y:S01]  /*0040*/  HFMA2 R3, -RZ, RZ, 0, 7.569789886474609375e-06 ;  /* 0x0000007fff037431 */ /* 0x000fe200000001ff */
        /* <DEDUP_REMOVED lines=44> */
.L_x_2997:
        /* <DEDUP_REMOVED lines=32> */
.L_x_2974:
[----:B------:R-:W-:Y:S01]  /*0510*/  IMAD.MOV.U32 R26, RZ, RZ, R4 ;  /* 0x000000ffff1a7224 */ /* 0x000fe200078e0004 */
[----:B------:R-:W-:Y:S01]  /*0520*/  MOV R11, R3 ;  /* 0x00000003000b7202 */ /* 0x000fe20000000f00 */
[----:B------:R-:W-:Y:S01]  /*0530*/  IMAD.MOV.U32 R10, RZ, RZ, R22 ;  /* 0x000000ffff0a7224 */ /* 0x000fe200078e0016 */
[----:B------:R-:W-:Y:S02]  /*0540*/  MOV R9, R23 ;  /* 0x0000001700097202 */ /* 0x000fe40000000f00 */
[----:B------:R-:W-:-:S07]  /*0550*/  MOV R8, 0x570 ;  /* 0x0000057000087802 */ /* 0x000fce0000000f00 */
[----:B-1----:R-:W-:Y:S05]  /*0560*/  CALL.REL.NOINC `($__internal_68_$__cuda_sm20_div_s64) ;  /* 0x0000006400407944 */ /* 0x002fea0003c00000 */
        /* <DEDUP_REMOVED lines=10> */
.L_x_2975:
[----:B------:R-:W-:Y:S05]  /*0610*/  BSYNC.RECONVERGENT B1 ;  /* 0x0000000000017941 */ /* 0x000fea0003800200 */
.L_x_2973:
        /* <DEDUP_REMOVED lines=34> */
.L_x_2977:
[----:B------:R-:W-:Y:S01]  /*0840*/  IMAD.MOV.U32 R26, RZ, RZ, R18 ;  /* 0x000000ffff1a7224 */ /* 0x000fe200078e0012 */
[----:B------:R-:W-:Y:S01]  /*0850*/  MOV R11, R19 ;  /* 0x00000013000b7202 */ /* 0x000fe20000000f00 */
[----:B------:R-:W-:Y:S01]  /*0860*/  IMAD.MOV.U32 R10, RZ, RZ, R22 ;  /* 0x000000ffff0a7224 */ /* 0x000fe200078e0016 */
[----:B------:R-:W-:Y:S02]  /*0870*/  MOV R9, R23 ;  /* 0x0000001700097202 */ /* 0x000fe40000000f00 */
[----:B------:R-:W-:-:S07]  /*0880*/  MOV R8, 0x8a0 ;  /* 0x000008a000087802 */ /* 0x000fce0000000f00 */
[----:B------:R-:W-:Y:S05]  /*0890*/  CALL.REL.NOINC `($__internal_68_$__cuda_sm20_div_s64) ;  /* 0x0000006000747944 */ /* 0x000fea0003c00000 */
        /* <DEDUP_REMOVED lines=8> */
.L_x_2978:
[----:B------:R-:W-:Y:S05]  /*0920*/  BSYNC.RECONVERGENT B1 ;  /* 0x0000000000017941 */ /* 0x000fea0003800200 */
.L_x_2976:
        /* <DEDUP_REMOVED lines=33> */
.L_x_2980:
[----:B------:R-:W-:Y:S01]  /*0b40*/  MOV R26, R36 ;  /* 0x00000024001a7202 */ /* 0x000fe20000000f00 */
[----:B------:R-:W-:Y:S01]  /*0b50*/  IMAD.MOV.U32 R11, RZ, RZ, R37 ;  /* 0x000000ffff0b7224 */ /* 0x000fe200078e0025 */
[----:B------:R-:W-:Y:S01]  /*0b60*/  MOV R10, R18 ;  /* 0x00000012000a7202 */ /* 0x000fe20000000f00 */
[----:B------:R-:W-:Y:S01]  /*0b70*/  IMAD.MOV.U32 R9, RZ, RZ, R19 ;  /* 0x000000ffff097224 */ /* 0x000fe200078e0013 */
[----:B------:R-:W-:-:S07]  /*0b80*/  MOV R8, 0xba0 ;  /* 0x00000ba000087802 */ /* 0x000fce0000000f00 */
[----:B------:R-:W-:Y:S05]  /*0b90*/  CALL.REL.NOINC `($__internal_68_$__cuda_sm20_div_s64) ;  /* 0x0000005c00b47944 */ /* 0x000fea0003c00000 */
        /* <DEDUP_REMOVED lines=10> */
.L_x_2981:
[----:B------:R-:W-:Y:S05]  /*0c40*/  BSYNC.RECONVERGENT B1 ;  /* 0x0000000000017941 */ /* 0x000fea0003800200 */
.L_x_2979:
        /* <DEDUP_REMOVED lines=35> */
.L_x_2983:
[----:B------:R-:W-:Y:S01]  /*0e80*/  IMAD.MOV.U32 R26, RZ, RZ, R22 ;  /* 0x000000ffff1a7224 */ /* 0x000fe200078e0016 */
[----:B------:R-:W-:Y:S01]  /*0e90*/  MOV R11, R23 ;  /* 0x00000017000b7202 */ /* 0x000fe20000000f00 */
[----:B------:R-:W-:Y:S01]  /*0ea0*/  IMAD.MOV.U32 R10, RZ, RZ, R18 ;  /* 0x000000ffff0a7224 */ /* 0x000fe200078e0012 */
[----:B------:R-:W-:Y:S02]  /*0eb0*/  MOV R9, R19 ;  /* 0x0000001300097202 */ /* 0x000fe40000000f00 */
[----:B------:R-:W-:-:S07]  /*0ec0*/  MOV R8, 0xee0 ;  /* 0x00000ee000087802 */ /* 0x000fce0000000f00 */
[----:B------:R-:W-:Y:S05]  /*0ed0*/  CALL.REL.NOINC `($__internal_68_$__cuda_sm20_div_s64) ;  /* 0x0000005800e47944 */ /* 0x000fea0003c00000 */
        /* <DEDUP_REMOVED lines=11> */
.L_x_2984:
[----:B------:R-:W-:Y:S05]  /*0f90*/  BSYNC.RECONVERGENT B1 ;  /* 0x0000000000017941 */ /* 0x000fea0003800200 */
.L_x_2982:
        /* <DEDUP_REMOVED lines=36> */
.L_x_2986:
        /* <DEDUP_REMOVED lines=16> */
.L_x_2987:
[----:B------:R-:W-:Y:S05]  /*12e0*/  BSYNC.RECONVERGENT B1 ;  /* 0x0000000000017941 */ /* 0x000fea0003800200 */
.L_x_2985:
        /* <DEDUP_REMOVED lines=35> */
.L_x_2989:
[----:B------:R-:W-:Y:S01]  /*1520*/  IMAD.MOV.U32 R26, RZ, RZ, R42 ;  /* 0x000000ffff1a7224 */ /* 0x000fe200078e002a */
[----:B------:R-:W-:Y:S01]  /*1530*/  MOV R11, R43 ;  /* 0x0000002b000b7202 */ /* 0x000fe20000000f00 */
[----:B------:R-:W-:Y:S01]  /*1540*/  IMAD.MOV.U32 R10, RZ, RZ, R18 ;  /* 0x000000ffff0a7224 */ /* 0x000fe200078e0012 */
[----:B------:R-:W-:Y:S02]  /*1550*/  MOV R9, R19 ;  /* 0x0000001300097202 */ /* 0x000fe40000000f00 */
[----:B------:R-:W-:-:S07]  /*1560*/  MOV R8, 0x1580 ;  /* 0x0000158000087802 */ /* 0x000fce0000000f00 */
[----:B------:R-:W-:Y:S05]  /*1570*/  CALL.REL.NOINC `($__internal_68_$__cuda_sm20_div_s64) ;  /* 0x00000054003c7944 */ /* 0x000fea0003c00000 */
        /* <DEDUP_REMOVED lines=11> */
.L_x_2990:
[----:B------:R-:W-:Y:S05]  /*1630*/  BSYNC.RECONVERGENT B1 ;  /* 0x0000000000017941 */ /* 0x000fea0003800200 */
.L_x_2988:
        /* <DEDUP_REMOVED lines=35> */
.L_x_2992:
[----:B------:R-:W-:Y:S01]  /*1870*/  IMAD.MOV.U32 R26, RZ, RZ, R38 ;  /* 0x000000ffff1a7224 */ /* 0x000fe200078e0026 */
[----:B------:R-:W-:Y:S01]  /*1880*/  MOV R11, R39 ;  /* 0x00000027000b7202 */ /* 0x000fe20000000f00 */
[----:B------:R-:W-:Y:S01]  /*1890*/  IMAD.MOV.U32 R10, RZ, RZ, R20 ;  /* 0x000000ffff0a7224 */ /* 0x000fe200078e0014 */
[----:B------:R-:W-:Y:S02]  /*18a0*/  MOV R9, R21 ;  /* 0x0000001500097202 */ /* 0x000fe40000000f00 */
[----:B------:R-:W-:-:S07]  /*18b0*/  MOV R8, 0x18d0 ;  /* 0x000018d000087802 */ /* 0x000fce0000000f00 */
[----:B------:R-:W-:Y:S05]  /*18c0*/  CALL.REL.NOINC `($__internal_68_$__cuda_sm20_div_s64) ;  /* 0x0000005000687944 */ /* 0x000fea0003c00000 */
        /* <DEDUP_REMOVED lines=11> */
.L_x_2993:
[----:B------:R-:W-:Y:S05]  /*1980*/  BSYNC.RECONVERGENT B1 ;  /* 0x0000000000017941 */ /* 0x000fea0003800200 */
.L_x_2991:
        /* <DEDUP_REMOVED lines=35> */
.L_x_2995:
[----:B------:R-:W-:Y:S01]  /*1bc0*/  IMAD.MOV.U32 R26, RZ, RZ, R18 ;  /* 0x000000ffff1a7224 */ /* 0x000fe200078e0012 */
[----:B------:R-:W-:Y:S01]  /*1bd0*/  MOV R11, R19 ;  /* 0x00000013000b7202 */ /* 0x000fe20000000f00 */
[----:B------:R-:W-:Y:S01]  /*1be0*/  IMAD.MOV.U32 R10, RZ, RZ, R20 ;  /* 0x000000ffff0a7224 */ /* 0x000fe200078e0014 */
[----:B------:R-:W-:Y:S02]  /*1bf0*/  MOV R9, R21 ;  /* 0x0000001500097202 */ /* 0x000fe40000000f00 */
[----:B------:R-:W-:-:S07]  /*1c00*/  MOV R8, 0x1c20 ;  /* 0x00001c2000087802 */ /* 0x000fce0000000f00 */
[----:B------:R-:W-:Y:S05]  /*1c10*/  CALL.REL.NOINC `($__internal_68_$__cuda_sm20_div_s64) ;  /* 0x0000004c00947944 */ /* 0x000fea0003c00000 */
        /* <DEDUP_REMOVED lines=11> */
.L_x_2996:
[----:B------:R-:W-:Y:S05]  /*1cd0*/  BSYNC.RECONVERGENT B1 ;  /* 0x0000000000017941 */ /* 0x000fea0003800200 */
.L_x_2994:
        /* <DEDUP_REMOVED lines=9> */
.L_x_2972:
        /* <DEDUP_REMOVED lines=35> */
.L_x_3000:
        /* <DEDUP_REMOVED lines=16> */
.L_x_3001:
[----:B------:R-:W-:Y:S05]  /*20a0*/  BSYNC.RECONVERGENT B1 ;  /* 0x0000000000017941 */ /* 0x000fea0003800200 */
.L_x_2999:
        /* <DEDUP_REMOVED lines=34> */
.L_x_3003:
        /* <DEDUP_REMOVED lines=14> */
.L_x_3004:
[----:B------:R-:W-:Y:S05]  /*23b0*/  BSYNC.RECONVERGENT B1 ;  /* 0x0000000000017941 */ /* 0x000fea0003800200 */
.L_x_3002:
        /* <DEDUP_REMOVED lines=35> */
.L_x_3006:
[----:B------:R-:W-:Y:S01]  /*25f0*/  MOV R26, R22 ;  /* 0x00000016001a7202 */ /* 0x000fe20000000f00 */
[----:B------:R-:W-:Y:S01]  /*2600*/  IMAD.MOV.U32 R11, RZ, RZ, R23 ;  /* 0x000000ffff0b7224 */ /* 0x000fe200078e0017 */
[----:B------:R-:W-:Y:S01]  /*2610*/  MOV R10, R14 ;  /* 0x0000000e000a7202 */ /* 0x000fe20000000f00 */
[----:B------:R-:W-:Y:S01]  /*2620*/  IMAD.MOV.U32 R9, RZ, RZ, R15 ;  /* 0x000000ffff097224 */ /* 0x000fe200078e000f */
[----:B------:R-:W-:-:S07]  /*2630*/  MOV R8, 0x2650 ;  /* 0x0000265000087802 */ /* 0x000fce0000000f00 */
[----:B------:R-:W-:Y:S05]  /*2640*/  CALL.REL.NOINC `($__internal_68_$__cuda_sm20_div_s64) ;  /* 0x0000004400087944 */ /* 0x000fea0003c00000 */
        /* <DEDUP_REMOVED lines=11> */
.L_x_3007:
[----:B------:R-:W-:Y:S05]  /*2700*/  BSYNC.RECONVERGENT B1 ;  /* 0x0000000000017941 */ /* 0x000fea0003800200 */
.L_x_3005:
        /* <DEDUP_REMOVED lines=35> */
.L_x_3009:
        /* <DEDUP_REMOVED lines=16> */
.L_x_3010:
[----:B------:R-:W-:Y:S05]  /*2a40*/  BSYNC.RECONVERGENT B1 ;  /* 0x0000000000017941 */ /* 0x000fea0003800200 */
.L_x_3008:
[----:B------:R-:W-:Y:S01]  /*2a50*/  IMAD R9, R9, R22, RZ ;  /* 0x0000001609097224 */ /* 0x000fe200078e02ff */
[----:B------:R-:W-:Y:S01]  /*2a60*/  IADD3 R5, PT, PT, R5, -0x2, RZ ;  /* 0xfffffffe05057810 */ /* 0x000fe20007ffe0ff */
[----:B------:R-:W-:Y:S02]  /*2a70*/  IMAD.MOV.U32 R6, RZ, RZ, R20 ;  /* 0x000000ffff067224 */ /* 0x000fe400078e0014 */
[-C--:B------:R-:W-:Y:S02]  /*2a80*/  IMAD R9, R23, R8.reuse, R9 ;  /* 0x0000000817097224 */ /* 0x080fe400078e0209 */
[----:B------:R-:W-:-:S04]  /*2a90*/  IMAD.WIDE.U32 R20, R22, R8, R6 ;  /* 0x0000000816147225 */ /* 0x000fc800078e0006 */
[----:B------:R-:W-:-:S07]  /*2aa0*/  IMAD.IADD R21, R21, 0x1, R9 ;  /* 0x0000000115157824 */ /* 0x000fce00078e0209 */
.L_x_2998:
        /* <DEDUP_REMOVED lines=31> */
.L_x_3012:
[----:B------:R-:W-:Y:S01]  /*2ca0*/  MOV R23, R3 ;  /* 0x0000000300177202 */ /* 0x000fe20000000f00 */
[----:B------:R-:W-:Y:S01]  /*2cb0*/  IMAD.MOV.U32 R22, RZ, RZ, R6 ;  /* 0x000000ffff167224 */ /* 0x000fe200078e0006 */
[----:B------:R-:W-:Y:S02]  /*2cc0*/  MOV R3, R7 ;  /* 0x0000000700037202 */ /* 0x000fe40000000f00 */
[----:B------:R-:W-:-:S07]  /*2cd0*/  MOV R24, 0x2cf0 ;  /* 0x00002cf000187802 */ /* 0x000fce0000000f00 */
[----:B------:R-:W-:Y:S05]  /*2ce0*/  CALL.REL.NOINC `($__internal_69_$__cuda_sm20_rem_s64) ;  /* 0x0000004000ac7944 */ /* 0x000fea0003c00000 */
[----:B------:R-:W-:-:S07]  /*2cf0*/  IMAD.MOV.U32 R8, RZ, RZ, R4 ;  /* 0x000000ffff087224 */ /* 0x000fce00078e0004 */
.L_x_3013:
[----:B------:R-:W-:Y:S05]  /*2d00*/  BSYNC.RECONVERGENT B1 ;  /* 0x0000000000017941 */ /* 0x000fea0003800200 */
.L_x_3011:
        /* <DEDUP_REMOVED lines=30> */
.L_x_3015:
[----:B------:R-:W-:Y:S01]  /*2ef0*/  MOV R22, R6 ;  /* 0x0000000600167202 */ /* 0x000fe20000000f00 */
[----:B------:R-:W-:Y:S01]  /*2f00*/  IMAD.MOV.U32 R3, RZ, RZ, R7 ;  /* 0x000000ffff037224 */ /* 0x000fe200078e0007 */
[----:B------:R-:W-:Y:S01]  /*2f10*/  MOV R4, R18 ;  /* 0x0000001200047202 */ /* 0x000fe20000000f00 */
[----:B------:R-:W-:Y:S01]  /*2f20*/  IMAD.MOV.U32 R23, RZ, RZ, R19 ;  /* 0x000000ffff177224 */ /* 0x000fe200078e0013 */
[----:B------:R-:W-:-:S07]  /*2f30*/  MOV R24, 0x2f50 ;  /* 0x00002f5000187802 */ /* 0x000fce0000000f00 */
[----:B------:R-:W-:Y:S05]  /*2f40*/  CALL.REL.NOINC `($__internal_69_$__cuda_sm20_rem_s64) ;  /* 0x0000004000147944 */ /* 0x000fea0003c00000 */
[----:B------:R-:W-:-:S07]  /*2f50*/  MOV R5, R9 ;  /* 0x0000000900057202 */ /* 0x000fce0000000f00 */
.L_x_3016:
[----:B------:R-:W-:Y:S05]  /*2f60*/  BSYNC.RECONVERGENT B1 ;  /* 0x0000000000017941 */ /* 0x000fea0003800200 */
.L_x_3014:
[----:B------:R-:W-:Y:S02]  /*2f70*/  IMAD R3, R5, R14, RZ ;  /* 0x0000000e05037224 */ /* 0x000fe400078e02ff */
[----:B------:R-:W-:-:S04]  /*2f80*/  IMAD.WIDE.U32 R20, R14, R4, R20 ;  /* 0x000000040e147225 */ /* 0x000fc800078e0014 */
[----:B------:R-:W-:-:S04]  /*2f90*/  IMAD R3, R15, R4, R3 ;  /* 0x000000040f037224 */ /* 0x000fc800078e0203 */
[----:B------:R-:W-:-:S07]  /*2fa0*/  IMAD.IADD R21, R21, 0x1, R3 ;  /* 0x0000000115157824 */ /* 0x000fce00078e0203 */
.L_x_2971:
[----:B------:R-:W0:Y:S02]  /*2fb0*/  LDCU.64 UR10, c[0x0][0x388] ;  /* 0x00007100ff0a77ac */ /* 0x000e240008000a00 */
[----:B0-----:R-:W-:Y:S02]  /*2fc0*/  IADD3 R12, P0, PT, R12, UR10, RZ ;  /* 0x0000000a0c0c7c10 */ /* 0x001fe4000ff1e0ff */
[----:B------:R-:W-:Y:S02]  /*2fd0*/  IADD3 R20, P1, PT, R20, UR10, RZ ;  /* 0x0000000a14147c10 */ /* 0x000fe4000ff3e0ff */
[----:B------:R-:W-:Y:S02]  /*2fe0*/  IADD3.X R13, PT, PT, R13, UR11, RZ, P0, !PT ;  /* 0x0000000b0d0d7c10 */ /* 0x000fe400087fe4ff */
[----:B------:R-:W-:-:S03]  /*2ff0*/  IADD3.X R21, PT, PT, R21, UR11, RZ, P1, !PT ;  /* 0x0000000b15157c10 */ /* 0x000fc60008ffe4ff */
[----:B------:R-:W2:Y:S04]  /*3000*/  LDG.E.S8 R12, desc[UR12][R12.64] ;  /* 0x0000000c0c0c7981 */ /* 0x000ea8000c1e1300 */
[----:B------:R-:W2:Y:S02]  /*3010*/  LDG.E.S8 R20, desc[UR12][R20.64] ;  /* 0x0000000c14147981 */ /* 0x000ea4000c1e1300 */
[----:B--2---:R-:W-:-:S05]  /*3020*/  VIMNMX.S16x2 R3, PT, PT, R12, R20, PT ;  /* 0x000000140c037248 */ /* 0x004fca0003fe0300 */
[----:B------:R1:W-:Y:S01]  /*3030*/  STS.U8 [R0+UR4], R3 ;  /* 0x0000000300007988 */ /* 0x0003e20008000004 */
[----:B------:R-:W-:Y:S05]  /*3040*/  BRA `(.L_x_3017) ;  /* 0x0000003400887947 */ /* 0x000fea0003800000 */
.L_x_2970:
        /* <DEDUP_REMOVED lines=20> */
.L_x_3044:
        /* <DEDUP_REMOVED lines=31> */
.L_x_3021:
[----:B------:R-:W-:Y:S01]  /*3380*/  MOV R26, R4 ;  /* 0x00000004001a7202 */ /* 0x000fe20000000f00 */
[----:B------:R-:W-:Y:S01]  /*3390*/  IMAD.MOV.U32 R11, RZ, RZ, R5 ;  /* 0x000000ffff0b7224 */ /* 0x000fe200078e0005 */
[----:B------:R-:W-:Y:S01]  /*33a0*/  MOV R10, R36 ;  /* 0x00000024000a7202 */ /* 0x000fe20000000f00 */
[----:B------:R-:W-:Y:S01]  /*33b0*/  IMAD.MOV.U32 R9, RZ, RZ, R37 ;  /* 0x000000ffff097224 */ /* 0x000fe200078e0025 */
[----:B------:R-:W-:-:S07]  /*33c0*/  MOV R8, 0x33e0 ;  /* 0x000033e000087802 */ /* 0x000fce0000000f00 */
[----:B-123--:R-:W-:Y:S05]  /*33d0*/  CALL.REL.NOINC `($__internal_68_$__cuda_sm20_div_s64) ;  /* 0x0000003400a47944 */ /* 0x00efea0003c00000 */
        /* <DEDUP_REMOVED lines=8> */
.L_x_3022:
[----:B------:R-:W-:Y:S05]  /*3460*/  BSYNC.RECONVERGENT B1 ;  /* 0x0000000000017941 */ /* 0x000fea0003800200 */
.L_x_3020:
        /* <DEDUP_REMOVED lines=37> */
.L_x_3024:
        /* <DEDUP_REMOVED lines=16> */
.L_x_3025:
[----:B------:R-:W-:Y:S05]  /*37c0*/  BSYNC.RECONVERGENT B1 ;  /* 0x0000000000017941 */ /* 0x000fea0003800200 */
.L_x_3023:
        /* <DEDUP_REMOVED lines=38> */
.L_x_3027:
        /* <DEDUP_REMOVED lines=17> */
.L_x_3028:
[----:B------:R-:W-:Y:S05]  /*3b40*/  BSYNC.RECONVERGENT B1 ;  /* 0x0000000000017941 */ /* 0x000fea0003800200 */
.L_x_3026:
        /* <DEDUP_REMOVED lines=38> */
.L_x_3030:
[----:B------:R-:W-:Y:S01]  /*3db0*/  MOV R26, R36 ;  /* 0x00000024001a7202 */ /* 0x000fe20000000f00 */
[----:B------:R-:W-:Y:S01]  /*3dc0*/  IMAD.MOV.U32 R11, RZ, RZ, R37 ;  /* 0x000000ffff0b7224 */ /* 0x000fe200078e0025 */
[----:B------:R-:W-:Y:S01]  /*3dd0*/  MOV R10, R38 ;  /* 0x00000026000a7202 */ /* 0x000fe20000000f00 */
[----:B------:R-:W-:Y:S01]  /*3de0*/  IMAD.MOV.U32 R9, RZ, RZ, R39 ;  /* 0x000000ffff097224 */ /* 0x000fe200078e0027 */
[----:B------:R-:W-:-:S07]  /*3df0*/  MOV R8, 0x3e10 ;  /* 0x00003e1000087802 */ /* 0x000fce0000000f00 */
[----:B-1----:R-:W-:Y:S05]  /*3e00*/  CALL.REL.NOINC `($__internal_68_$__cuda_sm20_div_s64) ;  /* 0x0000002c00187944 */ /* 0x002fea0003c00000 */
        /* <DEDUP_REMOVED lines=11> */
.L_x_3031:
[----:B------:R-:W-:Y:S05]  /*3ec0*/  BSYNC.RECONVERGENT B1 ;  /* 0x0000000000017941 */ /* 0x000fea0003800200 */
.L_x_3029:
        /* <DEDUP_REMOVED lines=38> */
.L_x_3033:
        /* <DEDUP_REMOVED lines=17> */
.L_x_3034:
[----:B------:R-:W-:Y:S05]  /*4240*/  BSYNC.RECONVERGENT B1 ;  /* 0x0000000000017941 */ /* 0x000fea0003800200 */
.L_x_3032:
        /* <DEDUP_REMOVED lines=38> */
.L_x_3036:
        /* <DEDUP_REMOVED lines=17> */
.L_x_3037:
[----:B------:R-:W-:Y:S05]  /*45c0*/  BSYNC.RECONVERGENT B1 ;  /* 0x0000000000017941 */ /* 0x000fea0003800200 */
.L_x_3035:
        /* <DEDUP_REMOVED lines=38> */
.L_x_3039:
        /* <DEDUP_REMOVED lines=17> */
.L_x_3040:
[----:B------:R-:W-:Y:S05]  /*4940*/  BSYNC.RECONVERGENT B1 ;  /* 0x0000000000017941 */ /* 0x000fea0003800200 */
.L_x_3038:
        /* <DEDUP_REMOVED lines=36> */
.L_x_3042:
        /* <DEDUP_REMOVED lines=17> */
.L_x_3043:
[----:B------:R-:W-:Y:S05]  /*4ca0*/  BSYNC.RECONVERGENT B1 ;  /* 0x0000000000017941 */ /* 0x000fea0003800200 */
.L_x_3041:
        /* <DEDUP_REMOVED lines=14> */
.L_x_3019:
        /* <DEDUP_REMOVED lines=36> */
.L_x_3047:
        /* <DEDUP_REMOVED lines=15> */
.L_x_3048:
[----:B------:R-:W-:Y:S05]  /*50c0*/  BSYNC.RECONVERGENT B1 ;  /* 0x0000000000017941 */ /* 0x000fea0003800200 */
.L_x_3046:
        /* <DEDUP_REMOVED lines=39> */
.L_x_3050:
[----:B------:R-:W-:Y:S01]  /*5340*/  MOV R26, R20 ;  /* 0x00000014001a7202 */ /* 0x000fe20000000f00 */
[----:B------:R-:W-:Y:S01]  /*5350*/  IMAD.MOV.U32 R10, RZ, RZ, R4 ;  /* 0x000000ffff0a7224 */ /* 0x000fe200078e0004 */
[----:B------:R-:W-:Y:S02]  /*5360*/  MOV R11, R21 ;  /* 0x00000015000b7202 */ /* 0x000fe40000000f00 */
[----:B------:R-:W-:Y:S02]  /*5370*/  MOV R9, R5 ;  /* 0x0000000500097202 */ /* 0x000fe40000000f00 */
[----:B------:R-:W-:-:S07]  /*5380*/  MOV R8, 0x53a0 ;  /* 0x000053a000087802 */ /* 0x000fce0000000f00 */
[----:B------:R-:W-:Y:S05]  /*5390*/  CALL.REL.NOINC `($__internal_68_$__cuda_sm20_div_s64) ;  /* 0x0000001400b47944 */ /* 0x000fea0003c00000 */
        /* <DEDUP_REMOVED lines=11> */
.L_x_3051:
[----:B------:R-:W-:Y:S05]  /*5450*/  BSYNC.RECONVERGENT B1 ;  /* 0x0000000000017941 */ /* 0x000fea0003800200 */
.L_x_3049:
        /* <DEDUP_REMOVED lines=39> */
.L_x_3053:
        /* <DEDUP_REMOVED lines=17> */
.L_x_3054:
[----:B------:R-:W-:Y:S05]  /*57e0*/  BSYNC.RECONVERGENT B1 ;  /* 0x0000000000017941 */ /* 0x000fea0003800200 */
.L_x_3052:
        /* <DEDUP_REMOVED lines=40> */
.L_x_3056:
[----:B------:R-:W-:Y:S01]  /*5a70*/  MOV R26, R20 ;  /* 0x00000014001a7202 */ /* 0x000fe20000000f00 */
[----:B------:R-:W-:Y:S01]  /*5a80*/  IMAD.MOV.U32 R11, RZ, RZ, R21 ;  /* 0x000000ffff0b7224 */ /* 0x000fe200078e0015 */
[----:B------:R-:W-:Y:S02]  /*5a90*/  MOV R10, R4 ;  /* 0x00000004000a7202 */ /* 0x000fe40000000f00 */
        /* <DEDUP_REMOVED lines=14> */
.L_x_3057:
[----:B------:R-:W-:Y:S05]  /*5b80*/  BSYNC.RECONVERGENT B1 ;  /* 0x0000000000017941 */ /* 0x000fea0003800200 */
.L_x_3055:
        /* <DEDUP_REMOVED lines=10> */
.L_x_3045:
        /* <DEDUP_REMOVED lines=34> */
.L_x_3060:
        /* <DEDUP_REMOVED lines=15> */
.L_x_3061:
[----:B------:R-:W-:Y:S05]  /*5f40*/  BSYNC.RECONVERGENT B1 ;  /* 0x0000000000017941 */ /* 0x000fea0003800200 */
.L_x_3059:
        /* <DEDUP_REMOVED lines=39> */
.L_x_3063:
        /* <DEDUP_REMOVED lines=17> */
.L_x_3064:
[----:B------:R-:W-:Y:S05]  /*62d0*/  BSYNC.RECONVERGENT B1 ;  /* 0x0000000000017941 */ /* 0x000fea0003800200 */
.L_x_3062:
        /* <DEDUP_REMOVED lines=10> */
.L_x_3058:
        /* <DEDUP_REMOVED lines=30> */
.L_x_3066:
[----:B------:R-:W-:Y:S02]  /*6560*/  MOV R3, R23 ;  /* 0x0000001700037202 */ /* 0x000fe40000000f00 */
[----:B------:R-:W-:Y:S02]  /*6570*/  MOV R23, R5 ;  /* 0x0000000500177202 */ /* 0x000fe40000000f00 */
[----:B------:R-:W-:-:S07]  /*6580*/  MOV R24, 0x65a0 ;  /* 0x000065a000187802 */ /* 0x000fce0000000f00 */
[----:B------:R-:W-:Y:S05]  /*6590*/  CALL.REL.NOINC `($__internal_69_$__cuda_sm20_rem_s64) ;  /* 0x0000000800807944 */ /* 0x000fea0003c00000 */
[----:B------:R-:W-:-:S07]  /*65a0*/  IMAD.MOV.U32 R5, RZ, RZ, R9 ;  /* 0x000000ffff057224 */ /* 0x000fce00078e0009 */
.L_x_3067:
[----:B------:R-:W-:Y:S05]  /*65b0*/  BSYNC.RECONVERGENT B1 ;  /* 0x0000000000017941 */ /* 0x000fea0003800200 */
.L_x_3065:
        /* <DEDUP_REMOVED lines=8> */
.L_x_3018:
[----:B------:R-:W-:-:S06]  /*6640*/  IMAD.MOV.U32 R13, RZ, RZ, R7 ;  /* 0x000000ffff0d7224 */ /* 0x000fcc00078e0007 */
[----:B------:R-:W2:Y:S04]  /*6650*/  LDG.E.U8 R13, desc[UR12][R12.64] ;  /* 0x0000000c0c0d7981 */ /* 0x000ea8000c1e1100 */
[----:B--2---:R0:W-:Y:S02]  /*6660*/  STS.U8 [R0+UR4], R13 ;  /* 0x0000000d00007988 */ /* 0x0041e40008000004 */
.L_x_3017:
[----:B------:R-:W-:Y:S05]  /*6670*/  BSYNC.RECONVERGENT B0 ;  /* 0x0000000000007941 */ /* 0x000fea0003800200 */
.L_x_2969:
[----:B------:R-:W-:Y:S01]  /*6680*/  BAR.SYNC.DEFER_BLOCKING 0x0 ;  /* 0x0000000000007b1d */ /* 0x000fe20000010000 */
[----:B------:R-:W-:Y:S01]  /*6690*/  UISETP.GE.U32.AND UP0, UPT, UR5, 0x42, UPT ;  /* 0x000000420500788c */ /* 0x000fe2000bf06070 */
[----:B------:R-:W-:-:S08]  /*66a0*/  ISETP.GT.U32.AND P1, PT, R0, 0x1f, PT ;  /* 0x0000001f0000780c */ /* 0x000fd00003f24070 */
[----:B------:R-:W-:Y:S05]  /*66b0*/  BRA.U !UP0, `(.L_x_3068) ;  /* 0x0000000108287547 */ /* 0x000fea000b800000 */
.L_x_3069:
        /* <DEDUP_REMOVED lines=10> */
.L_x_3068:
        /* <DEDUP_REMOVED lines=10> */
[----:B------:R-:W-:-:S05]  /*6800*/  PRMT R5, R2, 0x7610, R5 ;  /* 0x0000761002057816 */ /* 0x000fca0000000005 */
        /* <DEDUP_REMOVED lines=18> */
[----:B-1----:R-:W-:-:S05]  /*6930*/  VIMNMX.S16x2 R2, PT, PT, R2, R4, PT ;  /* 0x0000000402027248 */ /* 0x002fca0003fe0300 */
        /* <DEDUP_REMOVED lines=19> */
        .weak           $__internal_68_$__cuda_sm20_div_s64
        .type           $__internal_68_$__cuda_sm20_div_s64,@function
        .size           $__internal_68_$__cuda_sm20_div_s64,($__internal_69_$__cuda_sm20_rem_s64 - $__internal_68_$__cuda_sm20_div_s64)
$__internal_68_$__cuda_sm20_div_s64:
        /* <DEDUP_REMOVED lines=82> */
[----:B------:R-:W-:Y:S06]  /*6f90*/  RET.REL.NODEC R8 `(contiguous_reduce2_i8) ;  /* 0xffffff9008187950 */ /* 0x000fec0003c3ffff */
        .weak           $__internal_69_$__cuda_sm20_rem_s64
        .type           $__internal_69_$__cuda_sm20_rem_s64,@function
        .size           $__internal_69_$__cuda_sm20_rem_s64,(.L_x_3511 - $__internal_69_$__cuda_sm20_rem_s64)
$__internal_69_$__cuda_sm20_rem_s64:
        /* <DEDUP_REMOVED lines=76> */
[----:B------:R-:W-:Y:S06]  /*7460*/  RET.REL.NODEC R24 `(contiguous_reduce2_i8) ;  /* 0xffffff8818e47950 */ /* 0x000fec0003c3ffff */
.L_x_3070:
        /* <DEDUP_REMOVED lines=9> */
.L_x_3511:


//--------------------- .text.uncontiguous_reduce_i8 --------------------------
	.section	.text.uncontiguous_reduce_i8,"ax",@progbits
	.align	128
        .global         uncontiguous_reduce_i8
        .type           uncontiguous_reduce_i8,@function
        .size           uncontiguous_reduce_i8,(.L_x_3513 - uncontiguous_reduce_i8)
        .other          uncontiguous_reduce_i8,@"STO_CUDA_ENTRY STV_DEFAULT"
uncontiguous_reduce_i8:
.text.uncontiguous_reduce_i8:
        /* <DEDUP_REMOVED lines=39> */
.L_x_3099:
        /* <DEDUP_REMOVED lines=32> */
.L_x_3076:
[----:B------:R-:W-:Y:S01]  /*0470*/  MOV R26, R4 ;  /* 0x00000004001a7202 */ /* 0x000fe20000000f00 */
[----:B------:R-:W-:Y:S01]  /*0480*/  IMAD.MOV.U32 R11, RZ, RZ, R5 ;  /* 0x000000ffff0b7224 */ /* 0x000fe200078e0005 */
[----:B------:R-:W-:Y:S01]  /*0490*/  MOV R10, R36 ;  /* 0x00000024000a7202 */ /* 0x000fe20000000f00 */
[----:B------:R-:W-:Y:S01]  /*04a0*/  IMAD.MOV.U32 R9, RZ, RZ, R37 ;  /* 0x000000ffff097224 */ /* 0x000fe200078e0025 */
[----:B------:R-:W-:-:S07]  /*04b0*/  MOV R8, 0x4d0 ;  /* 0x000004d000087802 */ /* 0x000fce0000000f00 */
[----:B-1----:R-:W-:Y:S05]  /*04c0*/  CALL.REL.NOINC `($__internal_70_$__cuda_sm20_div_s64) ;  /* 0x0000006400407944 */ /* 0x002fea0003c00000 */
        /* <DEDUP_REMOVED lines=9> */
.L_x_3077:
[----:B------:R-:W-:Y:S05]  /*0560*/  BSYNC.RECONVERGENT B1 ;  /* 0x0000000000017941 */ /* 0x000fea0003800200 */
.L_x_3075:
        /* <DEDUP_REMOVED lines=33> */
.L_x_3079:
[----:B------:R-:W-:Y:S01]  /*0780*/  MOV R26, R18 ;  /* 0x00000012001a7202 */ /* 0x000fe20000000f00 */
[----:B------:R-:W-:Y:S01]  /*0790*/  IMAD.MOV.U32 R11, RZ, RZ, R19 ;  /* 0x000000ffff0b7224 */ /* 0x000fe200078e0013 */
[----:B------:R-:W-:Y:S01]  /*07a0*/  MOV R10, R36 ;  /* 0x00000024000a7202 */ /* 0x000fe20000000f00 */
[----:B------:R-:W-:Y:S01]  /*07b0*/  IMAD.MOV.U32 R9, RZ, RZ, R37 ;  /* 0x000000ffff097224 */ /* 0x000fe200078e0025 */
[----:B------:R-:W-:-:S07]  /*07c0*/  MOV R8, 0x7e0 ;  /* 0x000007e000087802 */ /* 0x000fce0000000f00 */
[----:B------:R-:W-:Y:S05]  /*07d0*/  CALL.REL.NOINC `($__internal_70_$__cuda_sm20_div_s64) ;  /* 0x00000060007c7944 */ /* 0x000fea0003c00000 */
        /* <DEDUP_REMOVED lines=9> */
.L_x_3080:
[----:B------:R-:W-:Y:S05]  /*0870*/  BSYNC.RECONVERGENT B1 ;  /* 0x0000000000017941 */ /* 0x000fea0003800200 */
.L_x_3078:
        /* <DEDUP_REMOVED lines=34> */
.L_x_3082:
[----:B------:R-:W-:Y:S01]  /*0aa0*/  IMAD.MOV.U32 R26, RZ, RZ, R22 ;  /* 0x000000ffff1a7224 */ /* 0x000fe200078e0016 */
[----:B------:R-:W-:Y:S01]  /*0ab0*/  MOV R11, R23 ;  /* 0x00000017000b7202 */ /* 0x000fe20000000f00 */
[----:B------:R-:W-:Y:S01]  /*0ac0*/  IMAD.MOV.U32 R10, RZ, RZ, R40 ;  /* 0x000000ffff0a7224 */ /* 0x000fe200078e0028 */
[----:B------:R-:W-:Y:S02]  /*0ad0*/  MOV R9, R41 ;  /* 0x0000002900097202 */ /* 0x000fe40000000f00 */
[----:B------:R-:W-:-:S07]  /*0ae0*/  MOV R8, 0xb00 ;  /* 0x00000b0000087802 */ /* 0x000fce0000000f00 */
[----:B------:R-:W-:Y:S05]  /*0af0*/  CALL.REL.NOINC `($__internal_70_$__cuda_sm20_div_s64) ;  /* 0x0000005c00b47944 */ /* 0x000fea0003c00000 */
        /* <DEDUP_REMOVED lines=10> */
.L_x_3083:
[----:B------:R-:W-:Y:S05]  /*0ba0*/  BSYNC.RECONVERGENT B1 ;  /* 0x0000000000017941 */ /* 0x000fea0003800200 */
.L_x_3081:
        /* <DEDUP_REMOVED lines=35> */
.L_x_3085:
[----:B------:R-:W-:Y:S01]  /*0de0*/  MOV R26, R42 ;  /* 0x0000002a001a7202 */ /* 0x000fe20000000f00 */
[----:B------:R-:W-:Y:S01]  /*0df0*/  IMAD.MOV.U32 R11, RZ, RZ, R43 ;  /* 0x000000ffff0b7224 */ /* 0x000fe200078e002b */
[----:B------:R-:W-:Y:S01]  /*0e00*/  MOV R10, R40 ;  /* 0x00000028000a7202 */ /* 0x000fe20000000f00 */
[----:B------:R-:W-:Y:S01]  /*0e10*/  IMAD.MOV.U32 R9, RZ, RZ, R41 ;  /* 0x000000ffff097224 */ /* 0x000fe200078e0029 */
[----:B------:R-:W-:-:S07]  /*0e20*/  MOV R8, 0xe40 ;  /* 0x00000e4000087802 */ /* 0x000fce0000000f00 */
[----:B------:R-:W-:Y:S05]  /*0e30*/  CALL.REL.NOINC `($__internal_70_$__cuda_sm20_div_s64) ;  /* 0x0000005800e47944 */ /* 0x000fea0003c00000 */
        /* <DEDUP_REMOVED lines=11> */
.L_x_3086:
[----:B------:R-:W-:Y:S05]  /*0ef0*/  BSYNC.RECONVERGENT B1 ;  /* 0x0000000000017941 */ /* 0x000fea0003800200 */
.L_x_3084:
        /* <DEDUP_REMOVED lines=36> */
.L_x_3088:
        /* <DEDUP_REMOVED lines=16> */
.L_x_3089:
[----:B------:R-:W-:Y:S05]  /*1240*/  BSYNC.RECONVERGENT B1 ;  /* 0x0000000000017941 */ /* 0x000fea0003800200 */
.L_x_3087:
        /* <DEDUP_REMOVED lines=34> */
.L_x_3091:
[----:B------:R-:W-:Y:S01]  /*1470*/  IMAD.MOV.U32 R26, RZ, RZ, R40 ;  /* 0x000000ffff1a7224 */ /* 0x000fe200078e0028 */
[----:B------:R-:W-:Y:S01]  /*1480*/  MOV R11, R41 ;  /* 0x00000029000b7202 */ /* 0x000fe20000000f00 */
[----:B------:R-:W-:Y:S01]  /*1490*/  IMAD.MOV.U32 R10, RZ, RZ, R20 ;  /* 0x000000ffff0a7224 */ /* 0x000fe200078e0014 */
[----:B------:R-:W-:Y:S02]  /*14a0*/  MOV R9, R21 ;  /* 0x0000001500097202 */ /* 0x000fe40000000f00 */
[----:B------:R-:W-:-:S07]  /*14b0*/  MOV R8, 0x14d0 ;  /* 0x000014d000087802 */ /* 0x000fce0000000f00 */
[----:B------:R-:W-:Y:S05]  /*14c0*/  CALL.REL.NOINC `($__internal_70_$__cuda_sm20_div_s64) ;  /* 0x0000005400407944 */ /* 0x000fea0003c00000 */
        /* <DEDUP_REMOVED lines=11> */
.L_x_3092:
[----:B------:R-:W-:Y:S05]  /*1580*/  BSYNC.RECONVERGENT B1 ;  /* 0x0000000000017941 */ /* 0x000fea0003800200 */
.L_x_3090:
        /* <DEDUP_REMOVED lines=34> */
.L_x_3094:
        /* <DEDUP_REMOVED lines=17> */
.L_x_3095:
[----:B------:R-:W-:Y:S05]  /*18c0*/  BSYNC.RECONVERGENT B1 ;  /* 0x0000000000017941 */ /* 0x000fea0003800200 */
.L_x_3093:
        /* <DEDUP_REMOVED lines=35> */
.L_x_3097:
[----:B------:R-:W-:Y:S01]  /*1b00*/  MOV R26, R18 ;  /* 0x00000012001a7202 */ /* 0x000fe20000000f00 */
[----:B------:R-:W-:Y:S01]  /*1b10*/  IMAD.MOV.U32 R11, RZ, RZ, R19 ;  /* 0x000000ffff0b7224 */ /* 0x000fe200078e0013 */
[----:B------:R-:W-:Y:S01]  /*1b20*/  MOV R10, R20 ;  /* 0x00000014000a7202 */ /* 0x000fe20000000f00 */
[----:B------:R-:W-:Y:S01]  /*1b30*/  IMAD.MOV.U32 R9, RZ, RZ, R21 ;  /* 0x000000ffff097224 */ /* 0x000fe200078e0015 */
[----:B------:R-:W-:-:S07]  /*1b40*/  MOV R8, 0x1b60 ;  /* 0x00001b6000087802 */ /* 0x000fce0000000f00 */
[----:B------:R-:W-:Y:S05]  /*1b50*/  CALL.REL.NOINC `($__internal_70_$__cuda_sm20_div_s64) ;  /* 0x0000004c009c7944 */ /* 0x000fea0003c00000 */
        /* <DEDUP_REMOVED lines=11> */
.L_x_3098:
[----:B------:R-:W-:Y:S05]  /*1c10*/  BSYNC.RECONVERGENT B1 ;  /* 0x0000000000017941 */ /* 0x000fea0003800200 */
.L_x_3096:
        /* <DEDUP_REMOVED lines=9> */
.L_x_3074:
        /* <DEDUP_REMOVED lines=36> */
.L_x_3102:
[----:B------:R-:W-:Y:S01]  /*1ef0*/  IMAD.MOV.U32 R26, RZ, RZ, R4 ;  /* 0x000000ffff1a7224 */ /* 0x000fe200078e0004 */
[----:B------:R-:W-:Y:S01]  /*1f00*/  MOV R11, R5 ;  /* 0x00000005000b7202 */ /* 0x000fe20000000f00 */
[----:B------:R-:W-:Y:S01]  /*1f10*/  IMAD.MOV.U32 R10, RZ, RZ, R6 ;  /* 0x000000ffff0a7224 */ /* 0x000fe200078e0006 */
[----:B------:R-:W-:Y:S02]  /*1f20*/  MOV R9, R7 ;  /* 0x0000000700097202 */ /* 0x000fe40000000f00 */
[----:B------:R-:W-:-:S07]  /*1f30*/  MOV R8, 0x1f50 ;  /* 0x00001f5000087802 */ /* 0x000fce0000000f00 */
[----:B------:R-:W-:Y:S05]  /*1f40*/  CALL.REL.NOINC `($__internal_70_$__cuda_sm20_div_s64) ;  /* 0x0000004800a07944 */ /* 0x000fea0003c00000 */
        /* <DEDUP_REMOVED lines=9> */
.L_x_3103:
[----:B------:R-:W-:Y:S05]  /*1fe0*/  BSYNC.RECONVERGENT B1 ;  /* 0x0000000000017941 */ /* 0x000fea0003800200 */
.L_x_3101:
        /* <DEDUP_REMOVED lines=34> */
.L_x_3105:
        /* <DEDUP_REMOVED lines=14> */
.L_x_3106:
[----:B------:R-:W-:Y:S05]  /*22f0*/  BSYNC.RECONVERGENT B1 ;  /* 0x0000000000017941 */ /* 0x000fea0003800200 */
.L_x_3104:
        /* <DEDUP_REMOVED lines=36> */
.L_x_3108:
        /* <DEDUP_REMOVED lines=17> */
.L_x_3109:
[----:B------:R-:W-:Y:S05]  /*2650*/  BSYNC.RECONVERGENT B1 ;  /* 0x0000000000017941 */ /* 0x000fea0003800200 */
.L_x_3107:
        /* <DEDUP_REMOVED lines=35> */
.L_x_3111:
[----:B------:R-:W-:Y:S01]  /*2890*/  IMAD.MOV.U32 R26, RZ, RZ, R16 ;  /* 0x000000ffff1a7224 */ /* 0x000fe200078e0010 */
[----:B------:R-:W-:Y:S01]  /*28a0*/  MOV R11, R17 ;  /* 0x00000011000b7202 */ /* 0x000fe20000000f00 */
[----:B------:R-:W-:Y:S01]  /*28b0*/  IMAD.MOV.U32 R10, RZ, RZ, R14 ;  /* 0x000000ffff0a7224 */ /* 0x000fe200078e000e */
[----:B------:R-:W-:Y:S02]  /*28c0*/  MOV R9, R15 ;  /* 0x0000000f00097202 */ /* 0x000fe40000000f00 */
[----:B------:R-:W-:-:S07]  /*28d0*/  MOV R8, 0x28f0 ;  /* 0x000028f000087802 */ /* 0x000fce0000000f00 */
[----:B------:R-:W-:Y:S05]  /*28e0*/  CALL.REL.NOINC `($__internal_70_$__cuda_sm20_div_s64) ;  /* 0x0000004000387944 */ /* 0x000fea0003c00000 */
        /* <DEDUP_REMOVED lines=10> */
.L_x_3112:
[----:B------:R-:W-:Y:S05]  /*2990*/  BSYNC.RECONVERGENT B1 ;  /* 0x0000000000017941 */ /* 0x000fea0003800200 */
.L_x_3110:
[----:B------:R-:W-:Y:S01]  /*29a0*/  IMAD R9, R9, R22, RZ ;  /* 0x0000001609097224 */ /* 0x000fe200078e02ff */
[----:B------:R-:W-:Y:S01]  /*29b0*/  IADD3 R3, PT, PT, R3, -0x2, RZ ;  /* 0xfffffffe03037810 */ /* 0x000fe20007ffe0ff */
[----:B------:R-:W-:Y:S02]  /*29c0*/  IMAD.MOV.U32 R6, RZ, RZ, R20 ;  /* 0x000000ffff067224 */ /* 0x000fe400078e0014 */
[-C--:B------:R-:W-:Y:S02]  /*29d0*/  IMAD R9, R23, R8.reuse, R9 ;  /* 0x0000000817097224 */ /* 0x080fe400078e0209 */
[----:B------:R-:W-:-:S04]  /*29e0*/  IMAD.WIDE.U32 R20, R22, R8, R6 ;  /* 0x0000000816147225 */ /* 0x000fc800078e0006 */
[----:B------:R-:W-:-:S07]  /*29f0*/  IMAD.IADD R21, R21, 0x1, R9 ;  /* 0x0000000115157824 */ /* 0x000fce00078e0209 */
.L_x_3100:
        /* <DEDUP_REMOVED lines=31> */
.L_x_3114:
[----:B------:R-:W-:Y:S01]  /*2bf0*/  MOV R14, R4 ;  /* 0x00000004000e7202 */ /* 0x000fe20000000f00 */
[----:B------:R-:W-:Y:S01]  /*2c00*/  IMAD.MOV.U32 R23, RZ, RZ, R5 ;  /* 0x000000ffff177224 */ /* 0x000fe200078e0005 */
[----:B------:R-:W-:Y:S01]  /*2c10*/  MOV R22, R6 ;  /* 0x0000000600167202 */ /* 0x000fe20000000f00 */
[----:B------:R-:W-:Y:S01]  /*2c20*/  IMAD.MOV.U32 R15, RZ, RZ, R7 ;  /* 0x000000ffff0f7224 */ /* 0x000fe200078e0007 */
[----:B------:R-:W-:-:S07]  /*2c30*/  MOV R24, 0x2c50 ;  /* 0x00002c5000187802 */ /* 0x000fce0000000f00 */
[----:B------:R-:W-:Y:S05]  /*2c40*/  CALL.REL.NOINC `($__internal_71_$__cuda_sm20_rem_s64) ;  /* 0x0000004000ac7944 */ /* 0x000fea0003c00000 */
.L_x_3115:
[----:B------:R-:W-:Y:S05]  /*2c50*/  BSYNC.RECONVERGENT B1 ;  /* 0x0000000000017941 */ /* 0x000fea0003800200 */
.L_x_3113:
        /* <DEDUP_REMOVED lines=31> */
.L_x_3117:
[----:B------:R-:W-:Y:S01]  /*2e50*/  IMAD.MOV.U32 R22, RZ, RZ, R6 ;  /* 0x000000ffff167224 */ /* 0x000fe200078e0006 */
[----:B------:R-:W-:Y:S01]  /*2e60*/  MOV R15, R7 ;  /* 0x00000007000f7202 */ /* 0x000fe20000000f00 */
[----:B------:R-:W-:Y:S01]  /*2e70*/  IMAD.MOV.U32 R14, RZ, RZ, R18 ;  /* 0x000000ffff0e7224 */ /* 0x000fe200078e0012 */
[----:B------:R-:W-:Y:S02]  /*2e80*/  MOV R23, R19 ;  /* 0x0000001300177202 */ /* 0x000fe40000000f00 */
[----:B------:R-:W-:-:S07]  /*2e90*/  MOV R24, 0x2eb0 ;  /* 0x00002eb000187802 */ /* 0x000fce0000000f00 */
[----:B------:R-:W-:Y:S05]  /*2ea0*/  CALL.REL.NOINC `($__internal_71_$__cuda_sm20_rem_s64) ;  /* 0x0000004000147944 */ /* 0x000fea0003c00000 */
[----:B------:R-:W-:Y:S01]  /*2eb0*/  IMAD.MOV.U32 R6, RZ, RZ, R8 ;  /* 0x000000ffff067224 */ /* 0x000fe200078e0008 */
[----:B------:R-:W-:-:S07]  /*2ec0*/  MOV R7, R9 ;  /* 0x0000000900077202 */ /* 0x000fce0000000f00 */
.L_x_3118:
[----:B------:R-:W-:Y:S05]  /*2ed0*/  BSYNC.RECONVERGENT B1 ;  /* 0x0000000000017941 */ /* 0x000fea0003800200 */
.L_x_3116:
[----:B------:R-:W-:Y:S02]  /*2ee0*/  IMAD R3, R7, R4, RZ ;  /* 0x0000000407037224 */ /* 0x000fe400078e02ff */
[----:B------:R-:W-:-:S04]  /*2ef0*/  IMAD.WIDE.U32 R20, R4, R6, R20 ;  /* 0x0000000604147225 */ /* 0x000fc800078e0014 */
[----:B------:R-:W-:-:S04]  /*2f00*/  IMAD R3, R5, R6, R3 ;  /* 0x0000000605037224 */ /* 0x000fc800078e0203 */
[----:B------:R-:W-:-:S07]  /*2f10*/  IMAD.IADD R21, R21, 0x1, R3 ;  /* 0x0000000115157824 */ /* 0x000fce00078e0203 */
.L_x_3073:
        /* <DEDUP_REMOVED lines=10> */
.L_x_3072:
        /* <DEDUP_REMOVED lines=20> */
.L_x_3146:
        /* <DEDUP_REMOVED lines=33> */
.L_x_3123:
[----:B------:R-:W-:Y:S01]  /*3310*/  IMAD.MOV.U32 R26, RZ, RZ, R14 ;  /* 0x000000ffff1a7224 */ /* 0x000fe200078e000e */
[----:B------:R-:W-:Y:S01]  /*3320*/  MOV R11, R13 ;  /* 0x0000000d000b7202 */ /* 0x000fe20000000f00 */
[----:B------:R-:W-:Y:S01]  /*3330*/  IMAD.MOV.U32 R10, RZ, RZ, R34 ;  /* 0x000000ffff0a7224 */ /* 0x000fe200078e0022 */
[----:B------:R-:W-:Y:S02]  /*3340*/  MOV R9, R35 ;  /* 0x0000002300097202 */ /* 0x000fe40000000f00 */
[----:B------:R-:W-:-:S07]  /*3350*/  MOV R8, 0x3370 ;  /* 0x0000337000087802 */ /* 0x000fce0000000f00 */
[----:B-123--:R-:W-:Y:S05]  /*3360*/  CALL.REL.NOINC `($__internal_70_$__cuda_sm20_div_s64) ;  /* 0x0000003400987944 */ /* 0x00efea0003c00000 */
        /* <DEDUP_REMOVED lines=10> */
.L_x_3124:
[----:B------:R-:W-:Y:S05]  /*3410*/  BSYNC.RECONVERGENT B1 ;  /* 0x0000000000017941 */ /* 0x000fea0003800200 */
.L_x_3122:
        /* <DEDUP_REMOVED lines=37> */
.L_x_3126:
        /* <DEDUP_REMOVED lines=17> */
.L_x_3127:
[----:B------:R-:W-:Y:S05]  /*3780*/  BSYNC.RECONVERGENT B1 ;  /* 0x0000000000017941 */ /* 0x000fea0003800200 */
.L_x_3125:
        /* <DEDUP_REMOVED lines=38> */
.L_x_3129:
[----:B------:R-:W-:Y:S01]  /*39f0*/  IMAD.MOV.U32 R26, RZ, RZ, R34 ;  /* 0x000000ffff1a7224 */ /* 0x000fe200078e0022 */
[----:B------:R-:W-:Y:S01]  /*3a00*/  MOV R11, R35 ;  /* 0x00000023000b7202 */ /* 0x000fe20000000f00 */
[----:B------:R-:W-:Y:S01]  /*3a10*/  IMAD.MOV.U32 R10, RZ, RZ, R36 ;  /* 0x000000ffff0a7224 */ /* 0x000fe200078e0024 */
[----:B------:R-:W-:Y:S02]  /*3a20*/  MOV R9, R37 ;  /* 0x0000002500097202 */ /* 0x000fe40000000f00 */
[----:B------:R-:W-:-:S07]  /*3a30*/  MOV R8, 0x3a50 ;  /* 0x00003a5000087802 */ /* 0x000fce0000000f00 */
[----:B-1----:R-:W-:Y:S05]  /*3a40*/  CALL.REL.NOINC `($__internal_70_$__cuda_sm20_div_s64) ;  /* 0x0000002c00e07944 */ /* 0x002fea0003c00000 */
        /* <DEDUP_REMOVED lines=11> */
.L_x_3130:
[----:B------:R-:W-:Y:S05]  /*3b00*/  BSYNC.RECONVERGENT B1 ;  /* 0x0000000000017941 */ /* 0x000fea0003800200 */
.L_x_3128:
        /* <DEDUP_REMOVED lines=37> */
.L_x_3132:
        /* <DEDUP_REMOVED lines=17> */
.L_x_3133:
[----:B------:R-:W-:Y:S05]  /*3e70*/  BSYNC.RECONVERGENT B1 ;  /* 0x0000000000017941 */ /* 0x000fea0003800200 */
.L_x_3131:
        /* <DEDUP_REMOVED lines=38> */
.L_x_3135:
        /* <DEDUP_REMOVED lines=17> */
.L_x_3136:
[----:B------:R-:W-:Y:S05]  /*41f0*/  BSYNC.RECONVERGENT B1 ;  /* 0x0000000000017941 */ /* 0x000fea0003800200 */
.L_x_3134:
        /* <DEDUP_REMOVED lines=38> */
.L_x_3138:
        /* <DEDUP_REMOVED lines=17> */
.L_x_3139:
[----:B------:R-:W-:Y:S05]  /*4570*/  BSYNC.RECONVERGENT B1 ;  /* 0x0000000000017941 */ /* 0x000fea0003800200 */
.L_x_3137:
        /* <DEDUP_REMOVED lines=37> */
.L_x_3141:
        /* <DEDUP_REMOVED lines=17> */
.L_x_3142:
[----:B------:R-:W-:Y:S05]  /*48e0*/  BSYNC.RECONVERGENT B1 ;  /* 0x0000000000017941 */ /* 0x000fea0003800200 */
.L_x_3140:
        /* <DEDUP_REMOVED lines=37> */
.L_x_3144:
        /* <DEDUP_REMOVED lines=17> */
.L_x_3145:
[----:B------:R-:W-:Y:S05]  /*4c50*/  BSYNC.RECONVERGENT B1 ;  /* 0x0000000000017941 */ /* 0x000fea0003800200 */
.L_x_3143:
        /* <DEDUP_REMOVED lines=12> */
.L_x_3121:
        /* <DEDUP_REMOVED lines=37> */
.L_x_3149:
[----:B------:R-:W-:Y:S01]  /*4f70*/  IMAD.MOV.U32 R26, RZ, RZ, R14 ;  /* 0x000000ffff1a7224 */ /* 0x000fe200078e000e */
[----:B------:R-:W-:Y:S01]  /*4f80*/  MOV R11, R13 ;  /* 0x0000000d000b7202 */ /* 0x000fe20000000f00 */
[----:B------:R-:W-:Y:S01]  /*4f90*/  IMAD.MOV.U32 R10, RZ, RZ, R16 ;  /* 0x000000ffff0a7224 */ /* 0x000fe200078e0010 */
[----:B------:R-:W-:Y:S02]  /*4fa0*/  MOV R9, R17 ;  /* 0x0000001100097202 */ /* 0x000fe40000000f00 */
[----:B------:R-:W-:-:S07]  /*4fb0*/  MOV R8, 0x4fd0 ;  /* 0x00004fd000087802 */ /* 0x000fce0000000f00 */
[----:B------:R-:W-:Y:S05]  /*4fc0*/  CALL.REL.NOINC `($__internal_70_$__cuda_sm20_div_s64) ;  /* 0x0000001800807944 */ /* 0x000fea0003c00000 */
        /* <DEDUP_REMOVED lines=10> */
.L_x_3150:
[----:B------:R-:W-:Y:S05]  /*5070*/  BSYNC.RECONVERGENT B1 ;  /* 0x0000000000017941 */ /* 0x000fea0003800200 */
.L_x_3148:
        /* <DEDUP_REMOVED lines=38> */
.L_x_3152:
        /* <DEDUP_REMOVED lines=17> */
.L_x_3153:
[----:B------:R-:W-:Y:S05]  /*53f0*/  BSYNC.RECONVERGENT B1 ;  /* 0x0000000000017941 */ /* 0x000fea0003800200 */
.L_x_3151:
        /* <DEDUP_REMOVED lines=40> */
.L_x_3155:
[----:B------:R-:W-:Y:S01]  /*5680*/  MOV R26, R12 ;  /* 0x0000000c001a7202 */ /* 0x000fe20000000f00 */
[----:B------:R-:W-:Y:S01]  /*5690*/  IMAD.MOV.U32 R11, RZ, RZ, R13 ;  /* 0x000000ffff0b7224 */ /* 0x000fe200078e000d */
[----:B------:R-:W-:Y:S02]  /*56a0*/  MOV R10, R14 ;  /* 0x0000000e000a7202 */ /* 0x000fe40000000f00 */
[----:B------:R-:W-:Y:S02]  /*56b0*/  MOV R9, R15 ;  /* 0x0000000f00097202 */ /* 0x000fe40000000f00 */
[----:B------:R-:W-:-:S07]  /*56c0*/  MOV R8, 0x56e0 ;  /* 0x000056e000087802 */ /* 0x000fce0000000f00 */
[----:B------:R-:W-:Y:S05]  /*56d0*/  CALL.REL.NOINC `($__internal_70_$__cuda_sm20_div_s64) ;  /* 0x0000001000bc7944 */ /* 0x000fea0003c00000 */
        /* <DEDUP_REMOVED lines=11> */
.L_x_3156:
[----:B------:R-:W-:Y:S05]  /*5790*/  BSYNC.RECONVERGENT B1 ;  /* 0x0000000000017941 */ /* 0x000fea0003800200 */
.L_x_3154:
        /* <DEDUP_REMOVED lines=40> */
.L_x_3158:
        /* <DEDUP_REMOVED lines=17> */
.L_x_3159:
[----:B------:R-:W-:Y:S05]  /*5b30*/  BSYNC.RECONVERGENT B1 ;  /* 0x0000000000017941 */ /* 0x000fea0003800200 */
.L_x_3157:
        /* <DEDUP_REMOVED lines=9> */
.L_x_3147:
        /* <DEDUP_REMOVED lines=35> */
.L_x_3162:
[----:B------:R-:W-:Y:S01]  /*5e00*/  MOV R26, R14 ;  /* 0x0000000e001a7202 */ /* 0x000fe20000000f00 */
[----:B------:R-:W-:Y:S01]  /*5e10*/  IMAD.MOV.U32 R10, RZ, RZ, R16 ;  /* 0x000000ffff0a7224 */ /* 0x000fe200078e0010 */
[----:B------:R-:W-:Y:S02]  /*5e20*/  MOV R11, R13 ;  /* 0x0000000d000b7202 */ /* 0x000fe40000000f00 */
[----:B------:R-:W-:Y:S02]  /*5e30*/  MOV R9, R17 ;  /* 0x0000001100097202 */ /* 0x000fe40000000f00 */
[----:B------:R-:W-:-:S07]  /*5e40*/  MOV R8, 0x5e60 ;  /* 0x00005e6000087802 */ /* 0x000fce0000000f00 */
[----:B------:R-:W-:Y:S05]  /*5e50*/  CALL.REL.NOINC `($__internal_70_$__cuda_sm20_div_s64) ;  /* 0x0000000800dc7944 */ /* 0x000fea0003c00000 */
        /* <DEDUP_REMOVED lines=10> */
.L_x_3163:
[----:B------:R-:W-:Y:S05]  /*5f00*/  BSYNC.RECONVERGENT B1 ;  /* 0x0000000000017941 */ /* 0x000fea0003800200 */
.L_x_3161:
        /* <DEDUP_REMOVED lines=39> */
.L_x_3165:
        /* <DEDUP_REMOVED lines=17> */
.L_x_3166:
[----:B------:R-:W-:Y:S05]  /*6290*/  BSYNC.RECONVERGENT B1 ;  /* 0x0000000000017941 */ /* 0x000fea0003800200 */
.L_x_3164:
        /* <DEDUP_REMOVED lines=9> */
.L_x_3160:
        /* <DEDUP_REMOVED lines=31> */
.L_x_3168:
[----:B------:R-:W-:Y:S02]  /*6520*/  MOV R15, R23 ;  /* 0x00000017000f7202 */ /* 0x000fe40000000f00 */
[----:B------:R-:W-:Y:S02]  /*6530*/  MOV R23, R13 ;  /* 0x0000000d00177202 */ /* 0x000fe40000000f00 */
[----:B------:R-:W-:-:S07]  /*6540*/  MOV R24, 0x6560 ;  /* 0x0000656000187802 */ /* 0x000fce0000000f00 */
[----:B------:R-:W-:Y:S05]  /*6550*/  CALL.REL.NOINC `($__internal_71_$__cuda_sm20_rem_s64) ;  /* 0x0000000800687944 */ /* 0x000fea0003c00000 */
.L_x_3169:
[----:B------:R-:W-:Y:S05]  /*6560*/  BSYNC.RECONVERGENT B1 ;  /* 0x0000000000017941 */ /* 0x000fea0003800200 */
.L_x_3167:
[----:B------:R-:W0:Y:S02]  /*6570*/  LDC.64 R10, c[0x0][0x398] ;  /* 0x0000e600ff0a7b82 */ /* 0x000e240000000a00 */
[----:B0-----:R-:W-:-:S06]  /*6580*/  IMAD.WIDE.U32 R6, R7, 0x8, R10 ;  /* 0x0000000807067825 */ /* 0x001fcc00078e000a */
[----:B------:R-:W2:Y:S02]  /*6590*/  LDG.E.64 R6, desc[UR8][R6.64] ;  /* 0x0000000806067981 */ /* 0x000ea4000c1e1b00 */
[-C--:B--2---:R-:W-:Y:S02]  /*65a0*/  IMAD R3, R7, R8.reuse, RZ ;  /* 0x0000000807037224 */ /* 0x084fe400078e02ff */
[----:B------:R-:W-:-:S04]  /*65b0*/  IMAD.WIDE.U32 R4, R6, R8, R4 ;  /* 0x0000000806047225 */ /* 0x000fc800078e0004 */
[----:B------:R-:W-:-:S04]  /*65c0*/  IMAD R3, R6, R9, R3 ;  /* 0x0000000906037224 */ /* 0x000fc800078e0203 */
[----:B------:R-:W-:-:S07]  /*65d0*/  IMAD.IADD R5, R5, 0x1, R3 ;  /* 0x0000000105057824 */ /* 0x000fce00078e0203 */
.L_x_3120:
[----:B------:R-:W0:Y:S02]  /*65e0*/  LDCU.64 UR12, c[0x0][0x388] ;  /* 0x00007100ff0c77ac */ /* 0x000e240008000a00 */
[----:B0-----:R-:W-:-:S04]  /*65f0*/  IADD3 R4, P0, PT, R4, UR12, RZ ;  /* 0x0000000c04047c10 */ /* 0x001fc8000ff1e0ff */
[----:B------:R-:W-:-:S06]  /*6600*/  IADD3.X R5, PT, PT, R5, UR13, RZ, P0, !PT ;  /* 0x0000000d05057c10 */ /* 0x000fcc00087fe4ff */
[----:B------:R-:W2:Y:S04]  /*6610*/  LDG.E.U8 R5, desc[UR8][R4.64] ;  /* 0x0000000804057981 */ /* 0x000ea8000c1e1100 */
[----:B--2---:R1:W-:Y:S02]  /*6620*/  STS.U8 [R0+UR4], R5 ;  /* 0x0000000500007988 */ /* 0x0043e40008000004 */
.L_x_3119:
[----:B------:R-:W-:Y:S05]  /*6630*/  BSYNC.RECONVERGENT B0 ;  /* 0x0000000000007941 */ /* 0x000fea0003800200 */
.L_x_3071:
[----:B------:R-:W-:Y:S01]  /*6640*/  BAR.SYNC.DEFER_BLOCKING 0x0 ;  /* 0x0000000000007b1d */ /* 0x000fe20000010000 */
[----:B------:R-:W-:Y:S01]  /*6650*/  UISETP.GE.U32.AND UP0, UPT, UR5, 0x42, UPT ;  /* 0x000000420500788c */ /* 0x000fe2000bf06070 */
[----:B------:R-:W-:-:S08]  /*6660*/  ISETP.GT.U32.AND P1, PT, R0, 0x1f, PT ;  /* 0x0000001f0000780c */ /* 0x000fd00003f24070 */
[----:B------:R-:W-:Y:S05]  /*6670*/  BRA.U !UP0, `(.L_x_3170) ;  /* 0x0000000108287547 */ /* 0x000fea000b800000 */
.L_x_3171:
        /* <DEDUP_REMOVED lines=10> */
.L_x_3170:
[----:B------:R-:W-:Y:S05]  /*6720*/  @P1 EXIT ;  /* 0x000000000000194d */ /* 0x000fea0003800000 */
[----:B------:R-:W-:Y:S01]  /*6730*/  LDS.S8 R2, [R0+UR4] ;  /* 0x0000000400027984 */ /* 0x000fe20008000200 */
[----:B------:R-:W-:-:S03]  /*6740*/  ISETP.NE.AND P0, PT, R0, RZ, PT ;  /* 0x000000ff0000720c */ /* 0x000fc60003f05270 */
[----:B--2---:R-:W2:Y:S02]  /*6750*/  LDS.S8 R4, [R0+UR4+0x20] ;  /* 0x0000200400047984 */ /* 0x004ea40008000200 */
[----:B--2---:R-:W-:-:S04]  /*6760*/  VIMNMX.S16x2 R2, PT, PT, R2, R4, PT ;  /* 0x0000000402027248 */ /* 0x004fc80003fe0300 */
[----:B0-----:R-:W-:-:S05]  /*6770*/  PRMT R3, R2, 0x7610, R3 ;  /* 0x0000761002037816 */ /* 0x001fca0000000003 */
[----:B------:R-:W-:Y:S04]  /*6780*/  STS.U8 [R0+UR4], R3 ;  /* 0x0000000300007988 */ /* 0x000fe80008000004 */
[----:B------:R-:W-:Y:S04]  /*6790*/  LDS.S8 R2, [R0+UR4] ;  /* 0x0000000400027984 */ /* 0x000fe80008000200 */
[----:B------:R-:W0:Y:S02]  /*67a0*/  LDS.S8 R4, [R0+UR4+0x10] ;  /* 0x0000100400047984 */ /* 0x000e240008000200 */
[----:B0-----:R-:W-:-:S04]  /*67b0*/  VIMNMX.S16x2 R2, PT, PT, R2, R4, PT ;  /* 0x0000000402027248 */ /* 0x001fc80003fe0300 */
[----:B-1----:R-:W-:-:S05]  /*67c0*/  PRMT R5, R2, 0x7610, R5 ;  /* 0x0000761002057816 */ /* 0x002fca0000000005 */
        /* <DEDUP_REMOVED lines=32> */
        .weak           $__internal_70_$__cuda_sm20_div_s64
        .type           $__internal_70_$__cuda_sm20_div_s64,@function
        .size           $__internal_70_$__cuda_sm20_div_s64,($__internal_71_$__cuda_sm20_rem_s64 - $__internal_70_$__cuda_sm20_div_s64)
$__internal_70_$__cuda_sm20_div_s64:
        /* <DEDUP_REMOVED lines=82> */
[----:B------:R-:W-:Y:S06]  /*6ef0*/  RET.REL.NODEC R8 `(uncontiguous_reduce_i8) ;  /* 0xffffff9008407950 */ /* 0x000fec0003c3ffff */
        .weak           $__internal_71_$__cuda_sm20_rem_s64
        .type           $__internal_71_$__cuda_sm20_rem_s64,@function
        .size           $__internal_71_$__cuda_sm20_rem_s64,(.L_x_3513 - $__internal_71_$__cuda_sm20_rem_s64)
$__internal_71_$__cuda_sm20_rem_s64:
        /* <DEDUP_REMOVED lines=76> */
[----:B------:R-:W-:Y:S06]  /*73c0*/  RET.REL.NODEC R24 `(uncontiguous_reduce_i8) ;  /* 0xffffff8c180c7950 */ /* 0x000fec0003c3ffff */
.L_x_3172:
        /* <DEDUP_REMOVED lines=11> */
.L_x_3513:


//--------------------- .text.contiguous_reduce_i8 --------------------------
	.section	.text.contiguous_reduce_i8,"ax",@progbits
	.align	128
        .global         contiguous_reduce_i8
        .type           contiguous_reduce_i8,@function
        .size           contiguous_reduce_i8,(.L_x_3591 - contiguous_reduce_i8)
        .other          contiguous_reduce_i8,@"STO_CUDA_ENTRY STV_DEFAULT"
contiguous_reduce_i8:
.text.contiguous_reduce_i8:
        /* <DEDUP_REMOVED lines=38> */
.L_x_3174:
[----:B------:R-:W-:Y:S05]  /*0260*/  BSYNC.RECONVERGENT B0 ;  /* 0x0000000000007941 */ /* 0x000fea0003800200 */
.L_x_3173:
[----:B------:R-:W-:Y:S01]  /*0270*/  BAR.SYNC.DEFER_BLOCKING 0x0 ;  /* 0x0000000000007b1d */ /* 0x000fe20000010000 */
[----:B------:R-:W-:Y:S01]  /*0280*/  UISETP.GE.U32.AND UP0, UPT, UR5, 0x42, UPT ;  /* 0x000000420500788c */ /* 0x000fe2000bf06070 */
[----:B------:R-:W-:-:S08]  /*0290*/  VIADD R2, R0, UR4 ;  /* 0x0000000400027c36 */ /* 0x000fd00008000000 */
[----:B------:R-:W-:Y:S05]  /*02a0*/  BRA.U !UP0, `(.L_x_3175) ;  /* 0x0000000108287547 */ /* 0x000fea000b800000 */
.L_x_3176:
        /* <DEDUP_REMOVED lines=10> */
.L_x_3175:
[----:B------:R-:W-:Y:S05]  /*0350*/  @P1 EXIT ;  /* 0x000000000000194d */ /* 0x000fea0003800000 */
[----:B------:R-:W-:Y:S01]  /*0360*/  LDS.S8 R2, [R0+UR4] ;  /* 0x0000000400027984 */ /* 0x000fe20008000200 */
[----:B------:R-:W-:-:S03]  /*0370*/  ISETP.NE.AND P0, PT, R0, RZ, PT ;  /* 0x000000ff0000720c */ /* 0x000fc60003f05270 */
[----:B--2---:R-:W2:Y:S02]  /*0380*/  LDS.S8 R4, [R0+UR4+0x20] ;  /* 0x0000200400047984 */ /* 0x004ea40008000200 */
[----:B--2---:R-:W-:-:S04]  /*0390*/  VIMNMX.S16x2 R2, PT, PT, R2, R4, PT ;  /* 0x0000000402027248 */ /* 0x004fc80003fe0300 */
[----:B01----:R-:W-:-:S05]  /*03a0*/  PRMT R3, R2, 0x7610, R3 ;  /* 0x0000761002037816 */ /* 0x003fca0000000003 */
        /* <DEDUP_REMOVED lines=37> */
.L_x_3177:
        /* <DEDUP_REMOVED lines=16> */
.L_x_3591:


//--------------------- .text.contiguous_reduce33_bool --------------------------
	.section	.text.contiguous_reduce33_bool,"ax",@progbits
	.align	128
        .global         contiguous_reduce33_bool
        .type           contiguous_reduce33_bool,@function
        .size           contiguous_reduce33_bool,(.L_x_3592 - contiguous_reduce33_bool)
        .other          contiguous_reduce33_bool,@"STO_CUDA_ENTRY STV_DEFAULT"
contiguous_reduce33_bool:
.text.contiguous_reduce33_bool:
        /* <DEDUP_REMOVED lines=48> */
.L_x_3180:
[----:B------:R-:W0:Y:S01]  /*0300*/  LDS.U8 R16, [R17] ;  /* 0x0000000011107984 */ /* 0x000e220000000000 */
[----:B------:R-:W-:Y:S01]  /*0310*/  VIADD R2, R17, UR8 ;  /* 0x0000000811027c36 */ /* 0x000fe20008000000 */
[----:B---3--:R-:W-:Y:S01]  /*0320*/  LOP3.LUT R18, R18, 0xff, RZ, 0xc0, !PT ;  /* 0x000000ff12127812 */ /* 0x008fe200078ec0ff */
[----:B------:R-:W-:Y:S01]  /*0330*/  VIADD R19, R19, 0x8 ;  /* 0x0000000813137836 */ /* 0x000fe20000000000 */
[----:B------:R3:W-:Y:S01]  /*0340*/  LDS.U8 R0, [R17+UR8] ;  /* 0x0000000811007984 */ /* 0x0007e20008000000 */
[----:B------:R-:W-:Y:S02]  /*0350*/  VIADD R4, R2, UR8 ;  /* 0x0000000802047c36 */ /* 0x000fe40008000000 */
[----:B------:R-:W-:Y:S01]  /*0360*/  VIADD R11, R11, 0x8 ;  /* 0x000000080b0b7836 */ /* 0x000fe20000000000 */
[----:B------:R-:W4:Y:S01]  /*0370*/  LDS.U8 R2, [R2+UR8] ;  /* 0x0000000802027984 */ /* 0x000f220008000000 */
[----:B------:R-:W-:-:S03]  /*0380*/  VIADD R6, R4, UR8 ;  /* 0x0000000804067c36 */ /* 0x000fc60008000000 */
[----:B------:R-:W-:Y:S01]  /*0390*/  LDS.U8 R4, [R4+UR8] ;  /* 0x0000000804047984 */ /* 0x000fe20008000000 */
[----:B------:R-:W-:Y:S02]  /*03a0*/  VIADD R8, R6, UR8 ;  /* 0x0000000806087c36 */ /* 0x000fe40008000000 */
[----:B---3--:R-:W-:Y:S01]  /*03b0*/  IMAD R17, R20, 0x8, R17 ;  /* 0x0000000814117824 */ /* 0x008fe200078e0211 */
[----:B------:R-:W3:Y:S01]  /*03c0*/  LDS.U8 R6, [R6+UR8] ;  /* 0x0000000806067984 */ /* 0x000ee20008000000 */
[----:B------:R-:W-:-:S03]  /*03d0*/  VIADD R21, R8, UR8 ;  /* 0x0000000808157c36 */ /* 0x000fc60008000000 */
[----:B------:R-:W-:Y:S04]  /*03e0*/  LDS.U8 R8, [R8+UR8] ;  /* 0x0000000808087984 */ /* 0x000fe80008000000 */
[----:B------:R-:W5:Y:S01]  /*03f0*/  LDS.U8 R10, [R21+UR8] ;  /* 0x00000008150a7984 */ /* 0x000f620008000000 */
[----:B0-----:R-:W-:-:S04]  /*0400*/  VIMNMX.U16x2 R16, PT, PT, R18, R16, PT ;  /* 0x0000001012107248 */ /* 0x001fc80003fe0200 */
[----:B------:R-:W-:Y:S01]  /*0410*/  PRMT R18, R16, 0x9910, RZ ;  /* 0x0000991010127816 */ /* 0x000fe200000000ff */
[----:B------:R-:W-:-:S03]  /*0420*/  VIADD R16, R21, UR8 ;  /* 0x0000000815107c36 */ /* 0x000fc60008000000 */
[----:B------:R-:W-:-:S03]  /*0430*/  ISETP.NE.AND P0, PT, R18, RZ, PT ;  /* 0x000000ff1200720c */ /* 0x000fc60003f05270 */
[----:B------:R-:W0:Y:S01]  /*0440*/  LDS.U8 R16, [R16+UR8] ;  /* 0x0000000810107984 */ /* 0x000e220008000000 */
[----:B------:R-:W-:-:S04]  /*0450*/  SEL R18, RZ, 0x1, !P0 ;  /* 0x00000001ff127807 */ /* 0x000fc80004000000 */
[----:B----4-:R-:W-:-:S04]  /*0460*/  VIMNMX3.U16x2 R2, R18, R0, R2, PT ;  /* 0x000000001202720f */ /* 0x010fc80003800202 */
[----:B---3--:R-:W-:-:S04]  /*0470*/  VIMNMX3.U16x2 R4, R2, R4, R6, PT ;  /* 0x000000040204720f */ /* 0x008fc80003800206 */
[----:B-----5:R-:W-:-:S04]  /*0480*/  VIMNMX3.U16x2 R0, R4, R8, R10, PT ;  /* 0x000000080400720f */ /* 0x020fc8000380020a */
[----:B------:R-:W-:-:S04]  /*0490*/  PRMT R0, R0, 0x9910, RZ ;  /* 0x0000991000007816 */ /* 0x000fc800000000ff */
[----:B------:R-:W-:-:S04]  /*04a0*/  ISETP.NE.AND P0, PT, R0, RZ, PT ;  /* 0x000000ff0000720c */ /* 0x000fc80003f05270 */
[----:B------:R-:W-:Y:S02]  /*04b0*/  SEL R0, RZ, 0x1, !P0 ;  /* 0x00000001ff007807 */ /* 0x000fe40004000000 */
[----:B------:R-:W-:Y:S02]  /*04c0*/  ISETP.NE.AND P0, PT, R19, RZ, PT ;  /* 0x000000ff1300720c */ /* 0x000fe40003f05270 */
[----:B0-----:R-:W-:-:S04]  /*04d0*/  VIMNMX.U16x2 R0, PT, PT, R0, R16, PT ;  /* 0x0000001000007248 */ /* 0x001fc80003fe0200 */
[----:B------:R-:W-:-:S07]  /*04e0*/  PRMT R18, R0, 0x7610, R18 ;  /* 0x0000761000127816 */ /* 0x000fce0000000012 */
[----:B------:R-:W-:Y:S05]  /*04f0*/  @P0 BRA `(.L_x_3180) ;  /* 0xfffffffc00800947 */ /* 0x000fea000383ffff */
[----:B------:R-:W-:-:S07]  /*0500*/  VIADD R8, R11, 0x1 ;  /* 0x000000010b087836 */ /* 0x000fce0000000000 */
.L_x_3179:
        /* <DEDUP_REMOVED lines=10> */
[----:B------:R-:W0:Y:S03]  /*05b0*/  LDS.U8 R6, [R9] ;  /* 0x0000000009067984 */ /* 0x000e260000000000 */
[----:B------:R-:W-:Y:S01]  /*05c0*/  VIADD R0, R4, UR8 ;  /* 0x0000000804007c36 */ /* 0x000fe20008000000 */
[----:B------:R-:W-:Y:S04]  /*05d0*/  LDS.U8 R2, [R9+UR8] ;  /* 0x0000000809027984 */ /* 0x000fe80008000000 */
[----:B------:R-:W3:Y:S04]  /*05e0*/  LDS.U8 R4, [R4+UR8] ;  /* 0x0000000804047984 */ /* 0x000ee80008000000 */
[----:B------:R-:W4:Y:S01]  /*05f0*/  LDS.U8 R0, [R0+UR8] ;  /* 0x0000000800007984 */ /* 0x000f220008000000 */
[----:B0-----:R-:W-:-:S04]  /*0600*/  VIMNMX.U16x2 R6, PT, PT, R18, R6, PT ;  /* 0x0000000612067248 */ /* 0x001fc80003fe0200 */
[----:B------:R-:W-:-:S04]  /*0610*/  PRMT R6, R6, 0x9910, RZ ;  /* 0x0000991006067816 */ /* 0x000fc800000000ff */
[----:B------:R-:W-:-:S04]  /*0620*/  ISETP.NE.AND P1, PT, R6, RZ, PT ;  /* 0x000000ff0600720c */ /* 0x000fc80003f25270 */
[----:B------:R-:W-:-:S04]  /*0630*/  SEL R6, RZ, 0x1, !P1 ;  /* 0x00000001ff067807 */ /* 0x000fc80004800000 */
[----:B---3--:R-:W-:-:S04]  /*0640*/  VIMNMX3.U16x2 R2, R6, R2, R4, PT ;  /* 0x000000020602720f */ /* 0x008fc80003800204 */
[----:B----4-:R-:W-:-:S04]  /*0650*/  VIMNMX.U16x2 R2, PT, PT, R2, R0, PT ;  /* 0x0000000002027248 */ /* 0x010fc80003fe0200 */
[----:B------:R-:W-:-:S07]  /*0660*/  PRMT R18, R2, 0x7610, R18 ;  /* 0x0000761002127816 */ /* 0x000fce0000000012 */
.L_x_3182:
        /* <DEDUP_REMOVED lines=8> */
[----:B------:R-:W0:Y:S04]  /*06f0*/  LDS.U8 R4, [R2] ;  /* 0x0000000002047984 */ /* 0x000e280000000000 */
[----:B------:R-:W3:Y:S01]  /*0700*/  LDS.U8 R0, [R2+UR8] ;  /* 0x0000000802007984 */ /* 0x000ee20008000000 */
[----:B0-----:R-:W-:-:S04]  /*0710*/  VIMNMX.U16x2 R4, PT, PT, R18, R4, PT ;  /* 0x0000000412047248 */ /* 0x001fc80003fe0200 */
[----:B------:R-:W-:-:S04]  /*0720*/  PRMT R4, R4, 0x9910, RZ ;  /* 0x0000991004047816 */ /* 0x000fc800000000ff */
[----:B------:R-:W-:-:S04]  /*0730*/  ISETP.NE.AND P1, PT, R4, RZ, PT ;  /* 0x000000ff0400720c */ /* 0x000fc80003f25270 */
[----:B------:R-:W-:-:S04]  /*0740*/  SEL R4, RZ, 0x1, !P1 ;  /* 0x00000001ff047807 */ /* 0x000fc80004800000 */
[----:B---3--:R-:W-:-:S04]  /*0750*/  VIMNMX.U16x2 R0, PT, PT, R4, R0, PT ;  /* 0x0000000004007248 */ /* 0x008fc80003fe0200 */
[----:B------:R-:W-:-:S07]  /*0760*/  PRMT R18, R0, 0x7610, R18 ;  /* 0x0000761000127816 */ /* 0x000fce0000000012 */
.L_x_3183:
[----:B------:R-:W-:Y:S05]  /*0770*/  @P0 BRA `(.L_x_3181) ;  /* 0x00000000001c0947 */ /* 0x000fea0003800000 */
[----:B------:R-:W-:Y:S01]  /*0780*/  IMAD R5, R8, UR8, R5 ;  /* 0x0000000808057c24 */ /* 0x000fe2000f8e0205 */
[----:B---3--:R-:W-:-:S04]  /*0790*/  LOP3.LUT R18, R18, 0xff, RZ, 0xc0, !PT ;  /* 0x000000ff12127812 */ /* 0x008fc800078ec0ff */
[----:B------:R-:W0:Y:S02]  /*07a0*/  LDS.U8 R0, [R5] ;  /* 0x0000000005007984 */ /* 0x000e240000000000 */
[----:B0-----:R-:W-:-:S04]  /*07b0*/  VIMNMX.U16x2 R0, PT, PT, R18, R0, PT ;  /* 0x0000000012007248 */ /* 0x001fc80003fe0200 */
[----:B------:R-:W-:-:S04]  /*07c0*/  PRMT R0, R0, 0x9910, RZ ;  /* 0x0000991000007816 */ /* 0x000fc800000000ff */
[----:B------:R-:W-:-:S04]  /*07d0*/  ISETP.NE.AND P0, PT, R0, RZ, PT ;  /* 0x000000ff0000720c */ /* 0x000fc80003f05270 */
[----:B------:R-:W-:-:S09]  /*07e0*/  SEL R18, RZ, 0x1, !P0 ;  /* 0x00000001ff127807 */ /* 0x000fd20004000000 */
.L_x_3181:
[----:B---3--:R3:W-:Y:S02]  /*07f0*/  STS.U8 [R3+UR4], R18 ;  /* 0x0000001203007988 */ /* 0x0087e40008000004 */
.L_x_3178:
        /* <DEDUP_REMOVED lines=8> */
.L_x_3184:
        /* <DEDUP_REMOVED lines=16> */
.L_x_3592:


//--------------------- .text.contiguous_reduce3_bool --------------------------
	.section	.text.contiguous_reduce3_bool,"ax",@progbits
	.align	128
        .global         contiguous_reduce3_bool
        .type           contiguous_reduce3_bool,@function
        .size           contiguous_reduce3_bool,(.L_x_3515 - contiguous_reduce3_bool)
        .other          contiguous_reduce3_bool,@"STO_CUDA_ENTRY STV_DEFAULT"
contiguous_reduce3_bool:
.text.contiguous_reduce3_bool:
[----:B------:R-:W-:Y:S01]  /*0000*/  LDC R1, c[0x0][0x37c] ;  /* 0x0000df00ff017b82 */ /* 0x000fe20000000800 */
[----:B------:R-:W0:Y:S01]  /*0010*/  S2R R7, SR_TID.Y ;  /* 0x0000000000077919 */ /* 0x000e220000002200 */
[----:B------:R-:W1:Y:S06]  /*0020*/  LDCU UR8, c[0x0][0x360] ;  /* 0x00006c00ff0877ac */ /* 0x000e6c0008000800 */
[----:B------:R-:W0:Y:S01]  /*0030*/  S2UR UR9, SR_CTAID.Y ;  /* 0x00000000000979c3 */ /* 0x000e220000002600 */
[----:B------:R-:W-:Y:S01]  /*0040*/  HFMA2 R2, -RZ, RZ, 0, 5.9604644775390625e-08 ;  /* 0x00000001ff027431 */ /* 0x000fe200000001ff */
        /* <DEDUP_REMOVED lines=38> */
.L_x_3203:
        /* <DEDUP_REMOVED lines=27> */
.L_x_3187:
[----:B------:R-:W-:Y:S01]  /*0460*/  IMAD.MOV.U32 R30, RZ, RZ, R32 ;  /* 0x000000ffff1e7224 */ /* 0x000fe200078e0020 */
[----:B------:R-:W-:Y:S01]  /*0470*/  MOV R0, R36 ;  /* 0x0000002400007202 */ /* 0x000fe20000000f00 */
[----:B------:R-:W-:Y:S01]  /*0480*/  IMAD.MOV.U32 R3, RZ, RZ, R37 ;  /* 0x000000ffff037224 */ /* 0x000fe200078e0025 */
[----:B------:R-:W-:-:S07]  /*0490*/  MOV R8, 0x4b0 ;  /* 0x000004b000087802 */ /* 0x000fce0000000f00 */
[----:B01-3--:R-:W-:Y:S05]  /*04a0*/  CALL.REL.NOINC `($__internal_72_$__cuda_sm20_div_s64) ;  /* 0x0000003000e47944 */ /* 0x00bfea0003c00000 */
        /* <DEDUP_REMOVED lines=9> */
.L_x_3188:
        /* <DEDUP_REMOVED lines=33> */
.L_x_3189:
[----:B------:R-:W-:Y:S01]  /*0750*/  MOV R0, R36 ;  /* 0x0000002400007202 */ /* 0x000fe20000000f00 */
[----:B------:R-:W-:Y:S01]  /*0760*/  IMAD.MOV.U32 R3, RZ, RZ, R37 ;  /* 0x000000ffff037224 */ /* 0x000fe200078e0025 */
[----:B------:R-:W-:-:S07]  /*0770*/  MOV R8, 0x790 ;  /* 0x0000079000087802 */ /* 0x000fce0000000f00 */
[----:B---3--:R-:W-:Y:S05]  /*0780*/  CALL.REL.NOINC `($__internal_72_$__cuda_sm20_div_s64) ;  /* 0x00000030002c7944 */ /* 0x008fea0003c00000 */
        /* <DEDUP_REMOVED lines=10> */
.L_x_3190:
        /* <DEDUP_REMOVED lines=34> */
.L_x_3191:
[----:B------:R-:W-:Y:S01]  /*0a50*/  MOV R30, R28 ;  /* 0x0000001c001e7202 */ /* 0x000fe20000000f00 */
[----:B------:R-:W-:Y:S01]  /*0a60*/  IMAD.MOV.U32 R0, RZ, RZ, R36 ;  /* 0x000000ffff007224 */ /* 0x000fe200078e0024 */
[----:B------:R-:W-:Y:S02]  /*0a70*/  MOV R3, R37 ;  /* 0x0000002500037202 */ /* 0x000fe40000000f00 */
[----:B------:R-:W-:-:S07]  /*0a80*/  MOV R8, 0xaa0 ;  /* 0x00000aa000087802 */ /* 0x000fce0000000f00 */
[----:B---3--:R-:W-:Y:S05]  /*0a90*/  CALL.REL.NOINC `($__internal_72_$__cuda_sm20_div_s64) ;  /* 0x0000002c00687944 */ /* 0x008fea0003c00000 */
        /* <DEDUP_REMOVED lines=10> */
.L_x_3192:
        /* <DEDUP_REMOVED lines=33> */
.L_x_3193:
[----:B------:R-:W-:Y:S01]  /*0d50*/  MOV R0, R36 ;  /* 0x0000002400007202 */ /* 0x000fe20000000f00 */
[----:B------:R-:W-:Y:S01]  /*0d60*/  IMAD.MOV.U32 R3, RZ, RZ, R37 ;  /* 0x000000ffff037224 */ /* 0x000fe200078e0025 */
[----:B------:R-:W-:-:S07]  /*0d70*/  MOV R8, 0xd90 ;  /* 0x00000d9000087802 */ /* 0x000fce0000000f00 */
[----:B---3--:R-:W-:Y:S05]  /*0d80*/  CALL.REL.NOINC `($__internal_72_$__cuda_sm20_div_s64) ;  /* 0x0000002800ac7944 */ /* 0x008fea0003c00000 */
        /* <DEDUP_REMOVED lines=9> */
.L_x_3194:
        /* <DEDUP_REMOVED lines=34> */
.L_x_3195:
[----:B------:R-:W-:Y:S01]  /*1040*/  IMAD.MOV.U32 R30, RZ, RZ, R28 ;  /* 0x000000ffff1e7224 */ /* 0x000fe200078e001c */
        /* <DEDUP_REMOVED lines=13> */
.L_x_3196:
        /* <DEDUP_REMOVED lines=34> */
.L_x_3197:
        /* <DEDUP_REMOVED lines=14> */
.L_x_3198:
        /* <DEDUP_REMOVED lines=34> */
.L_x_3199:
[----:B------:R-:W-:Y:S01]  /*1640*/  IMAD.MOV.U32 R30, RZ, RZ, R28 ;  /* 0x000000ffff1e7224 */ /* 0x000fe200078e001c */
        /* <DEDUP_REMOVED lines=14> */
.L_x_3200:
        /* <DEDUP_REMOVED lines=34> */
.L_x_3201:
[----:B------:R-:W-:Y:S01]  /*1950*/  MOV R0, R36 ;  /* 0x0000002400007202 */ /* 0x000fe20000000f00 */
[----:B------:R-:W-:Y:S01]  /*1960*/  IMAD.MOV.U32 R3, RZ, RZ, R37 ;  /* 0x000000ffff037224 */ /* 0x000fe200078e0025 */
[----:B------:R-:W-:-:S07]  /*1970*/  MOV R8, 0x1990 ;  /* 0x0000199000087802 */ /* 0x000fce0000000f00 */
[----:B---3--:R-:W-:Y:S05]  /*1980*/  CALL.REL.NOINC `($__internal_72_$__cuda_sm20_div_s64) ;  /* 0x0000001c00ac7944 */ /* 0x008fea0003c00000 */
        /* <DEDUP_REMOVED lines=9> */
.L_x_3202:
        /* <DEDUP_REMOVED lines=13> */
.L_x_3186:
        /* <DEDUP_REMOVED lines=33> */
.L_x_3205:
[----:B------:R-:W-:Y:S01]  /*1d00*/  IMAD.MOV.U32 R30, RZ, RZ, R32 ;  /* 0x000000ffff1e7224 */ /* 0x000fe200078e0020 */
[----:B------:R-:W-:Y:S01]  /*1d10*/  MOV R0, R16 ;  /* 0x0000001000007202 */ /* 0x000fe20000000f00 */
[----:B------:R-:W-:Y:S01]  /*1d20*/  IMAD.MOV.U32 R3, RZ, RZ, R17 ;  /* 0x000000ffff037224 */ /* 0x000fe200078e0011 */
[----:B------:R-:W-:-:S07]  /*1d30*/  MOV R8, 0x1d50 ;  /* 0x00001d5000087802 */ /* 0x000fce0000000f00 */
[----:B------:R-:W-:Y:S05]  /*1d40*/  CALL.REL.NOINC `($__internal_72_$__cuda_sm20_div_s64) ;  /* 0x0000001800bc7944 */ /* 0x000fea0003c00000 */
        /* <DEDUP_REMOVED lines=9> */
.L_x_3206:
        /* <DEDUP_REMOVED lines=35> */
.L_x_3207:
        /* <DEDUP_REMOVED lines=13> */
.L_x_3208:
        /* <DEDUP_REMOVED lines=36> */
.L_x_3209:
[----:B------:R-:W-:Y:S01]  /*2320*/  IMAD.MOV.U32 R30, RZ, RZ, R20 ;  /* 0x000000ffff1e7224 */ /* 0x000fe200078e0014 */
[----:B------:R-:W-:Y:S01]  /*2330*/  MOV R0, R18 ;  /* 0x0000001200007202 */ /* 0x000fe20000000f00 */
[----:B------:R-:W-:Y:S01]  /*2340*/  IMAD.MOV.U32 R3, RZ, RZ, R19 ;  /* 0x000000ffff037224 */ /* 0x000fe200078e0013 */
[----:B------:R-:W-:-:S07]  /*2350*/  MOV R8, 0x2370 ;  /* 0x0000237000087802 */ /* 0x000fce0000000f00 */
[----:B------:R-:W-:Y:S05]  /*2360*/  CALL.REL.NOINC `($__internal_72_$__cuda_sm20_div_s64) ;  /* 0x0000001400347944 */ /* 0x000fea0003c00000 */
        /* <DEDUP_REMOVED lines=10> */
.L_x_3210:
        /* <DEDUP_REMOVED lines=37> */
.L_x_3211:
[----:B------:R-:W-:Y:S01]  /*2660*/  IMAD.MOV.U32 R0, RZ, RZ, R18 ;  /* 0x000000ffff007224 */ /* 0x000fe200078e0012 */
[----:B------:R-:W-:Y:S02]  /*2670*/  MOV R3, R19 ;  /* 0x0000001300037202 */ /* 0x000fe40000000f00 */
[----:B------:R-:W-:-:S07]  /*2680*/  MOV R8, 0x26a0 ;  /* 0x000026a000087802 */ /* 0x000fce0000000f00 */
[----:B------:R-:W-:Y:S05]  /*2690*/  CALL.REL.NOINC `($__internal_72_$__cuda_sm20_div_s64) ;  /* 0x0000001000687944 */ /* 0x000fea0003c00000 */
        /* <DEDUP_REMOVED lines=8> */
.L_x_3212:
        /* <DEDUP_REMOVED lines=10> */
.L_x_3204:
        /* <DEDUP_REMOVED lines=31> */
.L_x_3214:
[----:B------:R-:W-:Y:S01]  /*29b0*/  MOV R30, R32 ;  /* 0x00000020001e7202 */ /* 0x000fe20000000f00 */
[----:B------:R-:W-:Y:S01]  /*29c0*/  IMAD.MOV.U32 R0, RZ, RZ, R16 ;  /* 0x000000ffff007224 */ /* 0x000fe200078e0010 */
[----:B------:R-:W-:Y:S02]  /*29d0*/  MOV R3, R17 ;  /* 0x0000001100037202 */ /* 0x000fe40000000f00 */
[----:B------:R-:W-:-:S07]  /*29e0*/  MOV R8, 0x2a00 ;  /* 0x00002a0000087802 */ /* 0x000fce0000000f00 */
[----:B------:R-:W-:Y:S05]  /*29f0*/  CALL.REL.NOINC `($__internal_72_$__cuda_sm20_div_s64) ;  /* 0x0000000c00907944 */ /* 0x000fea0003c00000 */
        /* <DEDUP_REMOVED lines=9> */
.L_x_3215:
        /* <DEDUP_REMOVED lines=36> */
.L_x_3216:
[----:B------:R-:W-:Y:S01]  /*2cd0*/  MOV R0, R18 ;  /* 0x0000001200007202 */ /* 0x000fe20000000f00 */
[----:B------:R-:W-:Y:S01]  /*2ce0*/  IMAD.MOV.U32 R3, RZ, RZ, R19 ;  /* 0x000000ffff037224 */ /* 0x000fe200078e0013 */
[----:B------:R-:W-:-:S07]  /*2cf0*/  MOV R8, 0x2d10 ;  /* 0x00002d1000087802 */ /* 0x000fce0000000f00 */
[----:B------:R-:W-:Y:S05]  /*2d00*/  CALL.REL.NOINC `($__internal_72_$__cuda_sm20_div_s64) ;  /* 0x0000000800cc7944 */ /* 0x000fea0003c00000 */
        /* <DEDUP_REMOVED lines=8> */
.L_x_3217:
        /* <DEDUP_REMOVED lines=10> */
.L_x_3213:
        /* <DEDUP_REMOVED lines=29> */
.L_x_3218:
[----:B------:R-:W-:-:S07]  /*3000*/  MOV R0, 0x3020 ;  /* 0x0000302000007802 */ /* 0x000fce0000000f00 */
[----:B------:R-:W-:Y:S05]  /*3010*/  CALL.REL.NOINC `($__internal_73_$__cuda_sm20_rem_s64) ;  /* 0x0000000c00547944 */ /* 0x000fea0003c00000 */
[----:B------:R-:W-:Y:S01]  /*3020*/  MOV R8, R3 ;  /* 0x0000000300087202 */ /* 0x000fe20000000f00 */
[----:B------:R-:W-:-:S07]  /*3030*/  IMAD.MOV.U32 R9, RZ, RZ, R10 ;  /* 0x000000ffff097224 */ /* 0x000fce00078e000a */
.L_x_3219:
[----:B------:R-:W0:Y:S02]  /*3040*/  LDC.64 R10, c[0x0][0x398] ;  /* 0x0000e600ff0a7b82 */ /* 0x000e240000000a00 */
[----:B0-----:R-:W-:-:S06]  /*3050*/  IMAD.WIDE.U32 R2, R2, 0x8, R10 ;  /* 0x0000000802027825 */ /* 0x001fcc00078e000a */
[----:B------:R-:W2:Y:S02]  /*3060*/  LDG.E.64 R2, desc[UR10][R2.64] ;  /* 0x0000000a02027981 */ /* 0x000ea4000c1e1b00 */
[-C--:B--2---:R-:W-:Y:S02]  /*3070*/  IMAD R11, R3, R8.reuse, RZ ;  /* 0x00000008030b7224 */ /* 0x084fe400078e02ff */
[----:B------:R-:W-:-:S04]  /*3080*/  IMAD.WIDE.U32 R28, R2, R8, R28 ;  /* 0x00000008021c7225 */ /* 0x000fc800078e001c */
[----:B------:R-:W-:-:S05]  /*3090*/  IMAD R11, R2, R9, R11 ;  /* 0x00000009020b7224 */ /* 0x000fca00078e020b */
[----:B------:R-:W-:-:S07]  /*30a0*/  IADD3 R29, PT, PT, R29, R11, RZ ;  /* 0x0000000b1d1d7210 */ /* 0x000fce0007ffe0ff */
.L_x_3185:
        /* <DEDUP_REMOVED lines=19> */
[----:B------:R-:W-:Y:S02]  /*31e0*/  VIADD R5, R5, 0xffffffff ;  /* 0xffffffff05057836 */ /* 0x000fe40000000000 */
[----:B------:R-:W-:Y:S01]  /*31f0*/  HFMA2 R8, -RZ, RZ, 0, 5.9604644775390625e-08 ;  /* 0x00000001ff087431 */ /* 0x000fe200000001ff */
[----:B------:R-:W-:Y:S02]  /*3200*/  ISETP.GE.U32.AND P0, PT, R0, 0x7, PT ;  /* 0x000000070000780c */ /* 0x000fe40003f06070 */
[----:B------:R-:W-:Y:S01]  /*3210*/  LOP3.LUT R9, R5, 0x7, RZ, 0xc0, !PT ;  /* 0x0000000705097812 */ /* 0x000fe200078ec0ff */
[----:B-1----:R-:W-:-:S06]  /*3220*/  ULEA UR4, UR5, UR4, 0x18 ;  /* 0x0000000405047291 */ /* 0x002fcc000f8ec0ff */
[----:B------:R-:W-:-:S03]  /*3230*/  VIADD R3, R6, UR4 ;  /* 0x0000000406037c36 */ /* 0x000fc60008000000 */
[----:B------:R1:W2:Y:S01]  /*3240*/  LDS.U8 R7, [R6+UR4] ;  /* 0x0000000406077984 */ /* 0x0002a20008000000 */
[----:B------:R-:W-:Y:S05]  /*3250*/  @!P0 BRA `(.L_x_3221) ;  /* 0x0000000000988947 */ /* 0x000fea0003800000 */
[----:B------:R-:W3:Y:S01]  /*3260*/  LDC R11, c[0x0][0x360] ;  /* 0x0000d800ff0b7b82 */ /* 0x000ee20000000800 */
[----:B------:R-:W-:Y:S02]  /*3270*/  LOP3.LUT R17, R5, 0xfffffff8, RZ, 0xc0, !PT ;  /* 0xfffffff805117812 */ /* 0x000fe400078ec0ff */
[----:B------:R-:W-:-:S03]  /*3280*/  MOV R13, RZ ;  /* 0x000000ff000d7202 */ /* 0x000fc60000000f00 */
[----:B------:R-:W-:Y:S01]  /*3290*/  IMAD.MOV R17, RZ, RZ, -R17 ;  /* 0x000000ffff117224 */ /* 0x000fe200078e0a11 */
[----:B---3--:R-:W-:-:S07]  /*32a0*/  IADD3 R20, PT, PT, R6, UR4, R11 ;  /* 0x0000000406147c10 */ /* 0x008fce000fffe00b */
.L_x_3222:
[----:B------:R-:W3:Y:S01]  /*32b0*/  LDS.U8 R16, [R20] ;  /* 0x0000000014107984 */ /* 0x000ee20000000000 */
[----:B------:R-:W-:Y:S02]  /*32c0*/  IADD3 R2, PT, PT, R20, UR8, RZ ;  /* 0x0000000814027c10 */ /* 0x000fe4000fffe0ff */
[----:B--2---:R-:W-:Y:S01]  /*32d0*/  LOP3.LUT R18, R7, 0xff, RZ, 0xc0, !PT ;  /* 0x000000ff07127812 */ /* 0x004fe200078ec0ff */
[----:B------:R2:W-:Y:S01]  /*32e0*/  LDS.U8 R0, [R20+UR8] ;  /* 0x0000000814007984 */ /* 0x0005e20008000000 */
[----:B0-----:R-:W-:Y:S02]  /*32f0*/  IADD3 R4, PT, PT, R2, UR8, RZ ;  /* 0x0000000802047c10 */ /* 0x001fe4000fffe0ff */
[----:B------:R-:W-:Y:S01]  /*3300*/  IADD3 R17, PT, PT, R17, 0x8, RZ ;  /* 0x0000000811117810 */ /* 0x000fe20007ffe0ff */
[----:B------:R-:W0:Y:S01]  /*3310*/  LDS.U8 R2, [R2+UR8] ;  /* 0x0000000802027984 */ /* 0x000e220008000000 */
[----:B------:R-:W-:Y:S01]  /*3320*/  IADD3 R13, PT, PT, R13, 0x8, RZ ;  /* 0x000000080d0d7810 */ /* 0x000fe20007ffe0ff */
[----:B------:R-:W-:-:S02]  /*3330*/  VIADD R8, R4, UR8 ;  /* 0x0000000804087c36 */ /* 0x000fc40008000000 */
[----:B------:R-:W-:Y:S01]  /*3340*/  LDS.U8 R4, [R4+UR8] ;  /* 0x0000000804047984 */ /* 0x000fe20008000000 */
[----:B--2---:R-:W-:Y:S02]  /*3350*/  IMAD R20, R11, 0x8, R20 ;  /* 0x000000080b147824 */ /* 0x004fe400078e0214 */
[----:B------:R-:W-:Y:S02]  /*3360*/  IADD3 R10, PT, PT, R8, UR8, RZ ;  /* 0x00000008080a7c10 */ /* 0x000fe4000fffe0ff */
[----:B------:R-:W2:Y:S02]  /*3370*/  LDS.U8 R8, [R8+UR8] ;  /* 0x0000000808087984 */ /* 0x000ea40008000000 */
[----:B------:R-:W-:Y:S02]  /*3380*/  IADD3 R19, PT, PT, R10, UR8, RZ ;  /* 0x000000080a137c10 */ /* 0x000fe4000fffe0ff */
[----:B------:R-:W-:Y:S04]  /*3390*/  LDS.U8 R10, [R10+UR8] ;  /* 0x000000080a0a7984 */ /* 0x000fe80008000000 */
[----:B------:R-:W4:Y:S01]  /*33a0*/  LDS.U8 R12, [R19+UR8] ;  /* 0x00000008130c7984 */ /* 0x000f220008000000 */
[----:B---3--:R-:W-:Y:S01]  /*33b0*/  VIMNMX.U16x2 R7, PT, PT, R18, R16, PT ;  /* 0x0000001012077248 */ /* 0x008fe20003fe0200 */
[----:B------:R-:W-:-:S03]  /*33c0*/  VIADD R16, R19, UR8 ;  /* 0x0000000813107c36 */ /* 0x000fc60008000000 */
[----:B------:R-:W-:-:S03]  /*33d0*/  PRMT R7, R7, 0x9910, RZ ;  /* 0x0000991007077816 */ /* 0x000fc600000000ff */
[----:B------:R-:W3:Y:S01]  /*33e0*/  LDS.U8 R16, [R16+UR8] ;  /* 0x0000000810107984 */ /* 0x000ee20008000000 */
[----:B------:R-:W-:-:S04]  /*33f0*/  ISETP.NE.AND P0, PT, R7, RZ, PT ;  /* 0x000000ff0700720c */ /* 0x000fc80003f05270 */
[----:B------:R-:W-:-:S04]  /*3400*/  SEL R18, RZ, 0x1, !P0 ;  /* 0x00000001ff127807 */ /* 0x000fc80004000000 */
[----:B0-----:R-:W-:-:S04]  /*3410*/  VIMNMX3.U16x2 R2, R18, R0, R2, PT ;  /* 0x000000001202720f */ /* 0x001fc80003800202 */
[----:B--2---:R-:W-:-:S04]  /*3420*/  VIMNMX3.U16x2 R2, R2, R4, R8, PT ;  /* 0x000000040202720f */ /* 0x004fc80003800208 */
[----:B----4-:R-:W-:-:S04]  /*3430*/  VIMNMX3.U16x2 R0, R2, R10, R12, PT ;  /* 0x0000000a0200720f */ /* 0x010fc8000380020c */
[----:B------:R-:W-:-:S04]  /*3440*/  PRMT R0, R0, 0x9910, RZ ;  /* 0x0000991000007816 */ /* 0x000fc800000000ff */
[----:B------:R-:W-:-:S04]  /*3450*/  ISETP.NE.AND P0, PT, R0, RZ, PT ;  /* 0x000000ff0000720c */ /* 0x000fc80003f05270 */
[----:B------:R-:W-:Y:S02]  /*3460*/  SEL R0, RZ, 0x1, !P0 ;  /* 0x00000001ff007807 */ /* 0x000fe40004000000 */
[----:B------:R-:W-:Y:S02]  /*3470*/  ISETP.NE.AND P0, PT, R17, RZ, PT ;  /* 0x000000ff1100720c */ /* 0x000fe40003f05270 */
[----:B---3--:R-:W-:-:S04]  /*3480*/  VIMNMX.U16x2 R0, PT, PT, R0, R16, PT ;  /* 0x0000001000007248 */ /* 0x008fc80003fe0200 */
[----:B------:R-:W-:-:S07]  /*3490*/  PRMT R7, R0, 0x7610, R7 ;  /* 0x0000761000077816 */ /* 0x000fce0000000007 */
[----:B------:R-:W-:Y:S05]  /*34a0*/  @P0 BRA `(.L_x_3222) ;  /* 0xfffffffc00800947 */ /* 0x000fea000383ffff */
[----:B------:R-:W-:-:S07]  /*34b0*/  IADD3 R8, PT, PT, R13, 0x1, RZ ;  /* 0x000000010d087810 */ /* 0x000fce0007ffe0ff */
.L_x_3221:
        /* <DEDUP_REMOVED lines=9> */
[----:B------:R-:W2:Y:S01]  /*3550*/  LDS.U8 R10, [R9] ;  /* 0x00000000090a7984 */ /* 0x000ea20000000000 */
[----:B------:R-:W-:-:S03]  /*3560*/  IADD3 R2, PT, PT, R9, UR8, RZ ;  /* 0x0000000809027c10 */ /* 0x000fc6000fffe0ff */
[----:B------:R-:W-:Y:S02]  /*3570*/  LDS.U8 R0, [R9+UR8] ;  /* 0x0000000809007984 */ /* 0x000fe40008000000 */
[----:B0-----:R-:W-:Y:S02]  /*3580*/  VIADD R4, R2, UR8 ;  /* 0x0000000802047c36 */ /* 0x001fe40008000000 */
[----:B------:R-:W0:Y:S04]  /*3590*/  LDS.U8 R2, [R2+UR8] ;  /* 0x0000000802027984 */ /* 0x000e280008000000 */
[----:B------:R-:W3:Y:S01]  /*35a0*/  LDS.U8 R4, [R4+UR8] ;  /* 0x0000000804047984 */ /* 0x000ee20008000000 */
[----:B--2---:R-:W-:-:S04]  /*35b0*/  VIMNMX.U16x2 R7, PT, PT, R12, R10, PT ;  /* 0x0000000a0c077248 */ /* 0x004fc80003fe0200 */
[----:B------:R-:W-:-:S04]  /*35c0*/  PRMT R7, R7, 0x9910, RZ ;  /* 0x0000991007077816 */ /* 0x000fc800000000ff */
[----:B------:R-:W-:-:S04]  /*35d0*/  ISETP.NE.AND P0, PT, R7, RZ, PT ;  /* 0x000000ff0700720c */ /* 0x000fc80003f05270 */
[----:B------:R-:W-:-:S04]  /*35e0*/  SEL R10, RZ, 0x1, !P0 ;  /* 0x00000001ff0a7807 */ /* 0x000fc80004000000 */
[----:B0-----:R-:W-:-:S04]  /*35f0*/  VIMNMX3.U16x2 R0, R10, R0, R2, PT ;  /* 0x000000000a00720f */ /* 0x001fc80003800202 */
[----:B---3--:R-:W-:-:S04]  /*3600*/  VIMNMX.U16x2 R0, PT, PT, R0, R4, PT ;  /* 0x0000000400007248 */ /* 0x008fc80003fe0200 */
[----:B------:R-:W-:-:S07]  /*3610*/  PRMT R7, R0, 0x7610, R7 ;  /* 0x0000761000077816 */ /* 0x000fce0000000007 */
.L_x_3224:
[----:B------:R-:W-:Y:S05]  /*3620*/  @!P1 BRA `(.L_x_3223) ;  /* 0x00000000005c9947 */ /* 0x000fea0003800000 */
[----:B------:R-:W-:Y:S02]  /*3630*/  ISETP.NE.AND P0, PT, R11, 0x1, PT ;  /* 0x000000010b00780c */ /* 0x000fe40003f05270 */
[----:B------:R-:W-:-:S04]  /*3640*/  LOP3.LUT R5, R5, 0x1, RZ, 0xc0, !PT ;  /* 0x0000000105057812 */ /* 0x000fc800078ec0ff */
[----:B------:R-:W-:-:S07]  /*3650*/  ISETP.NE.U32.AND P1, PT, R5, 0x1, PT ;  /* 0x000000010500780c */ /* 0x000fce0003f25070 */
[----:B------:R-:W-:Y:S06]  /*3660*/  @!P0 BRA `(.L_x_3225) ;  /* 0x00000000002c8947 */ /* 0x000fec0003800000 */
[C---:B------:R-:W-:Y:S01]  /*3670*/  IMAD R0, R8.reuse, UR8, R3 ;  /* 0x0000000808007c24 */ /* 0x040fe2000f8e0203 */
[----:B0-2---:R-:W-:Y:S02]  /*3680*/  LOP3.LUT R4, R7, 0xff, RZ, 0xc0, !PT ;  /* 0x000000ff07047812 */ /* 0x005fe400078ec0ff */
[----:B------:R-:W-:Y:S02]  /*3690*/  IADD3 R8, PT, PT, R8, 0x2, RZ ;  /* 0x0000000208087810 */ /* 0x000fe40007ffe0ff */
[----:B------:R-:W0:Y:S04]  /*36a0*/  LDS.U8 R2, [R0] ;  /* 0x0000000000027984 */ /* 0x000e280000000000 */
[----:B------:R-:W2:Y:S01]  /*36b0*/  LDS.U8 R10, [R0+UR8] ;  /* 0x00000008000a7984 */ /* 0x000ea20008000000 */
[----:B0-----:R-:W-:-:S04]  /*36c0*/  VIMNMX.U16x2 R2, PT, PT, R4, R2, PT ;  /* 0x0000000204027248 */ /* 0x001fc80003fe0200 */
[----:B------:R-:W-:-:S04]  /*36d0*/  PRMT R2, R2, 0x9910, RZ ;  /* 0x0000991002027816 */ /* 0x000fc800000000ff */
[----:B------:R-:W-:-:S04]  /*36e0*/  ISETP.NE.AND P0, PT, R2, RZ, PT ;  /* 0x000000ff0200720c */ /* 0x000fc80003f05270 */
[----:B------:R-:W-:-:S04]  /*36f0*/  SEL R2, RZ, 0x1, !P0 ;  /* 0x00000001ff027807 */ /* 0x000fc80004000000 */
[----:B--2---:R-:W-:-:S04]  /*3700*/  VIMNMX.U16x2 R2, PT, PT, R2, R10, PT ;  /* 0x0000000a02027248 */ /* 0x004fc80003fe0200 */
[----:B------:R-:W-:-:S07]  /*3710*/  PRMT R7, R2, 0x7610, R7 ;  /* 0x0000761002077816 */ /* 0x000fce0000000007 */
.L_x_3225:
[----:B------:R-:W-:Y:S05]  /*3720*/  @P1 BRA `(.L_x_3223) ;  /* 0x00000000001c1947 */ /* 0x000fea0003800000 */
[----:B------:R-:W-:Y:S01]  /*3730*/  IMAD R3, R8, UR8, R3 ;  /* 0x0000000808037c24 */ /* 0x000fe2000f8e0203 */
[----:B--2---:R-:W-:-:S04]  /*3740*/  LOP3.LUT R2, R7, 0xff, RZ, 0xc0, !PT ;  /* 0x000000ff07027812 */ /* 0x004fc800078ec0ff */
[----:B------:R-:W2:Y:S02]  /*3750*/  LDS.U8 R0, [R3] ;  /* 0x0000000003007984 */ /* 0x000ea40000000000 */
[----:B--2---:R-:W-:-:S04]  /*3760*/  VIMNMX.U16x2 R0, PT, PT, R2, R0, PT ;  /* 0x0000000002007248 */ /* 0x004fc80003fe0200 */
[----:B------:R-:W-:-:S04]  /*3770*/  PRMT R0, R0, 0x9910, RZ ;  /* 0x0000991000007816 */ /* 0x000fc800000000ff */
[----:B------:R-:W-:-:S04]  /*3780*/  ISETP.NE.AND P0, PT, R0, RZ, PT ;  /* 0x000000ff0000720c */ /* 0x000fc80003f05270 */
[----:B------:R-:W-:-:S09]  /*3790*/  SEL R7, RZ, 0x1, !P0 ;  /* 0x00000001ff077807 */ /* 0x000fd20004000000 */
.L_x_3223:
[----:B--2---:R2:W-:Y:S02]  /*37a0*/  STS.U8 [R6+UR4], R7 ;  /* 0x0000000706007988 */ /* 0x0045e40008000004 */
.L_x_3220:
        /* <DEDUP_REMOVED lines=9> */
        .weak           $__internal_72_$__cuda_sm20_div_s64
        .type           $__internal_72_$__cuda_sm20_div_s64,@function
        .size           $__internal_72_$__cuda_sm20_div_s64,($__internal_73_$__cuda_sm20_rem_s64 - $__internal_72_$__cuda_sm20_div_s64)
$__internal_72_$__cuda_sm20_div_s64:
        /* <DEDUP_REMOVED lines=82> */
[----:B------:R-:W-:Y:S06]  /*3d60*/  RET.REL.NODEC R8 `(contiguous_reduce3_bool) ;  /* 0xffffffc008a47950 */ /* 0x000fec0003c3ffff */
        .weak           $__internal_73_$__cuda_sm20_rem_s64
        .type           $__internal_73_$__cuda_sm20_rem_s64,@function
        .size           $__internal_73_$__cuda_sm20_rem_s64,(.L_x_3515 - $__internal_73_$__cuda_sm20_rem_s64)
$__internal_73_$__cuda_sm20_rem_s64:
        /* <DEDUP_REMOVED lines=66> */
[----:B------:R-:W-:Y:S06]  /*4190*/  RET.REL.NODEC R8 `(contiguous_reduce3_bool) ;  /* 0xffffffbc08987950 */ /* 0x000fec0003c3ffff */
.L_x_3226:
        /* <DEDUP_REMOVED lines=14> */
.L_x_3515:


//--------------------- .text.contiguous_reduce22_bool --------------------------
	.section	.text.contiguous_reduce22_bool,"ax",@progbits
	.align	128
        .global         contiguous_reduce22_bool
        .type           contiguous_reduce22_bool,@function
        .size           contiguous_reduce22_bool,(.L_x_3594 - contiguous_reduce22_bool)
        .other          contiguous_reduce22_bool,@"STO_CUDA_ENTRY STV_DEFAULT"
contiguous_reduce22_bool:
.text.contiguous_reduce22_bool:
[----:B------:R-:W-:Y:S01]  /*0000*/  LDC R1, c[0x0][0x37c] ;  /* 0x0000df00ff017b82 */ /* 0x000fe20000000800 */
[----:B------:R-:W0:Y:S07]  /*0010*/  S2R R0, SR_TID.X ;  /* 0x0000000000007919 */ /* 0x000e2e0000002100 */
[----:B------:R-:W1:Y:S01]  /*0020*/  S2UR UR6, SR_CTAID.X ;  /* 0x00000000000679c3 */ /* 0x000e620000002500 */
[----:B------:R-:W2:Y:S01]  /*0030*/  LDCU.64 UR8, c[0x0][0x390] ;  /* 0x00007200ff0877ac */ /* 0x000ea20008000a00 */
[----:B------:R-:W-:Y:S01]  /*0040*/  IMAD.MOV.U32 R3, RZ, RZ, 0x1 ;  /* 0x00000001ff037424 */ /* 0x000fe200078e00ff */
[----:B------:R-:W-:Y:S01]  /*0050*/  BSSY.RECONVERGENT B0, `(.L_x_3227) ;  /* 0x000002e000007945 */ /* 0x000fe20003800200 */
[----:B------:R-:W-:Y:S01]  /*0060*/  UMOV UR4, 0x400 ;  /* 0x0000040000047882 */ /* 0x000fe20000000000 */
[----:B------:R-:W3:Y:S03]  /*0070*/  LDCU.64 UR12, c[0x0][0x358] ;  /* 0x00006b00ff0c77ac */ /* 0x000ee60008000a00 */
[----:B------:R-:W1:Y:S08]  /*0080*/  LDC R7, c[0x0][0x360] ;  /* 0x0000d800ff077b82 */ /* 0x000e700000000800 */
[----:B------:R-:W4:Y:S01]  /*0090*/  S2UR UR5, SR_CgaCtaId ;  /* 0x00000000000579c3 */ /* 0x000f220000008800 */
[----:B-1----:R-:W-:-:S04]  /*00a0*/  IMAD R5, R7, UR6, RZ ;  /* 0x0000000607057c24 */ /* 0x002fc8000f8e02ff */
[----:B0-----:R-:W-:Y:S01]  /*00b0*/  IMAD R4, R5, 0x2, R0 ;  /* 0x0000000205047824 */ /* 0x001fe200078e0200 */
[----:B----4-:R-:W-:-:S03]  /*00c0*/  ULEA UR4, UR5, UR4, 0x18 ;  /* 0x0000000405047291 */ /* 0x010fc6000f8ec0ff */
[----:B------:R-:W-:Y:S01]  /*00d0*/  IMAD.IADD R6, R4, 0x1, R7 ;  /* 0x0000000104067824 */ /* 0x000fe200078e0207 */
[----:B------:R-:W0:Y:S04]  /*00e0*/  LDCU UR5, c[0x0][0x360] ;  /* 0x00006c00ff0577ac */ /* 0x000e280008000800 */
[----:B--2---:R-:W-:Y:S01]  /*00f0*/  ISETP.GE.U32.AND P0, PT, R6, UR8, PT ;  /* 0x0000000806007c0c */ /* 0x004fe2000bf06070 */
[----:B------:R-:W-:Y:S01]  /*0100*/  VIADD R2, R0, UR4 ;  /* 0x0000000400027c36 */ /* 0x000fe20008000000 */
[----:B------:R1:W-:Y:S02]  /*0110*/  STS.U8 [R0+UR4], R3 ;  /* 0x0000000300007988 */ /* 0x0003e40008000004 */
[----:B------:R-:W-:-:S13]  /*0120*/  ISETP.GE.U32.AND.EX P0, PT, RZ, UR9, PT, P0 ;  /* 0x00000009ff007c0c */ /* 0x000fda000bf06100 */
[----:B01-3--:R-:W-:Y:S05]  /*0130*/  @P0 BRA `(.L_x_3228) ;  /* 0x00000000004c0947 */ /* 0x00bfea0003800000 */
[----:B------:R-:W0:Y:S01]  /*0140*/  S2R R3, SR_CTAID.Y ;  /* 0x0000000000037919 */ /* 0x000e220000002600 */
[----:B------:R-:W1:Y:S01]  /*0150*/  LDCU.64 UR10, c[0x0][0x388] ;  /* 0x00007100ff0a77ac */ /* 0x000e620008000a00 */
[----:B------:R-:W-:Y:S02]  /*0160*/  IMAD.MOV.U32 R5, RZ, RZ, RZ ;  /* 0x000000ffff057224 */ /* 0x000fe400078e00ff */
[----:B------:R-:W-:Y:S02]  /*0170*/  IMAD.MOV.U32 R7, RZ, RZ, RZ ;  /* 0x000000ffff077224 */ /* 0x000fe400078e00ff */
[----:B0-----:R-:W-:-:S04]  /*0180*/  IMAD.WIDE.U32 R4, R3, UR8, R4 ;  /* 0x0000000803047c25 */ /* 0x001fc8000f8e0004 */
[----:B------:R-:W-:Y:S01]  /*0190*/  IMAD.WIDE.U32 R6, R3, UR8, R6 ;  /* 0x0000000803067c25 */ /* 0x000fe2000f8e0006 */
[----:B-1----:R-:W-:-:S03]  /*01a0*/  IADD3 R4, P0, PT, R4, UR10, RZ ;  /* 0x0000000a04047c10 */ /* 0x002fc6000ff1e0ff */
[----:B------:R-:W-:Y:S01]  /*01b0*/  IMAD R3, R3, UR9, RZ ;  /* 0x0000000903037c24 */ /* 0x000fe2000f8e02ff */
[----:B------:R-:W-:-:S04]  /*01c0*/  IADD3 R6, P1, PT, R6, UR10, RZ ;  /* 0x0000000a06067c10 */ /* 0x000fc8000ff3e0ff */
[----:B------:R-:W-:Y:S02]  /*01d0*/  IADD3.X R5, PT, PT, R5, UR11, R3, P0, !PT ;  /* 0x0000000b05057c10 */ /* 0x000fe400087fe403 */
[----:B------:R-:W-:-:S03]  /*01e0*/  IADD3.X R7, PT, PT, R3, UR11, R7, P1, !PT ;  /* 0x0000000b03077c10 */ /* 0x000fc60008ffe407 */
[----:B------:R-:W2:Y:S04]  /*01f0*/  LDG.E.U8 R4, desc[UR12][R4.64] ;  /* 0x0000000c04047981 */ /* 0x000ea8000c1e1100 */
[----:B------:R-:W2:Y:S02]  /*0200*/  LDG.E.U8 R6, desc[UR12][R6.64] ;  /* 0x0000000c06067981 */ /* 0x000ea4000c1e1100 */
[----:B--2---:R-:W-:-:S04]  /*0210*/  VIMNMX.U16x2 R3, PT, PT, R4, R6, PT ;  /* 0x0000000604037248 */ /* 0x004fc80003fe0200 */
[----:B------:R-:W-:-:S04]  /*0220*/  PRMT R3, R3, 0x9910, RZ ;  /* 0x0000991003037816 */ /* 0x000fc800000000ff */
[----:B------:R-:W-:-:S04]  /*0230*/  ISETP.NE.AND P0, PT, R3, RZ, PT ;  /* 0x000000ff0300720c */ /* 0x000fc80003f05270 */
[----:B------:R-:W-:-:S05]  /*0240*/  SEL R3, RZ, 0x1, !P0 ;  /* 0x00000001ff037807 */ /* 0x000fca0004000000 */
[----:B------:R1:W-:Y:S01]  /*0250*/  STS.U8 [R0+UR4], R3 ;  /* 0x0000000300007988 */ /* 0x0003e20008000004 */
[----:B------:R-:W-:Y:S05]  /*0260*/  BRA `(.L_x_3229) ;  /* 0x0000000000307947 */ /* 0x000fea0003800000 */
.L_x_3228:
        /* <DEDUP_REMOVED lines=12> */
.L_x_3229:
[----:B------:R-:W-:Y:S05]  /*0330*/  BSYNC.RECONVERGENT B0 ;  /* 0x0000000000007941 */ /* 0x000fea0003800200 */
.L_x_3227:
[----:B------:R-:W-:Y:S01]  /*0340*/  BAR.SYNC.DEFER_BLOCKING 0x0 ;  /* 0x0000000000007b1d */ /* 0x000fe20000010000 */
[----:B------:R-:W-:Y:S01]  /*0350*/  UISETP.GE.U32.AND UP0, UPT, UR5, 0x42, UPT ;  /* 0x000000420500788c */ /* 0x000fe2000bf06070 */
[----:B------:R-:W-:-:S08]  /*0360*/  ISETP.GT.U32.AND P2, PT, R0, 0x1f, PT ;  /* 0x0000001f0000780c */ /* 0x000fd00003f44070 */
[----:B------:R-:W-:Y:S05]  /*0370*/  BRA.U !UP0, `(.L_x_3230) ;  /* 0x0000000108347547 */ /* 0x000fea000b800000 */
.L_x_3231:
[----:B------:R-:W-:Y:S02]  /*0380*/  USHF.R.U32.HI UR7, URZ, 0x1, UR5 ;  /* 0x00000001ff077899 */ /* 0x000fe40008011605 */
[----:B------:R-:W-:-:S04]  /*0390*/  UISETP.GT.U32.AND UP0, UPT, UR5, 0x83, UPT ;  /* 0x000000830500788c */ /* 0x000fc8000bf04070 */
[----:B------:R-:W-:Y:S01]  /*03a0*/  ISETP.GE.U32.AND P1, PT, R0, UR7, PT ;  /* 0x0000000700007c0c */ /* 0x000fe2000bf26070 */
[----:B------:R-:W-:-:S12]  /*03b0*/  UMOV UR5, UR7 ;  /* 0x0000000700057c82 */ /* 0x000fd80008000000 */
[----:B------:R-:W-:Y:S04]  /*03c0*/  @!P1 LDS.U8 R4, [R0+UR4] ;  /* 0x0000000400049984 */ /* 0x000fe80008000000 */
[----:B------:R-:W1:Y:S02]  /*03d0*/  @!P1 LDS.U8 R6, [R2+UR7] ;  /* 0x0000000702069984 */ /* 0x000e640008000000 */
[----:B-12---:R-:W-:-:S04]  /*03e0*/  @!P1 VIMNMX.U16x2 R3, PT, PT, R4, R6, PT ;  /* 0x0000000604039248 */ /* 0x006fc80003fe0200 */
[----:B------:R-:W-:-:S04]  /*03f0*/  @!P1 PRMT R3, R3, 0x9910, RZ ;  /* 0x0000991003039816 */ /* 0x000fc800000000ff */
[----:B------:R-:W-:-:S04]  /*0400*/  @!P1 ISETP.NE.AND P0, PT, R3, RZ, PT ;  /* 0x000000ff0300920c */ /* 0x000fc80003f05270 */
[----:B------:R-:W-:-:S05]  /*0410*/  @!P1 SEL R3, RZ, 0x1, !P0 ;  /* 0x00000001ff039807 */ /* 0x000fca0004000000 */
[----:B------:R2:W-:Y:S01]  /*0420*/  @!P1 STS.U8 [R0+UR4], R3 ;  /* 0x0000000300009988 */ /* 0x0005e20008000004 */
[----:B------:R-:W-:Y:S06]  /*0430*/  BAR.SYNC.DEFER_BLOCKING 0x0 ;  /* 0x0000000000007b1d */ /* 0x000fec0000010000 */
[----:B------:R-:W-:Y:S05]  /*0440*/  BRA.U UP0, `(.L_x_3231) ;  /* 0xfffffffd00cc7547 */ /* 0x000fea000b83ffff */
.L_x_3230:
[----:B------:R-:W-:Y:S05]  /*0450*/  @P2 EXIT ;  /* 0x000000000000294d */ /* 0x000fea0003800000 */
[----:B------:R-:W-:Y:S01]  /*0460*/  LDS.U8 R2, [R0+UR4] ;  /* 0x0000000400027984 */ /* 0x000fe20008000000 */
[----:B------:R-:W-:-:S03]  /*0470*/  ISETP.NE.AND P1, PT, R0, RZ, PT ;  /* 0x000000ff0000720c */ /* 0x000fc60003f25270 */
[----:B------:R-:W3:Y:S02]  /*0480*/  LDS.U8 R4, [R0+UR4+0x20] ;  /* 0x0000200400047984 */ /* 0x000ee40008000000 */
[----:B---3--:R-:W-:-:S04]  /*0490*/  VIMNMX.U16x2 R2, PT, PT, R2, R4, PT ;  /* 0x0000000402027248 */ /* 0x008fc80003fe0200 */
[----:B------:R-:W-:-:S04]  /*04a0*/  PRMT R2, R2, 0x9910, RZ ;  /* 0x0000991002027816 */ /* 0x000fc800000000ff */
[----:B------:R-:W-:-:S04]  /*04b0*/  ISETP.NE.AND P0, PT, R2, RZ, PT ;  /* 0x000000ff0200720c */ /* 0x000fc80003f05270 */
[----:B-12---:R-:W-:-:S05]  /*04c0*/  SEL R3, RZ, 0x1, !P0 ;  /* 0x00000001ff037807 */ /* 0x006fca0004000000 */
[----:B------:R-:W-:Y:S04]  /*04d0*/  STS.U8 [R0+UR4], R3 ;  /* 0x0000000300007988 */ /* 0x000fe80008000004 */
[----:B------:R-:W-:Y:S04]  /*04e0*/  LDS.U8 R2, [R0+UR4] ;  /* 0x0000000400027984 */ /* 0x000fe80008000000 */
[----:B------:R-:W1:Y:S02]  /*04f0*/  LDS.U8 R4, [R0+UR4+0x10] ;  /* 0x0000100400047984 */ /* 0x000e640008000000 */
[----:B-1----:R-:W-:-:S04]  /*0500*/  VIMNMX.U16x2 R2, PT, PT, R2, R4, PT ;  /* 0x0000000402027248 */ /* 0x002fc80003fe0200 */
[----:B------:R-:W-:-:S04]  /*0510*/  PRMT R2, R2, 0x9910, RZ ;  /* 0x0000991002027816 */ /* 0x000fc800000000ff */
[----:B------:R-:W-:-:S04]  /*0520*/  ISETP.NE.AND P0, PT, R2, RZ, PT ;  /* 0x000000ff0200720c */ /* 0x000fc80003f05270 */
[----:B0-----:R-:W-:-:S05]  /*0530*/  SEL R5, RZ, 0x1, !P0 ;  /* 0x00000001ff057807 */ /* 0x001fca0004000000 */
[----:B------:R-:W-:Y:S04]  /*0540*/  STS.U8 [R0+UR4], R5 ;  /* 0x0000000500007988 */ /* 0x000fe80008000004 */
[----:B------:R-:W-:Y:S04]  /*0550*/  LDS.U8 R2, [R0+UR4] ;  /* 0x0000000400027984 */ /* 0x000fe80008000000 */
[----:B------:R-:W0:Y:S02]  /*0560*/  LDS.U8 R4, [R0+UR4+0x8] ;  /* 0x0000080400047984 */ /* 0x000e240008000000 */
[----:B0-----:R-:W-:-:S04]  /*0570*/  VIMNMX.U16x2 R2, PT, PT, R2, R4, PT ;  /* 0x0000000402027248 */ /* 0x001fc80003fe0200 */
[----:B------:R-:W-:-:S04]  /*0580*/  PRMT R2, R2, 0x9910, RZ ;  /* 0x0000991002027816 */ /* 0x000fc800000000ff */
[----:B------:R-:W-:-:S04]  /*0590*/  ISETP.NE.AND P0, PT, R2, RZ, PT ;  /* 0x000000ff0200720c */ /* 0x000fc80003f05270 */
[----:B------:R-:W-:-:S05]  /*05a0*/  SEL R3, RZ, 0x1, !P0 ;  /* 0x00000001ff037807 */ /* 0x000fca0004000000 */
        /* <DEDUP_REMOVED lines=30> */
[----:B0-----:R-:W0:Y:S01]  /*0790*/  LDS.U8 R5, [UR4] ;  /* 0x00000004ff057984 */ /* 0x001e220008000000 */
[----:B------:R-:W-:Y:S02]  /*07a0*/  UMOV UR4, UR6 ;  /* 0x0000000600047c82 */ /* 0x000fe40008000000 */
[----:B--2---:R-:W-:-:S04]  /*07b0*/  UIMAD.WIDE.U32 UR4, UR7, UR8, UR4 ;  /* 0x00000008070472a5 */ /* 0x004fc8000f8e0004 */
[----:B------:R-:W-:Y:S02]  /*07c0*/  UIMAD UR5, UR7, UR9, UR5 ;  /* 0x00000009070572a4 */ /* 0x000fe4000f8e0205 */
[----:B---3--:R-:W-:-:S04]  /*07d0*/  UIADD3 UR4, UP0, UPT, UR4, UR10, URZ ;  /* 0x0000000a04047290 */ /* 0x008fc8000ff1e0ff */
[----:B------:R-:W-:Y:S02]  /*07e0*/  UIADD3.X UR5, UPT, UPT, UR5, UR11, URZ, UP0, !UPT ;  /* 0x0000000b05057290 */ /* 0x000fe400087fe4ff */
[----:B------:R-:W-:-:S04]  /*07f0*/  IMAD.U32 R2, RZ, RZ, UR4 ;  /* 0x00000004ff027e24 */ /* 0x000fc8000f8e00ff */
[----:B------:R-:W-:-:S05]  /*0800*/  IMAD.U32 R3, RZ, RZ, UR5 ;  /* 0x00000005ff037e24 */ /* 0x000fca000f8e00ff */
[----:B0-----:R-:W-:Y:S01]  /*0810*/  STG.E.U8 desc[UR12][R2.64], R5 ;  /* 0x0000000502007986 */ /* 0x001fe2000c10110c */
[----:B------:R-:W-:Y:S05]  /*0820*/  EXIT ;  /* 0x000000000000794d */ /* 0x000fea0003800000 */
.L_x_3232:
        /* <DEDUP_REMOVED lines=13> */
.L_x_3594:


//--------------------- .text.contiguous_reduce2_bool --------------------------
	.section	.text.contiguous_reduce2_bool,"ax",@progbits
	.align	128
        .global         contiguous_reduce2_bool
        .type           contiguous_reduce2_bool,@function
        .size           contiguous_reduce2_bool,(.L_x_3517 - contiguous_reduce2_bool)
        .other          contiguous_reduce2_bool,@"STO_CUDA_ENTRY STV_DEFAULT"
contiguous_reduce2_bool:
.text.contiguous_reduce2_bool:
[----:B------:R-:W-:Y:S01]  /*0000*/  LDC R1, c[0x0][0x37c] ;  /* 0x0000df00ff017b82 */ /* 0x000fe20000000800 */
[----:B------:R-:W0:Y:S07]  /*0010*/  S2R R0, SR_TID.X ;  /* 0x0000000000007919 */ /* 0x000e2e0000002100 */
[----:B------:R-:W1:Y:S01]  /*0020*/  S2UR UR7, SR_CTAID.X ;  /* 0x00000000000779c3 */ /* 0x000e620000002500 */
[----:B------:R-:W2:Y:S01]  /*0030*/  LDCU.64 UR8, c[0x0][0x3a8] ;  /* 0x00007500ff0877ac */ /* 0x000ea20008000a00 */
[----:B------:R-:W-:Y:S01]  /*0040*/  HFMA2 R3, -RZ, RZ, 0, 5.9604644775390625e-08 ;  /* 0x00000001ff037431 */ /* 0x000fe200000001ff */
        /* <DEDUP_REMOVED lines=44> */
.L_x_3261:
        /* <DEDUP_REMOVED lines=32> */
.L_x_3238:
[----:B------:R-:W-:Y:S01]  /*0510*/  IMAD.MOV.U32 R26, RZ, RZ, R4 ;  /* 0x000000ffff1a7224 */ /* 0x000fe200078e0004 */
[----:B------:R-:W-:Y:S01]  /*0520*/  MOV R11, R3 ;  /* 0x00000003000b7202 */ /* 0x000fe20000000f00 */
[----:B------:R-:W-:Y:S01]  /*0530*/  IMAD.MOV.U32 R10, RZ, RZ, R22 ;  /* 0x000000ffff0a7224 */ /* 0x000fe200078e0016 */
[----:B------:R-:W-:Y:S02]  /*0540*/  MOV R9, R23 ;  /* 0x0000001700097202 */ /* 0x000fe40000000f00 */
[----:B------:R-:W-:-:S07]  /*0550*/  MOV R8, 0x570 ;  /* 0x0000057000087802 */ /* 0x000fce0000000f00 */
[----:B-1----:R-:W-:Y:S05]  /*0560*/  CALL.REL.NOINC `($__internal_74_$__cuda_sm20_div_s64) ;  /* 0x00000064008c7944 */ /* 0x002fea0003c00000 */
        /* <DEDUP_REMOVED lines=10> */
.L_x_3239:
[----:B------:R-:W-:Y:S05]  /*0610*/  BSYNC.RECONVERGENT B1 ;  /* 0x0000000000017941 */ /* 0x000fea0003800200 */
.L_x_3237:
        /* <DEDUP_REMOVED lines=34> */
.L_x_3241:
[----:B------:R-:W-:Y:S01]  /*0840*/  IMAD.MOV.U32 R26, RZ, RZ, R18 ;  /* 0x000000ffff1a7224 */ /* 0x000fe200078e0012 */
[----:B------:R-:W-:Y:S01]  /*0850*/  MOV R11, R19 ;  /* 0x00000013000b7202 */ /* 0x000fe20000000f00 */
[----:B------:R-:W-:Y:S01]  /*0860*/  IMAD.MOV.U32 R10, RZ, RZ, R22 ;  /* 0x000000ffff0a7224 */ /* 0x000fe200078e0016 */
[----:B------:R-:W-:Y:S02]  /*0870*/  MOV R9, R23 ;  /* 0x0000001700097202 */ /* 0x000fe40000000f00 */
[----:B------:R-:W-:-:S07]  /*0880*/  MOV R8, 0x8a0 ;  /* 0x000008a000087802 */ /* 0x000fce0000000f00 */
[----:B------:R-:W-:Y:S05]  /*0890*/  CALL.REL.NOINC `($__internal_74_$__cuda_sm20_div_s64) ;  /* 0x0000006000c07944 */ /* 0x000fea0003c00000 */
        /* <DEDUP_REMOVED lines=8> */
.L_x_3242:
[----:B------:R-:W-:Y:S05]  /*0920*/  BSYNC.RECONVERGENT B1 ;  /* 0x0000000000017941 */ /* 0x000fea0003800200 */
.L_x_3240:
        /* <DEDUP_REMOVED lines=33> */
.L_x_3244:
[----:B------:R-:W-:Y:S01]  /*0b40*/  MOV R26, R36 ;  /* 0x00000024001a7202 */ /* 0x000fe20000000f00 */
[----:B------:R-:W-:Y:S01]  /*0b50*/  IMAD.MOV.U32 R11, RZ, RZ, R37 ;  /* 0x000000ffff0b7224 */ /* 0x000fe200078e0025 */
[----:B------:R-:W-:Y:S01]  /*0b60*/  MOV R10, R18 ;  /* 0x00000012000a7202 */ /* 0x000fe20000000f00 */
[----:B------:R-:W-:Y:S01]  /*0b70*/  IMAD.MOV.U32 R9, RZ, RZ, R19 ;  /* 0x000000ffff097224 */ /* 0x000fe200078e0013 */
[----:B------:R-:W-:-:S07]  /*0b80*/  MOV R8, 0xba0 ;  /* 0x00000ba000087802 */ /* 0x000fce0000000f00 */
[----:B------:R-:W-:Y:S05]  /*0b90*/  CALL.REL.NOINC `($__internal_74_$__cuda_sm20_div_s64) ;  /* 0x0000006000007944 */ /* 0x000fea0003c00000 */
        /* <DEDUP_REMOVED lines=10> */
.L_x_3245:
[----:B------:R-:W-:Y:S05]  /*0c40*/  BSYNC.RECONVERGENT B1 ;  /* 0x0000000000017941 */ /* 0x000fea0003800200 */
.L_x_3243:
        /* <DEDUP_REMOVED lines=35> */
.L_x_3247:
[----:B------:R-:W-:Y:S01]  /*0e80*/  IMAD.MOV.U32 R26, RZ, RZ, R22 ;  /* 0x000000ffff1a7224 */ /* 0x000fe200078e0016 */
[----:B------:R-:W-:Y:S01]  /*0e90*/  MOV R11, R23 ;  /* 0x00000017000b7202 */ /* 0x000fe20000000f00 */
[----:B------:R-:W-:Y:S01]  /*0ea0*/  IMAD.MOV.U32 R10, RZ, RZ, R18 ;  /* 0x000000ffff0a7224 */ /* 0x000fe200078e0012 */
[----:B------:R-:W-:Y:S02]  /*0eb0*/  MOV R9, R19 ;  /* 0x0000001300097202 */ /* 0x000fe40000000f00 */
[----:B------:R-:W-:-:S07]  /*0ec0*/  MOV R8, 0xee0 ;  /* 0x00000ee000087802 */ /* 0x000fce0000000f00 */
[----:B------:R-:W-:Y:S05]  /*0ed0*/  CALL.REL.NOINC `($__internal_74_$__cuda_sm20_div_s64) ;  /* 0x0000005c00307944 */ /* 0x000fea0003c00000 */
        /* <DEDUP_REMOVED lines=11> */
.L_x_3248:
[----:B------:R-:W-:Y:S05]  /*0f90*/  BSYNC.RECONVERGENT B1 ;  /* 0x0000000000017941 */ /* 0x000fea0003800200 */
.L_x_3246:
        /* <DEDUP_REMOVED lines=36> */
.L_x_3250:
        /* <DEDUP_REMOVED lines=16> */
.L_x_3251:
[----:B------:R-:W-:Y:S05]  /*12e0*/  BSYNC.RECONVERGENT B1 ;  /* 0x0000000000017941 */ /* 0x000fea0003800200 */
.L_x_3249:
        /* <DEDUP_REMOVED lines=35> */
.L_x_3253:
[----:B------:R-:W-:Y:S01]  /*1520*/  IMAD.MOV.U32 R26, RZ, RZ, R42 ;  /* 0x000000ffff1a7224 */ /* 0x000fe200078e002a */
[----:B------:R-:W-:Y:S01]  /*1530*/  MOV R11, R43 ;  /* 0x0000002b000b7202 */ /* 0x000fe20000000f00 */
[----:B------:R-:W-:Y:S01]  /*1540*/  IMAD.MOV.U32 R10, RZ, RZ, R18 ;  /* 0x000000ffff0a7224 */ /* 0x000fe200078e0012 */
[----:B------:R-:W-:Y:S02]  /*1550*/  MOV R9, R19 ;  /* 0x0000001300097202 */ /* 0x000fe40000000f00 */
[----:B------:R-:W-:-:S07]  /*1560*/  MOV R8, 0x1580 ;  /* 0x0000158000087802 */ /* 0x000fce0000000f00 */
[----:B------:R-:W-:Y:S05]  /*1570*/  CALL.REL.NOINC `($__internal_74_$__cuda_sm20_div_s64) ;  /* 0x0000005400887944 */ /* 0x000fea0003c00000 */
        /* <DEDUP_REMOVED lines=11> */
.L_x_3254:
[----:B------:R-:W-:Y:S05]  /*1630*/  BSYNC.RECONVERGENT B1 ;  /* 0x0000000000017941 */ /* 0x000fea0003800200 */
.L_x_3252:
        /* <DEDUP_REMOVED lines=35> */
.L_x_3256:
[----:B------:R-:W-:Y:S01]  /*1870*/  IMAD.MOV.U32 R26, RZ, RZ, R38 ;  /* 0x000000ffff1a7224 */ /* 0x000fe200078e0026 */
[----:B------:R-:W-:Y:S01]  /*1880*/  MOV R11, R39 ;  /* 0x00000027000b7202 */ /* 0x000fe20000000f00 */
[----:B------:R-:W-:Y:S01]  /*1890*/  IMAD.MOV.U32 R10, RZ, RZ, R20 ;  /* 0x000000ffff0a7224 */ /* 0x000fe200078e0014 */
[----:B------:R-:W-:Y:S02]  /*18a0*/  MOV R9, R21 ;  /* 0x0000001500097202 */ /* 0x000fe40000000f00 */
[----:B------:R-:W-:-:S07]  /*18b0*/  MOV R8, 0x18d0 ;  /* 0x000018d000087802 */ /* 0x000fce0000000f00 */
[----:B------:R-:W-:Y:S05]  /*18c0*/  CALL.REL.NOINC `($__internal_74_$__cuda_sm20_div_s64) ;  /* 0x0000005000b47944 */ /* 0x000fea0003c00000 */
        /* <DEDUP_REMOVED lines=11> */
.L_x_3257:
[----:B------:R-:W-:Y:S05]  /*1980*/  BSYNC.RECONVERGENT B1 ;  /* 0x0000000000017941 */ /* 0x000fea0003800200 */
.L_x_3255:
        /* <DEDUP_REMOVED lines=35> */
.L_x_3259:
[----:B------:R-:W-:Y:S01]  /*1bc0*/  IMAD.MOV.U32 R26, RZ, RZ, R18 ;  /* 0x000000ffff1a7224 */ /* 0x000fe200078e0012 */
[----:B------:R-:W-:Y:S01]  /*1bd0*/  MOV R11, R19 ;  /* 0x00000013000b7202 */ /* 0x000fe20000000f00 */
[----:B------:R-:W-:Y:S01]  /*1be0*/  IMAD.MOV.U32 R10, RZ, RZ, R20 ;  /* 0x000000ffff0a7224 */ /* 0x000fe200078e0014 */
[----:B------:R-:W-:Y:S02]  /*1bf0*/  MOV R9, R21 ;  /* 0x0000001500097202 */ /* 0x000fe40000000f00 */
[----:B------:R-:W-:-:S07]  /*1c00*/  MOV R8, 0x1c20 ;  /* 0x00001c2000087802 */ /* 0x000fce0000000f00 */
[----:B------:R-:W-:Y:S05]  /*1c10*/  CALL.REL.NOINC `($__internal_74_$__cuda_sm20_div_s64) ;  /* 0x0000004c00e07944 */ /* 0x000fea0003c00000 */
        /* <DEDUP_REMOVED lines=11> */
.L_x_3260:
[----:B------:R-:W-:Y:S05]  /*1cd0*/  BSYNC.RECONVERGENT B1 ;  /* 0x0000000000017941 */ /* 0x000fea0003800200 */
.L_x_3258:
        /* <DEDUP_REMOVED lines=9> */
.L_x_3236:
        /* <DEDUP_REMOVED lines=35> */
.L_x_3264:
        /* <DEDUP_REMOVED lines=16> */
.L_x_3265:
[----:B------:R-:W-:Y:S05]  /*20a0*/  BSYNC.RECONVERGENT B1 ;  /* 0x0000000000017941 */ /* 0x000fea0003800200 */
.L_x_3263:
        /* <DEDUP_REMOVED lines=34> */
.L_x_3267:
        /* <DEDUP_REMOVED lines=14> */
.L_x_3268:
[----:B------:R-:W-:Y:S05]  /*23b0*/  BSYNC.RECONVERGENT B1 ;  /* 0x0000000000017941 */ /* 0x000fea0003800200 */
.L_x_3266:
        /* <DEDUP_REMOVED lines=35> */
.L_x_3270:
[----:B------:R-:W-:Y:S01]  /*25f0*/  MOV R26, R22 ;  /* 0x00000016001a7202 */ /* 0x000fe20000000f00 */
[----:B------:R-:W-:Y:S01]  /*2600*/  IMAD.MOV.U32 R11, RZ, RZ, R23 ;  /* 0x000000ffff0b7224 */ /* 0x000fe200078e0017 */
[----:B------:R-:W-:Y:S01]  /*2610*/  MOV R10, R14 ;  /* 0x0000000e000a7202 */ /* 0x000fe20000000f00 */
[----:B------:R-:W-:Y:S01]  /*2620*/  IMAD.MOV.U32 R9, RZ, RZ, R15 ;  /* 0x000000ffff097224 */ /* 0x000fe200078e000f */
[----:B------:R-:W-:-:S07]  /*2630*/  MOV R8, 0x2650 ;  /* 0x0000265000087802 */ /* 0x000fce0000000f00 */
[----:B------:R-:W-:Y:S05]  /*2640*/  CALL.REL.NOINC `($__internal_74_$__cuda_sm20_div_s64) ;  /* 0x0000004400547944 */ /* 0x000fea0003c00000 */
        /* <DEDUP_REMOVED lines=11> */
.L_x_3271:
[----:B------:R-:W-:Y:S05]  /*2700*/  BSYNC.RECONVERGENT B1 ;  /* 0x0000000000017941 */ /* 0x000fea0003800200 */
.L_x_3269:
        /* <DEDUP_REMOVED lines=35> */
.L_x_3273:
        /* <DEDUP_REMOVED lines=16> */
.L_x_3274:
[----:B------:R-:W-:Y:S05]  /*2a40*/  BSYNC.RECONVERGENT B1 ;  /* 0x0000000000017941 */ /* 0x000fea0003800200 */
.L_x_3272:
[----:B------:R-:W-:Y:S01]  /*2a50*/  IMAD R9, R9, R22, RZ ;  /* 0x0000001609097224 */ /* 0x000fe200078e02ff */
[----:B------:R-:W-:Y:S01]  /*2a60*/  IADD3 R5, PT, PT, R5, -0x2, RZ ;  /* 0xfffffffe05057810 */ /* 0x000fe20007ffe0ff */
[----:B------:R-:W-:Y:S02]  /*2a70*/  IMAD.MOV.U32 R6, RZ, RZ, R20 ;  /* 0x000000ffff067224 */ /* 0x000fe400078e0014 */
[-C--:B------:R-:W-:Y:S02]  /*2a80*/  IMAD R9, R23, R8.reuse, R9 ;  /* 0x0000000817097224 */ /* 0x080fe400078e0209 */
[----:B------:R-:W-:-:S04]  /*2a90*/  IMAD.WIDE.U32 R20, R22, R8, R6 ;  /* 0x0000000816147225 */ /* 0x000fc800078e0006 */
[----:B------:R-:W-:-:S07]  /*2aa0*/  IMAD.IADD R21, R21, 0x1, R9 ;  /* 0x0000000115157824 */ /* 0x000fce00078e0209 */
.L_x_3262:
        /* <DEDUP_REMOVED lines=31> */
.L_x_3276:
[----:B------:R-:W-:Y:S01]  /*2ca0*/  MOV R23, R3 ;  /* 0x0000000300177202 */ /* 0x000fe20000000f00 */
[----:B------:R-:W-:Y:S01]  /*2cb0*/  IMAD.MOV.U32 R22, RZ, RZ, R6 ;  /* 0x000000ffff167224 */ /* 0x000fe200078e0006 */
[----:B------:R-:W-:Y:S02]  /*2cc0*/  MOV R3, R7 ;  /* 0x0000000700037202 */ /* 0x000fe40000000f00 */
[----:B------:R-:W-:-:S07]  /*2cd0*/  MOV R24, 0x2cf0 ;  /* 0x00002cf000187802 */ /* 0x000fce0000000f00 */
[----:B------:R-:W-:Y:S05]  /*2ce0*/  CALL.REL.NOINC `($__internal_75_$__cuda_sm20_rem_s64) ;  /* 0x0000004000f87944 */ /* 0x000fea0003c00000 */
[----:B------:R-:W-:-:S07]  /*2cf0*/  IMAD.MOV.U32 R8, RZ, RZ, R4 ;  /* 0x000000ffff087224 */ /* 0x000fce00078e0004 */
.L_x_3277:
[----:B------:R-:W-:Y:S05]  /*2d00*/  BSYNC.RECONVERGENT B1 ;  /* 0x0000000000017941 */ /* 0x000fea0003800200 */
.L_x_3275:
        /* <DEDUP_REMOVED lines=30> */
.L_x_3279:
[----:B------:R-:W-:Y:S01]  /*2ef0*/  MOV R22, R6 ;  /* 0x0000000600167202 */ /* 0x000fe20000000f00 */
[----:B------:R-:W-:Y:S01]  /*2f00*/  IMAD.MOV.U32 R3, RZ, RZ, R7 ;  /* 0x000000ffff037224 */ /* 0x000fe200078e0007 */
[----:B------:R-:W-:Y:S01]  /*2f10*/  MOV R4, R18 ;  /* 0x0000001200047202 */ /* 0x000fe20000000f00 */
[----:B------:R-:W-:Y:S01]  /*2f20*/  IMAD.MOV.U32 R23, RZ, RZ, R19 ;  /* 0x000000ffff177224 */ /* 0x000fe200078e0013 */
[----:B------:R-:W-:-:S07]  /*2f30*/  MOV R24, 0x2f50 ;  /* 0x00002f5000187802 */ /* 0x000fce0000000f00 */
[----:B------:R-:W-:Y:S05]  /*2f40*/  CALL.REL.NOINC `($__internal_75_$__cuda_sm20_rem_s64) ;  /* 0x0000004000607944 */ /* 0x000fea0003c00000 */
[----:B------:R-:W-:-:S07]  /*2f50*/  MOV R5, R9 ;  /* 0x0000000900057202 */ /* 0x000fce0000000f00 */
.L_x_3280:
[----:B------:R-:W-:Y:S05]  /*2f60*/  BSYNC.RECONVERGENT B1 ;  /* 0x0000000000017941 */ /* 0x000fea0003800200 */
.L_x_3278:
[----:B------:R-:W-:Y:S02]  /*2f70*/  IMAD R3, R5, R14, RZ ;  /* 0x0000000e05037224 */ /* 0x000fe400078e02ff */
[----:B------:R-:W-:-:S04]  /*2f80*/  IMAD.WIDE.U32 R20, R14, R4, R20 ;  /* 0x000000040e147225 */ /* 0x000fc800078e0014 */
[----:B------:R-:W-:-:S04]  /*2f90*/  IMAD R3, R15, R4, R3 ;  /* 0x000000040f037224 */ /* 0x000fc800078e0203 */
[----:B------:R-:W-:-:S07]  /*2fa0*/  IMAD.IADD R21, R21, 0x1, R3 ;  /* 0x0000000115157824 */ /* 0x000fce00078e0203 */
.L_x_3235:
[----:B------:R-:W0:Y:S02]  /*2fb0*/  LDCU.64 UR10, c[0x0][0x388] ;  /* 0x00007100ff0a77ac */ /* 0x000e240008000a00 */
[----:B0-----:R-:W-:Y:S02]  /*2fc0*/  IADD3 R12, P0, PT, R12, UR10, RZ ;  /* 0x0000000a0c0c7c10 */ /* 0x001fe4000ff1e0ff */
[----:B------:R-:W-:Y:S02]  /*2fd0*/  IADD3 R20, P1, PT, R20, UR10, RZ ;  /* 0x0000000a14147c10 */ /* 0x000fe4000ff3e0ff */
[----:B------:R-:W-:Y:S02]  /*2fe0*/  IADD3.X R13, PT, PT, R13, UR11, RZ, P0, !PT ;  /* 0x0000000b0d0d7c10 */ /* 0x000fe400087fe4ff */
[----:B------:R-:W-:-:S03]  /*2ff0*/  IADD3.X R21, PT, PT, R21, UR11, RZ, P1, !PT ;  /* 0x0000000b15157c10 */ /* 0x000fc60008ffe4ff */
        /* <DEDUP_REMOVED lines=8> */
.L_x_3234:
        /* <DEDUP_REMOVED lines=20> */
.L_x_3308:
        /* <DEDUP_REMOVED lines=31> */
.L_x_3285:
[----:B------:R-:W-:Y:S01]  /*33b0*/  MOV R26, R4 ;  /* 0x00000004001a7202 */ /* 0x000fe20000000f00 */
[----:B------:R-:W-:Y:S01]  /*33c0*/  IMAD.MOV.U32 R11, RZ, RZ, R5 ;  /* 0x000000ffff0b7224 */ /* 0x000fe200078e0005 */
[----:B------:R-:W-:Y:S01]  /*33d0*/  MOV R10, R36 ;  /* 0x00000024000a7202 */ /* 0x000fe20000000f00 */
[----:B------:R-:W-:Y:S01]  /*33e0*/  IMAD.MOV.U32 R9, RZ, RZ, R37 ;  /* 0x000000ffff097224 */ /* 0x000fe200078e0025 */
[----:B------:R-:W-:-:S07]  /*33f0*/  MOV R8, 0x3410 ;  /* 0x0000341000087802 */ /* 0x000fce0000000f00 */
[----:B-123--:R-:W-:Y:S05]  /*3400*/  CALL.REL.NOINC `($__internal_74_$__cuda_sm20_div_s64) ;  /* 0x0000003400e47944 */ /* 0x00efea0003c00000 */
        /* <DEDUP_REMOVED lines=8> */
.L_x_3286:
[----:B------:R-:W-:Y:S05]  /*3490*/  BSYNC.RECONVERGENT B1 ;  /* 0x0000000000017941 */ /* 0x000fea0003800200 */
.L_x_3284:
        /* <DEDUP_REMOVED lines=37> */
.L_x_3288:
        /* <DEDUP_REMOVED lines=16> */
.L_x_3289:
[----:B------:R-:W-:Y:S05]  /*37f0*/  BSYNC.RECONVERGENT B1 ;  /* 0x0000000000017941 */ /* 0x000fea0003800200 */
.L_x_3287:
        /* <DEDUP_REMOVED lines=38> */
.L_x_3291:
        /* <DEDUP_REMOVED lines=17> */
.L_x_3292:
[----:B------:R-:W-:Y:S05]  /*3b70*/  BSYNC.RECONVERGENT B1 ;  /* 0x0000000000017941 */ /* 0x000fea0003800200 */
.L_x_3290:
        /* <DEDUP_REMOVED lines=38> */
.L_x_3294:
[----:B------:R-:W-:Y:S01]  /*3de0*/  MOV R26, R36 ;  /* 0x00000024001a7202 */ /* 0x000fe20000000f00 */
[----:B------:R-:W-:Y:S01]  /*3df0*/  IMAD.MOV.U32 R11, RZ, RZ, R37 ;  /* 0x000000ffff0b7224 */ /* 0x000fe200078e0025 */
[----:B------:R-:W-:Y:S01]  /*3e00*/  MOV R10, R38 ;  /* 0x00000026000a7202 */ /* 0x000fe20000000f00 */
[----:B------:R-:W-:Y:S01]  /*3e10*/  IMAD.MOV.U32 R9, RZ, RZ, R39 ;  /* 0x000000ffff097224 */ /* 0x000fe200078e0027 */
[----:B------:R-:W-:-:S07]  /*3e20*/  MOV R8, 0x3e40 ;  /* 0x00003e4000087802 */ /* 0x000fce0000000f00 */
[----:B-1----:R-:W-:Y:S05]  /*3e30*/  CALL.REL.NOINC `($__internal_74_$__cuda_sm20_div_s64) ;  /* 0x0000002c00587944 */ /* 0x002fea0003c00000 */
        /* <DEDUP_REMOVED lines=11> */
.L_x_3295:
[----:B------:R-:W-:Y:S05]  /*3ef0*/  BSYNC.RECONVERGENT B1 ;  /* 0x0000000000017941 */ /* 0x000fea0003800200 */
.L_x_3293:
        /* <DEDUP_REMOVED lines=38> */
.L_x_3297:
        /* <DEDUP_REMOVED lines=17> */
.L_x_3298:
[----:B------:R-:W-:Y:S05]  /*4270*/  BSYNC.RECONVERGENT B1 ;  /* 0x0000000000017941 */ /* 0x000fea0003800200 */
.L_x_3296:
        /* <DEDUP_REMOVED lines=38> */
.L_x_3300:
        /* <DEDUP_REMOVED lines=17> */
.L_x_3301:
[----:B------:R-:W-:Y:S05]  /*45f0*/  BSYNC.RECONVERGENT B1 ;  /* 0x0000000000017941 */ /* 0x000fea0003800200 */
.L_x_3299:
        /* <DEDUP_REMOVED lines=38> */
.L_x_3303:
        /* <DEDUP_REMOVED lines=17> */
.L_x_3304:
[----:B------:R-:W-:Y:S05]  /*4970*/  BSYNC.RECONVERGENT B1 ;  /* 0x0000000000017941 */ /* 0x000fea0003800200 */
.L_x_3302:
        /* <DEDUP_REMOVED lines=36> */
.L_x_3306:
        /* <DEDUP_REMOVED lines=17> */
.L_x_3307:
[----:B------:R-:W-:Y:S05]  /*4cd0*/  BSYNC.RECONVERGENT B1 ;  /* 0x0000000000017941 */ /* 0x000fea0003800200 */
.L_x_3305:
        /* <DEDUP_REMOVED lines=14> */
.L_x_3283:
        /* <DEDUP_REMOVED lines=36> */
.L_x_3311:
        /* <DEDUP_REMOVED lines=15> */
.L_x_3312:
[----:B------:R-:W-:Y:S05]  /*50f0*/  BSYNC.RECONVERGENT B1 ;  /* 0x0000000000017941 */ /* 0x000fea0003800200 */
.L_x_3310:
        /* <DEDUP_REMOVED lines=39> */
.L_x_3314:
        /* <DEDUP_REMOVED lines=17> */
.L_x_3315:
[----:B------:R-:W-:Y:S05]  /*5480*/  BSYNC.RECONVERGENT B1 ;  /* 0x0000000000017941 */ /* 0x000fea0003800200 */
.L_x_3313:
        /* <DEDUP_REMOVED lines=39> */
.L_x_3317:
        /* <DEDUP_REMOVED lines=17> */
.L_x_3318:
[----:B------:R-:W-:Y:S05]  /*5810*/  BSYNC.RECONVERGENT B1 ;  /* 0x0000000000017941 */ /* 0x000fea0003800200 */
.L_x_3316:
        /* <DEDUP_REMOVED lines=40> */
.L_x_3320:
[----:B------:R-:W-:Y:S01]  /*5aa0*/  MOV R26, R20 ;  /* 0x00000014001a7202 */ /* 0x000fe20000000f00 */
[----:B------:R-:W-:Y:S01]  /*5ab0*/  IMAD.MOV.U32 R11, RZ, RZ, R21 ;  /* 0x000000ffff0b7224 */ /* 0x000fe200078e0015 */
[----:B------:R-:W-:Y:S02]  /*5ac0*/  MOV R10, R4 ;  /* 0x00000004000a7202 */ /* 0x000fe40000000f00 */
        /* <DEDUP_REMOVED lines=14> */
.L_x_3321:
[----:B------:R-:W-:Y:S05]  /*5bb0*/  BSYNC.RECONVERGENT B1 ;  /* 0x0000000000017941 */ /* 0x000fea0003800200 */
.L_x_3319:
        /* <DEDUP_REMOVED lines=10> */
.L_x_3309:
        /* <DEDUP_REMOVED lines=34> */
.L_x_3324:
[----:B------:R-:W-:Y:S01]  /*5e80*/  MOV R26, R4 ;  /* 0x00000004001a7202 */ /* 0x000fe20000000f00 */
[----:B------:R-:W-:Y:S01]  /*5e90*/  IMAD.MOV.U32 R10, RZ, RZ, R16 ;  /* 0x000000ffff0a7224 */ /* 0x000fe200078e0010 */
[----:B------:R-:W-:Y:S02]  /*5ea0*/  MOV R11, R5 ;  /* 0x00000005000b7202 */ /* 0x000fe40000000f00 */
[----:B------:R-:W-:Y:S02]  /*5eb0*/  MOV R9, R17 ;  /* 0x0000001100097202 */ /* 0x000fe40000000f00 */
[----:B------:R-:W-:-:S07]  /*5ec0*/  MOV R8, 0x5ee0 ;  /* 0x00005ee000087802 */ /* 0x000fce0000000f00 */
[----:B------:R-:W-:Y:S05]  /*5ed0*/  CALL.REL.NOINC `($__internal_74_$__cuda_sm20_div_s64) ;  /* 0x0000000c00307944 */ /* 0x000fea0003c00000 */
        /* <DEDUP_REMOVED lines=9> */
.L_x_3325:
[----:B------:R-:W-:Y:S05]  /*5f70*/  BSYNC.RECONVERGENT B1 ;  /* 0x0000000000017941 */ /* 0x000fea0003800200 */
.L_x_3323:
        /* <DEDUP_REMOVED lines=39> */
.L_x_3327:
        /* <DEDUP_REMOVED lines=17> */
.L_x_3328:
[----:B------:R-:W-:Y:S05]  /*6300*/  BSYNC.RECONVERGENT B1 ;  /* 0x0000000000017941 */ /* 0x000fea0003800200 */
.L_x_3326:
        /* <DEDUP_REMOVED lines=10> */
.L_x_3322:
        /* <DEDUP_REMOVED lines=30> */
.L_x_3330:
[----:B------:R-:W-:Y:S02]  /*6590*/  MOV R3, R23 ;  /* 0x0000001700037202 */ /* 0x000fe40000000f00 */
[----:B------:R-:W-:Y:S02]  /*65a0*/  MOV R23, R5 ;  /* 0x0000000500177202 */ /* 0x000fe40000000f00 */
[----:B------:R-:W-:-:S07]  /*65b0*/  MOV R24, 0x65d0 ;  /* 0x000065d000187802 */ /* 0x000fce0000000f00 */
[----:B------:R-:W-:Y:S05]  /*65c0*/  CALL.REL.NOINC `($__internal_75_$__cuda_sm20_rem_s64) ;  /* 0x0000000800c07944 */ /* 0x000fea0003c00000 */
[----:B------:R-:W-:-:S07]  /*65d0*/  IMAD.MOV.U32 R5, RZ, RZ, R9 ;  /* 0x000000ffff057224 */ /* 0x000fce00078e0009 */
.L_x_3331:
[----:B------:R-:W-:Y:S05]  /*65e0*/  BSYNC.RECONVERGENT B1 ;  /* 0x0000000000017941 */ /* 0x000fea0003800200 */
.L_x_3329:
        /* <DEDUP_REMOVED lines=8> */
.L_x_3282:
[----:B------:R-:W-:-:S06]  /*6670*/  IMAD.MOV.U32 R13, RZ, RZ, R7 ;  /* 0x000000ffff0d7224 */ /* 0x000fcc00078e0007 */
[----:B------:R-:W2:Y:S04]  /*6680*/  LDG.E.U8 R13, desc[UR12][R12.64] ;  /* 0x0000000c0c0d7981 */ /* 0x000ea8000c1e1100 */
[----:B--2---:R0:W-:Y:S02]  /*6690*/  STS.U8 [R0+UR4], R13 ;  /* 0x0000000d00007988 */ /* 0x0041e40008000004 */
.L_x_3281:
[----:B------:R-:W-:Y:S05]  /*66a0*/  BSYNC.RECONVERGENT B0 ;  /* 0x0000000000007941 */ /* 0x000fea0003800200 */
.L_x_3233:
[----:B------:R-:W-:Y:S01]  /*66b0*/  BAR.SYNC.DEFER_BLOCKING 0x0 ;  /* 0x0000000000007b1d */ /* 0x000fe20000010000 */
[----:B------:R-:W-:Y:S01]  /*66c0*/  UISETP.GE.U32.AND UP0, UPT, UR5, 0x42, UPT ;  /* 0x000000420500788c */ /* 0x000fe2000bf06070 */
[----:B------:R-:W-:-:S08]  /*66d0*/  ISETP.GT.U32.AND P2, PT, R0, 0x1f, PT ;  /* 0x0000001f0000780c */ /* 0x000fd00003f44070 */
[----:B------:R-:W-:Y:S05]  /*66e0*/  BRA.U !UP0, `(.L_x_3332) ;  /* 0x0000000108347547 */ /* 0x000fea000b800000 */
.L_x_3333:
        /* <DEDUP_REMOVED lines=13> */
.L_x_3332:
        /* <DEDUP_REMOVED lines=14> */
[----:B------:R-:W-:-:S05]  /*68a0*/  SEL R5, RZ, 0x1, !P0 ;  /* 0x00000001ff057807 */ /* 0x000fca0004000000 */
        /* <DEDUP_REMOVED lines=37> */
[----:B-1----:R-:W1:Y:S01]  /*6b00*/  LDS.U8 R5, [UR4] ;  /* 0x00000004ff057984 */ /* 0x002e620008000000 */
[----:B------:R-:W-:Y:S02]  /*6b10*/  UMOV UR4, UR7 ;  /* 0x0000000700047c82 */ /* 0x000fe40008000000 */
[----:B---3--:R-:W-:-:S04]  /*6b20*/  UIMAD.WIDE.U32 UR4, UR6, UR8, UR4 ;  /* 0x00000008060472a5 */ /* 0x008fc8000f8e0004 */
[----:B------:R-:W-:Y:S02]  /*6b30*/  UIMAD UR5, UR6, UR9, UR5 ;  /* 0x00000009060572a4 */ /* 0x000fe4000f8e0205 */
[----:B----4-:R-:W-:-:S04]  /*6b40*/  UIADD3 UR4, UP0, UPT, UR4, UR10, URZ ;  /* 0x0000000a04047290 */ /* 0x010fc8000ff1e0ff */
[----:B------:R-:W-:Y:S02]  /*6b50*/  UIADD3.X UR5, UPT, UPT, UR5, UR11, URZ, UP0, !UPT ;  /* 0x0000000b05057290 */ /* 0x000fe400087fe4ff */
[----:B------:R-:W-:-:S04]  /*6b60*/  MOV R2, UR4 ;  /* 0x0000000400027c02 */ /* 0x000fc80008000f00 */
[----:B------:R-:W-:-:S05]  /*6b70*/  MOV R3, UR5 ;  /* 0x0000000500037c02 */ /* 0x000fca0008000f00 */
[----:B-1----:R-:W-:Y:S01]  /*6b80*/  STG.E.U8 desc[UR12][R2.64], R5 ;  /* 0x0000000502007986 */ /* 0x002fe2000c10110c */
[----:B------:R-:W-:Y:S05]  /*6b90*/  EXIT ;  /* 0x000000000000794d */ /* 0x000fea0003800000 */
        .weak           $__internal_74_$__cuda_sm20_div_s64
        .type           $__internal_74_$__cuda_sm20_div_s64,@function
        .size           $__internal_74_$__cuda_sm20_div_s64,($__internal_75_$__cuda_sm20_rem_s64 - $__internal_74_$__cuda_sm20_div_s64)
$__internal_74_$__cuda_sm20_div_s64:
        /* <DEDUP_REMOVED lines=82> */
[----:B------:R-:W-:Y:S06]  /*70c0*/  RET.REL.NODEC R8 `(contiguous_reduce2_bool) ;  /* 0xffffff8c08cc7950 */ /* 0x000fec0003c3ffff */
        .weak           $__internal_75_$__cuda_sm20_rem_s64
        .type           $__internal_75_$__cuda_sm20_rem_s64,@function
        .size           $__internal_75_$__cuda_sm20_rem_s64,(.L_x_3517 - $__internal_75_$__cuda_sm20_rem_s64)
$__internal_75_$__cuda_sm20_rem_s64:
        /* <DEDUP_REMOVED lines=76> */
[----:B------:R-:W-:Y:S06]  /*7590*/  RET.REL.NODEC R24 `(contiguous_reduce2_bool) ;  /* 0xffffff8818987950 */ /* 0x000fec0003c3ffff */
.L_x_3334:
        /* <DEDUP_REMOVED lines=14> */
.L_x_3517:


//--------------------- .text.uncontiguous_reduce_bool --------------------------
	.section	.text.uncontiguous_reduce_bool,"ax",@progbits
	.align	128
        .global         uncontiguous_reduce_bool
        .type           uncontiguous_reduce_bool,@function
        .size           uncontiguous_reduce_bool,(.L_x_3519 - uncontiguous_reduce_bool)
        .other          uncontiguous_reduce_bool,@"STO_CUDA_ENTRY STV_DEFAULT"
uncontiguous_reduce_bool:
.text.uncontiguous_reduce_bool:
        /* <DEDUP_REMOVED lines=39> */
.L_x_3363:
        /* <DEDUP_REMOVED lines=32> */
.L_x_3340:
[----:B------:R-:W-:Y:S01]  /*0470*/  MOV R26, R4 ;  /* 0x00000004001a7202 */ /* 0x000fe20000000f00 */
[----:B------:R-:W-:Y:S01]  /*0480*/  IMAD.MOV.U32 R11, RZ, RZ, R5 ;  /* 0x000000ffff0b7224 */ /* 0x000fe200078e0005 */
[----:B------:R-:W-:Y:S01]  /*0490*/  MOV R10, R36 ;  /* 0x00000024000a7202 */ /* 0x000fe20000000f00 */
[----:B------:R-:W-:Y:S01]  /*04a0*/  IMAD.MOV.U32 R9, RZ, RZ, R37 ;  /* 0x000000ffff097224 */ /* 0x000fe200078e0025 */
[----:B------:R-:W-:-:S07]  /*04b0*/  MOV R8, 0x4d0 ;  /* 0x000004d000087802 */ /* 0x000fce0000000f00 */
[----:B-1----:R-:W-:Y:S05]  /*04c0*/  CALL.REL.NOINC `($__internal_76_$__cuda_sm20_div_s64) ;  /* 0x00000064008c7944 */ /* 0x002fea0003c00000 */
        /* <DEDUP_REMOVED lines=9> */
.L_x_3341:
[----:B------:R-:W-:Y:S05]  /*0560*/  BSYNC.RECONVERGENT B1 ;  /* 0x0000000000017941 */ /* 0x000fea0003800200 */
.L_x_3339:
        /* <DEDUP_REMOVED lines=33> */
.L_x_3343:
[----:B------:R-:W-:Y:S01]  /*0780*/  MOV R26, R18 ;  /* 0x00000012001a7202 */ /* 0x000fe20000000f00 */
[----:B------:R-:W-:Y:S01]  /*0790*/  IMAD.MOV.U32 R11, RZ, RZ, R19 ;  /* 0x000000ffff0b7224 */ /* 0x000fe200078e0013 */
[----:B------:R-:W-:Y:S01]  /*07a0*/  MOV R10, R36 ;  /* 0x00000024000a7202 */ /* 0x000fe20000000f00 */
[----:B------:R-:W-:Y:S01]  /*07b0*/  IMAD.MOV.U32 R9, RZ, RZ, R37 ;  /* 0x000000ffff097224 */ /* 0x000fe200078e0025 */
[----:B------:R-:W-:-:S07]  /*07c0*/  MOV R8, 0x7e0 ;  /* 0x000007e000087802 */ /* 0x000fce0000000f00 */
[----:B------:R-:W-:Y:S05]  /*07d0*/  CALL.REL.NOINC `($__internal_76_$__cuda_sm20_div_s64) ;  /* 0x0000006000c87944 */ /* 0x000fea0003c00000 */
        /* <DEDUP_REMOVED lines=9> */
.L_x_3344:
[----:B------:R-:W-:Y:S05]  /*0870*/  BSYNC.RECONVERGENT B1 ;  /* 0x0000000000017941 */ /* 0x000fea0003800200 */
.L_x_3342:
        /* <DEDUP_REMOVED lines=34> */
.L_x_3346:
[----:B------:R-:W-:Y:S01]  /*0aa0*/  IMAD.MOV.U32 R26, RZ, RZ, R22 ;  /* 0x000000ffff1a7224 */ /* 0x000fe200078e0016 */
[----:B------:R-:W-:Y:S01]  /*0ab0*/  MOV R11, R23 ;  /* 0x00000017000b7202 */ /* 0x000fe20000000f00 */
[----:B------:R-:W-:Y:S01]  /*0ac0*/  IMAD.MOV.U32 R10, RZ, RZ, R40 ;  /* 0x000000ffff0a7224 */ /* 0x000fe200078e0028 */
[----:B------:R-:W-:Y:S02]  /*0ad0*/  MOV R9, R41 ;  /* 0x0000002900097202 */ /* 0x000fe40000000f00 */
[----:B------:R-:W-:-:S07]  /*0ae0*/  MOV R8, 0xb00 ;  /* 0x00000b0000087802 */ /* 0x000fce0000000f00 */
[----:B------:R-:W-:Y:S05]  /*0af0*/  CALL.REL.NOINC `($__internal_76_$__cuda_sm20_div_s64) ;  /* 0x0000006000007944 */ /* 0x000fea0003c00000 */
        /* <DEDUP_REMOVED lines=10> */
.L_x_3347:
[----:B------:R-:W-:Y:S05]  /*0ba0*/  BSYNC.RECONVERGENT B1 ;  /* 0x0000000000017941 */ /* 0x000fea0003800200 */
.L_x_3345:
        /* <DEDUP_REMOVED lines=35> */
.L_x_3349:
[----:B------:R-:W-:Y:S01]  /*0de0*/  MOV R26, R42 ;  /* 0x0000002a001a7202 */ /* 0x000fe20000000f00 */
[----:B------:R-:W-:Y:S01]  /*0df0*/  IMAD.MOV.U32 R11, RZ, RZ, R43 ;  /* 0x000000ffff0b7224 */ /* 0x000fe200078e002b */
[----:B------:R-:W-:Y:S01]  /*0e00*/  MOV R10, R40 ;  /* 0x00000028000a7202 */ /* 0x000fe20000000f00 */
[----:B------:R-:W-:Y:S01]  /*0e10*/  IMAD.MOV.U32 R9, RZ, RZ, R41 ;  /* 0x000000ffff097224 */ /* 0x000fe200078e0029 */
[----:B------:R-:W-:-:S07]  /*0e20*/  MOV R8, 0xe40 ;  /* 0x00000e4000087802 */ /* 0x000fce0000000f00 */
[----:B------:R-:W-:Y:S05]  /*0e30*/  CALL.REL.NOINC `($__internal_76_$__cuda_sm20_div_s64) ;  /* 0x0000005c00307944 */ /* 0x000fea0003c00000 */
        /* <DEDUP_REMOVED lines=11> */
.L_x_3350:
[----:B------:R-:W-:Y:S05]  /*0ef0*/  BSYNC.RECONVERGENT B1 ;  /* 0x0000000000017941 */ /* 0x000fea0003800200 */
.L_x_3348:
        /* <DEDUP_REMOVED lines=36> */
.L_x_3352:
        /* <DEDUP_REMOVED lines=16> */
.L_x_3353:
[----:B------:R-:W-:Y:S05]  /*1240*/  BSYNC.RECONVERGENT B1 ;  /* 0x0000000000017941 */ /* 0x000fea0003800200 */
.L_x_3351:
        /* <DEDUP_REMOVED lines=34> */
.L_x_3355:
[----:B------:R-:W-:Y:S01]  /*1470*/  IMAD.MOV.U32 R26, RZ, RZ, R40 ;  /* 0x000000ffff1a7224 */ /* 0x000fe200078e0028 */
[----:B------:R-:W-:Y:S01]  /*1480*/  MOV R11, R41 ;  /* 0x00000029000b7202 */ /* 0x000fe20000000f00 */
[----:B------:R-:W-:Y:S01]  /*1490*/  IMAD.MOV.U32 R10, RZ, RZ, R20 ;  /* 0x000000ffff0a7224 */ /* 0x000fe200078e0014 */
[----:B------:R-:W-:Y:S02]  /*14a0*/  MOV R9, R21 ;  /* 0x0000001500097202 */ /* 0x000fe40000000f00 */
[----:B------:R-:W-:-:S07]  /*14b0*/  MOV R8, 0x14d0 ;  /* 0x000014d000087802 */ /* 0x000fce0000000f00 */
[----:B------:R-:W-:Y:S05]  /*14c0*/  CALL.REL.NOINC `($__internal_76_$__cuda_sm20_div_s64) ;  /* 0x00000054008c7944 */ /* 0x000fea0003c00000 */
        /* <DEDUP_REMOVED lines=11> */
.L_x_3356:
[----:B------:R-:W-:Y:S05]  /*1580*/  BSYNC.RECONVERGENT B1 ;  /* 0x0000000000017941 */ /* 0x000fea0003800200 */
.L_x_3354:
        /* <DEDUP_REMOVED lines=34> */
.L_x_3358:
        /* <DEDUP_REMOVED lines=17> */
.L_x_3359:
[----:B------:R-:W-:Y:S05]  /*18c0*/  BSYNC.RECONVERGENT B1 ;  /* 0x0000000000017941 */ /* 0x000fea0003800200 */
.L_x_3357:
        /* <DEDUP_REMOVED lines=35> */
.L_x_3361:
[----:B------:R-:W-:Y:S01]  /*1b00*/  MOV R26, R18 ;  /* 0x00000012001a7202 */ /* 0x000fe20000000f00 */
[----:B------:R-:W-:Y:S01]  /*1b10*/  IMAD.MOV.U32 R11, RZ, RZ, R19 ;  /* 0x000000ffff0b7224 */ /* 0x000fe200078e0013 */
[----:B------:R-:W-:Y:S01]  /*1b20*/  MOV R10, R20 ;  /* 0x00000014000a7202 */ /* 0x000fe20000000f00 */
[----:B------:R-:W-:Y:S01]  /*1b30*/  IMAD.MOV.U32 R9, RZ, RZ, R21 ;  /* 0x000000ffff097224 */ /* 0x000fe200078e0015 */
[----:B------:R-:W-:-:S07]  /*1b40*/  MOV R8, 0x1b60 ;  /* 0x00001b6000087802 */ /* 0x000fce0000000f00 */
[----:B------:R-:W-:Y:S05]  /*1b50*/  CALL.REL.NOINC `($__internal_76_$__cuda_sm20_div_s64) ;  /* 0x0000004c00e87944 */ /* 0x000fea0003c00000 */
        /* <DEDUP_REMOVED lines=11> */
.L_x_3362:
[----:B------:R-:W-:Y:S05]  /*1c10*/  BSYNC.RECONVERGENT B1 ;  /* 0x0000000000017941 */ /* 0x000fea0003800200 */
.L_x_3360:
        /* <DEDUP_REMOVED lines=9> */
.L_x_3338:
        /* <DEDUP_REMOVED lines=36> */
.L_x_3366:
[----:B------:R-:W-:Y:S01]  /*1ef0*/  IMAD.MOV.U32 R26, RZ, RZ, R4 ;  /* 0x000000ffff1a7224 */ /* 0x000fe200078e0004 */
[----:B------:R-:W-:Y:S01]  /*1f00*/  MOV R11, R5 ;  /* 0x00000005000b7202 */ /* 0x000fe20000000f00 */
[----:B------:R-:W-:Y:S01]  /*1f10*/  IMAD.MOV.U32 R10, RZ, RZ, R6 ;  /* 0x000000ffff0a7224 */ /* 0x000fe200078e0006 */
[----:B------:R-:W-:Y:S02]  /*1f20*/  MOV R9, R7 ;  /* 0x0000000700097202 */ /* 0x000fe40000000f00 */
[----:B------:R-:W-:-:S07]  /*1f30*/  MOV R8, 0x1f50 ;  /* 0x00001f5000087802 */ /* 0x000fce0000000f00 */
[----:B------:R-:W-:Y:S05]  /*1f40*/  CALL.REL.NOINC `($__internal_76_$__cuda_sm20_div_s64) ;  /* 0x0000004800ec7944 */ /* 0x000fea0003c00000 */
        /* <DEDUP_REMOVED lines=9> */
.L_x_3367:
[----:B------:R-:W-:Y:S05]  /*1fe0*/  BSYNC.RECONVERGENT B1 ;  /* 0x0000000000017941 */ /* 0x000fea0003800200 */
.L_x_3365:
        /* <DEDUP_REMOVED lines=34> */
.L_x_3369:
        /* <DEDUP_REMOVED lines=14> */
.L_x_3370:
[----:B------:R-:W-:Y:S05]  /*22f0*/  BSYNC.RECONVERGENT B1 ;  /* 0x0000000000017941 */ /* 0x000fea0003800200 */
.L_x_3368:
        /* <DEDUP_REMOVED lines=36> */
.L_x_3372:
        /* <DEDUP_REMOVED lines=17> */
.L_x_3373:
[----:B------:R-:W-:Y:S05]  /*2650*/  BSYNC.RECONVERGENT B1 ;  /* 0x0000000000017941 */ /* 0x000fea0003800200 */
.L_x_3371:
        /* <DEDUP_REMOVED lines=35> */
.L_x_3375:
[----:B------:R-:W-:Y:S01]  /*2890*/  IMAD.MOV.U32 R26, RZ, RZ, R16 ;  /* 0x000000ffff1a7224 */ /* 0x000fe200078e0010 */
[----:B------:R-:W-:Y:S01]  /*28a0*/  MOV R11, R17 ;  /* 0x00000011000b7202 */ /* 0x000fe20000000f00 */
[----:B------:R-:W-:Y:S01]  /*28b0*/  IMAD.MOV.U32 R10, RZ, RZ, R14 ;  /* 0x000000ffff0a7224 */ /* 0x000fe200078e000e */
[----:B------:R-:W-:Y:S02]  /*28c0*/  MOV R9, R15 ;  /* 0x0000000f00097202 */ /* 0x000fe40000000f00 */
[----:B------:R-:W-:-:S07]  /*28d0*/  MOV R8, 0x28f0 ;  /* 0x000028f000087802 */ /* 0x000fce0000000f00 */
[----:B------:R-:W-:Y:S05]  /*28e0*/  CALL.REL.NOINC `($__internal_76_$__cuda_sm20_div_s64) ;  /* 0x0000004000847944 */ /* 0x000fea0003c00000 */
        /* <DEDUP_REMOVED lines=10> */
.L_x_3376:
[----:B------:R-:W-:Y:S05]  /*2990*/  BSYNC.RECONVERGENT B1 ;  /* 0x0000000000017941 */ /* 0x000fea0003800200 */
.L_x_3374:
[----:B------:R-:W-:Y:S01]  /*29a0*/  IMAD R9, R9, R22, RZ ;  /* 0x0000001609097224 */ /* 0x000fe200078e02ff */
[----:B------:R-:W-:Y:S01]  /*29b0*/  IADD3 R3, PT, PT, R3, -0x2, RZ ;  /* 0xfffffffe03037810 */ /* 0x000fe20007ffe0ff */
[----:B------:R-:W-:Y:S02]  /*29c0*/  IMAD.MOV.U32 R6, RZ, RZ, R20 ;  /* 0x000000ffff067224 */ /* 0x000fe400078e0014 */
[-C--:B------:R-:W-:Y:S02]  /*29d0*/  IMAD R9, R23, R8.reuse, R9 ;  /* 0x0000000817097224 */ /* 0x080fe400078e0209 */
[----:B------:R-:W-:-:S04]  /*29e0*/  IMAD.WIDE.U32 R20, R22, R8, R6 ;  /* 0x0000000816147225 */ /* 0x000fc800078e0006 */
[----:B------:R-:W-:-:S07]  /*29f0*/  IMAD.IADD R21, R21, 0x1, R9 ;  /* 0x0000000115157824 */ /* 0x000fce00078e0209 */
.L_x_3364:
        /* <DEDUP_REMOVED lines=31> */
.L_x_3378:
[----:B------:R-:W-:Y:S01]  /*2bf0*/  MOV R14, R4 ;  /* 0x00000004000e7202 */ /* 0x000fe20000000f00 */
[----:B------:R-:W-:Y:S01]  /*2c00*/  IMAD.MOV.U32 R23, RZ, RZ, R5 ;  /* 0x000000ffff177224 */ /* 0x000fe200078e0005 */
[----:B------:R-:W-:Y:S01]  /*2c10*/  MOV R22, R6 ;  /* 0x0000000600167202 */ /* 0x000fe20000000f00 */
[----:B------:R-:W-:Y:S01]  /*2c20*/  IMAD.MOV.U32 R15, RZ, RZ, R7 ;  /* 0x000000ffff0f7224 */ /* 0x000fe200078e0007 */
[----:B------:R-:W-:-:S07]  /*2c30*/  MOV R24, 0x2c50 ;  /* 0x00002c5000187802 */ /* 0x000fce0000000f00 */
[----:B------:R-:W-:Y:S05]  /*2c40*/  CALL.REL.NOINC `($__internal_77_$__cuda_sm20_rem_s64) ;  /* 0x0000004000f87944 */ /* 0x000fea0003c00000 */
.L_x_3379:
[----:B------:R-:W-:Y:S05]  /*2c50*/  BSYNC.RECONVERGENT B1 ;  /* 0x0000000000017941 */ /* 0x000fea0003800200 */
.L_x_3377:
        /* <DEDUP_REMOVED lines=31> */
.L_x_3381:
[----:B------:R-:W-:Y:S01]  /*2e50*/  IMAD.MOV.U32 R22, RZ, RZ, R6 ;  /* 0x000000ffff167224 */ /* 0x000fe200078e0006 */
[----:B------:R-:W-:Y:S01]  /*2e60*/  MOV R15, R7 ;  /* 0x00000007000f7202 */ /* 0x000fe20000000f00 */
[----:B------:R-:W-:Y:S01]  /*2e70*/  IMAD.MOV.U32 R14, RZ, RZ, R18 ;  /* 0x000000ffff0e7224 */ /* 0x000fe200078e0012 */
[----:B------:R-:W-:Y:S02]  /*2e80*/  MOV R23, R19 ;  /* 0x0000001300177202 */ /* 0x000fe40000000f00 */
[----:B------:R-:W-:-:S07]  /*2e90*/  MOV R24, 0x2eb0 ;  /* 0x00002eb000187802 */ /* 0x000fce0000000f00 */
[----:B------:R-:W-:Y:S05]  /*2ea0*/  CALL.REL.NOINC `($__internal_77_$__cuda_sm20_rem_s64) ;  /* 0x0000004000607944 */ /* 0x000fea0003c00000 */
[----:B------:R-:W-:Y:S01]  /*2eb0*/  IMAD.MOV.U32 R6, RZ, RZ, R8 ;  /* 0x000000ffff067224 */ /* 0x000fe200078e0008 */
[----:B------:R-:W-:-:S07]  /*2ec0*/  MOV R7, R9 ;  /* 0x0000000900077202 */ /* 0x000fce0000000f00 */
.L_x_3382:
[----:B------:R-:W-:Y:S05]  /*2ed0*/  BSYNC.RECONVERGENT B1 ;  /* 0x0000000000017941 */ /* 0x000fea0003800200 */
.L_x_3380:
[----:B------:R-:W-:Y:S02]  /*2ee0*/  IMAD R3, R7, R4, RZ ;  /* 0x0000000407037224 */ /* 0x000fe400078e02ff */
[----:B------:R-:W-:-:S04]  /*2ef0*/  IMAD.WIDE.U32 R20, R4, R6, R20 ;  /* 0x0000000604147225 */ /* 0x000fc800078e0014 */
[----:B------:R-:W-:-:S04]  /*2f00*/  IMAD R3, R5, R6, R3 ;  /* 0x0000000605037224 */ /* 0x000fc800078e0203 */
[----:B------:R-:W-:-:S07]  /*2f10*/  IMAD.IADD R21, R21, 0x1, R3 ;  /* 0x0000000115157824 */ /* 0x000fce00078e0203 */
.L_x_3337:
        /* <DEDUP_REMOVED lines=13> */
.L_x_3336:
        /* <DEDUP_REMOVED lines=20> */
.L_x_3410:
        /* <DEDUP_REMOVED lines=33> */
.L_x_3387:
[----:B------:R-:W-:Y:S01]  /*3340*/  IMAD.MOV.U32 R26, RZ, RZ, R14 ;  /* 0x000000ffff1a7224 */ /* 0x000fe200078e000e */
[----:B------:R-:W-:Y:S01]  /*3350*/  MOV R11, R13 ;  /* 0x0000000d000b7202 */ /* 0x000fe20000000f00 */
[----:B------:R-:W-:Y:S01]  /*3360*/  IMAD.MOV.U32 R10, RZ, RZ, R34 ;  /* 0x000000ffff0a7224 */ /* 0x000fe200078e0022 */
[----:B------:R-:W-:Y:S02]  /*3370*/  MOV R9, R35 ;  /* 0x0000002300097202 */ /* 0x000fe40000000f00 */
[----:B------:R-:W-:-:S07]  /*3380*/  MOV R8, 0x33a0 ;  /* 0x000033a000087802 */ /* 0x000fce0000000f00 */
[----:B-123--:R-:W-:Y:S05]  /*3390*/  CALL.REL.NOINC `($__internal_76_$__cuda_sm20_div_s64) ;  /* 0x0000003400d87944 */ /* 0x00efea0003c00000 */
        /* <DEDUP_REMOVED lines=10> */
.L_x_3388:
[----:B------:R-:W-:Y:S05]  /*3440*/  BSYNC.RECONVERGENT B1 ;  /* 0x0000000000017941 */ /* 0x000fea0003800200 */
.L_x_3386:
        /* <DEDUP_REMOVED lines=37> */
.L_x_3390:
        /* <DEDUP_REMOVED lines=17> */
.L_x_3391:
[----:B------:R-:W-:Y:S05]  /*37b0*/  BSYNC.RECONVERGENT B1 ;  /* 0x0000000000017941 */ /* 0x000fea0003800200 */
.L_x_3389:
        /* <DEDUP_REMOVED lines=38> */
.L_x_3393:
[----:B------:R-:W-:Y:S01]  /*3a20*/  IMAD.MOV.U32 R26, RZ, RZ, R34 ;  /* 0x000000ffff1a7224 */ /* 0x000fe200078e0022 */
[----:B------:R-:W-:Y:S01]  /*3a30*/  MOV R11, R35 ;  /* 0x00000023000b7202 */ /* 0x000fe20000000f00 */
[----:B------:R-:W-:Y:S01]  /*3a40*/  IMAD.MOV.U32 R10, RZ, RZ, R36 ;  /* 0x000000ffff0a7224 */ /* 0x000fe200078e0024 */
[----:B------:R-:W-:Y:S02]  /*3a50*/  MOV R9, R37 ;  /* 0x0000002500097202 */ /* 0x000fe40000000f00 */
[----:B------:R-:W-:-:S07]  /*3a60*/  MOV R8, 0x3a80 ;  /* 0x00003a8000087802 */ /* 0x000fce0000000f00 */
[----:B-1----:R-:W-:Y:S05]  /*3a70*/  CALL.REL.NOINC `($__internal_76_$__cuda_sm20_div_s64) ;  /* 0x0000003000207944 */ /* 0x002fea0003c00000 */
        /* <DEDUP_REMOVED lines=11> */
.L_x_3394:
[----:B------:R-:W-:Y:S05]  /*3b30*/  BSYNC.RECONVERGENT B1 ;  /* 0x0000000000017941 */ /* 0x000fea0003800200 */
.L_x_3392:
        /* <DEDUP_REMOVED lines=37> */
.L_x_3396:
        /* <DEDUP_REMOVED lines=17> */
.L_x_3397:
[----:B------:R-:W-:Y:S05]  /*3ea0*/  BSYNC.RECONVERGENT B1 ;  /* 0x0000000000017941 */ /* 0x000fea0003800200 */
.L_x_3395:
        /* <DEDUP_REMOVED lines=38> */
.L_x_3399:
        /* <DEDUP_REMOVED lines=17> */
.L_x_3400:
[----:B------:R-:W-:Y:S05]  /*4220*/  BSYNC.RECONVERGENT B1 ;  /* 0x0000000000017941 */ /* 0x000fea0003800200 */
.L_x_3398:
        /* <DEDUP_REMOVED lines=38> */
.L_x_3402:
        /* <DEDUP_REMOVED lines=17> */
.L_x_3403:
[----:B------:R-:W-:Y:S05]  /*45a0*/  BSYNC.RECONVERGENT B1 ;  /* 0x0000000000017941 */ /* 0x000fea0003800200 */
.L_x_3401:
        /* <DEDUP_REMOVED lines=37> */
.L_x_3405:
        /* <DEDUP_REMOVED lines=17> */
.L_x_3406:
[----:B------:R-:W-:Y:S05]  /*4910*/  BSYNC.RECONVERGENT B1 ;  /* 0x0000000000017941 */ /* 0x000fea0003800200 */
.L_x_3404:
        /* <DEDUP_REMOVED lines=37> */
.L_x_3408:
        /* <DEDUP_REMOVED lines=17> */
.L_x_3409:
[----:B------:R-:W-:Y:S05]  /*4c80*/  BSYNC.RECONVERGENT B1 ;  /* 0x0000000000017941 */ /* 0x000fea0003800200 */
.L_x_3407:
        /* <DEDUP_REMOVED lines=12> */
.L_x_3385:
        /* <DEDUP_REMOVED lines=37> */
.L_x_3413:
[----:B------:R-:W-:Y:S01]  /*4fa0*/  IMAD.MOV.U32 R26, RZ, RZ, R14 ;  /* 0x000000ffff1a7224 */ /* 0x000fe200078e000e */
[----:B------:R-:W-:Y:S01]  /*4fb0*/  MOV R11, R13 ;  /* 0x0000000d000b7202 */ /* 0x000fe20000000f00 */
[----:B------:R-:W-:Y:S01]  /*4fc0*/  IMAD.MOV.U32 R10, RZ, RZ, R16 ;  /* 0x000000ffff0a7224 */ /* 0x000fe200078e0010 */
[----:B------:R-:W-:Y:S02]  /*4fd0*/  MOV R9, R17 ;  /* 0x0000001100097202 */ /* 0x000fe40000000f00 */
[----:B------:R-:W-:-:S07]  /*4fe0*/  MOV R8, 0x5000 ;  /* 0x0000500000087802 */ /* 0x000fce0000000f00 */
[----:B------:R-:W-:Y:S05]  /*4ff0*/  CALL.REL.NOINC `($__internal_76_$__cuda_sm20_div_s64) ;  /* 0x0000001800c07944 */ /* 0x000fea0003c00000 */
        /* <DEDUP_REMOVED lines=10> */
.L_x_3414:
[----:B------:R-:W-:Y:S05]  /*50a0*/  BSYNC.RECONVERGENT B1 ;  /* 0x0000000000017941 */ /* 0x000fea0003800200 */
.L_x_3412:
        /* <DEDUP_REMOVED lines=38> */
.L_x_3416:
        /* <DEDUP_REMOVED lines=17> */
.L_x_3417:
[----:B------:R-:W-:Y:S05]  /*5420*/  BSYNC.RECONVERGENT B1 ;  /* 0x0000000000017941 */ /* 0x000fea0003800200 */
.L_x_3415:
        /* <DEDUP_REMOVED lines=40> */
.L_x_3419:
        /* <DEDUP_REMOVED lines=17> */
.L_x_3420:
[----:B------:R-:W-:Y:S05]  /*57c0*/  BSYNC.RECONVERGENT B1 ;  /* 0x0000000000017941 */ /* 0x000fea0003800200 */
.L_x_3418:
        /* <DEDUP_REMOVED lines=40> */
.L_x_3422:
        /* <DEDUP_REMOVED lines=9> */
[--C-:B------:R-:W-:Y:S02]  /*5ae0*/  IMAD.MOV.U32 R13, RZ, RZ, R25.reuse ;  /* 0x000000ffff0d7224 */ /* 0x100fe400078e0019 */
[----:B------:R-:W-:Y:S02]  /*5af0*/  IMAD.X R11, RZ, RZ, ~R25, P0 ;  /* 0x000000ffff0b7224 */ /* 0x000fe400000e0e19 */
[----:B------:R-:W-:-:S04]  /*5b00*/  IMAD.WIDE.U32 R8, R14, R19, R8 ;  /* 0x000000130e087225 */ /* 0x000fc800078e0008 */
[----:B------:R-:W-:Y:S01]  /*5b10*/  IMAD R11, R11, R14, RZ ;  /* 0x0000000e0b0b7224 */ /* 0x000fe200078e02ff */
[----:B------:R-:W-:-:S03]  /*5b20*/  MOV R14, R24 ;  /* 0x00000018000e7202 */ /* 0x000fc60000000f00 */
[----:B------:R-:W-:Y:S02]  /*5b30*/  IMAD R11, R15, R19, R11 ;  /* 0x000000130f0b7224 */ /* 0x000fe400078e020b */
[----:B------:R-:W-:-:S03]  /*5b40*/  IMAD.MOV.U32 R15, RZ, RZ, R8 ;  /* 0x000000ffff0f7224 */ /* 0x000fc600078e0008 */
[----:B------:R-:W-:-:S07]  /*5b50*/  IADD3 R11, PT, PT, R9, R11, RZ ;  /* 0x0000000b090b7210 */ /* 0x000fce0007ffe0ff */
.L_x_3423:
[----:B------:R-:W-:Y:S05]  /*5b60*/  BSYNC.RECONVERGENT B1 ;  /* 0x0000000000017941 */ /* 0x000fea0003800200 */
.L_x_3421:
        /* <DEDUP_REMOVED lines=9> */
.L_x_3411:
        /* <DEDUP_REMOVED lines=35> */
.L_x_3426:
[----:B------:R-:W-:Y:S01]  /*5e30*/  MOV R26, R14 ;  /* 0x0000000e001a7202 */ /* 0x000fe20000000f00 */
[----:B------:R-:W-:Y:S01]  /*5e40*/  IMAD.MOV.U32 R10, RZ, RZ, R16 ;  /* 0x000000ffff0a7224 */ /* 0x000fe200078e0010 */
[----:B------:R-:W-:Y:S02]  /*5e50*/  MOV R11, R13 ;  /* 0x0000000d000b7202 */ /* 0x000fe40000000f00 */
[----:B------:R-:W-:Y:S02]  /*5e60*/  MOV R9, R17 ;  /* 0x0000001100097202 */ /* 0x000fe40000000f00 */
[----:B------:R-:W-:-:S07]  /*5e70*/  MOV R8, 0x5e90 ;  /* 0x00005e9000087802 */ /* 0x000fce0000000f00 */
[----:B------:R-:W-:Y:S05]  /*5e80*/  CALL.REL.NOINC `($__internal_76_$__cuda_sm20_div_s64) ;  /* 0x0000000c001c7944 */ /* 0x000fea0003c00000 */
        /* <DEDUP_REMOVED lines=10> */
.L_x_3427:
[----:B------:R-:W-:Y:S05]  /*5f30*/  BSYNC.RECONVERGENT B1 ;  /* 0x0000000000017941 */ /* 0x000fea0003800200 */
.L_x_3425:
        /* <DEDUP_REMOVED lines=39> */
.L_x_3429:
        /* <DEDUP_REMOVED lines=17> */
.L_x_3430:
[----:B------:R-:W-:Y:S05]  /*62c0*/  BSYNC.RECONVERGENT B1 ;  /* 0x0000000000017941 */ /* 0x000fea0003800200 */
.L_x_3428:
        /* <DEDUP_REMOVED lines=9> */
.L_x_3424:
        /* <DEDUP_REMOVED lines=31> */
.L_x_3432:
[----:B------:R-:W-:Y:S02]  /*6550*/  MOV R15, R23 ;  /* 0x00000017000f7202 */ /* 0x000fe40000000f00 */
[----:B------:R-:W-:Y:S02]  /*6560*/  MOV R23, R13 ;  /* 0x0000000d00177202 */ /* 0x000fe40000000f00 */
[----:B------:R-:W-:-:S07]  /*6570*/  MOV R24, 0x6590 ;  /* 0x0000659000187802 */ /* 0x000fce0000000f00 */
[----:B------:R-:W-:Y:S05]  /*6580*/  CALL.REL.NOINC `($__internal_77_$__cuda_sm20_rem_s64) ;  /* 0x0000000800a87944 */ /* 0x000fea0003c00000 */
.L_x_3433:
[----:B------:R-:W-:Y:S05]  /*6590*/  BSYNC.RECONVERGENT B1 ;  /* 0x0000000000017941 */ /* 0x000fea0003800200 */
.L_x_3431:
[----:B------:R-:W0:Y:S02]  /*65a0*/  LDC.64 R10, c[0x0][0x398] ;  /* 0x0000e600ff0a7b82 */ /* 0x000e240000000a00 */
[----:B0-----:R-:W-:-:S06]  /*65b0*/  IMAD.WIDE.U32 R6, R7, 0x8, R10 ;  /* 0x0000000807067825 */ /* 0x001fcc00078e000a */
[----:B------:R-:W2:Y:S02]  /*65c0*/  LDG.E.64 R6, desc[UR8][R6.64] ;  /* 0x0000000806067981 */ /* 0x000ea4000c1e1b00 */
[-C--:B--2---:R-:W-:Y:S02]  /*65d0*/  IMAD R3, R7, R8.reuse, RZ ;  /* 0x0000000807037224 */ /* 0x084fe400078e02ff */
[----:B------:R-:W-:-:S04]  /*65e0*/  IMAD.WIDE.U32 R4, R6, R8, R4 ;  /* 0x0000000806047225 */ /* 0x000fc800078e0004 */
[----:B------:R-:W-:-:S04]  /*65f0*/  IMAD R3, R6, R9, R3 ;  /* 0x0000000906037224 */ /* 0x000fc800078e0203 */
[----:B------:R-:W-:-:S07]  /*6600*/  IMAD.IADD R5, R5, 0x1, R3 ;  /* 0x0000000105057824 */ /* 0x000fce00078e0203 */
.L_x_3384:
[----:B------:R-:W0:Y:S02]  /*6610*/  LDCU.64 UR12, c[0x0][0x388] ;  /* 0x00007100ff0c77ac */ /* 0x000e240008000a00 */
[----:B0-----:R-:W-:-:S04]  /*6620*/  IADD3 R4, P0, PT, R4, UR12, RZ ;  /* 0x0000000c04047c10 */ /* 0x001fc8000ff1e0ff */
[----:B------:R-:W-:-:S06]  /*6630*/  IADD3.X R5, PT, PT, R5, UR13, RZ, P0, !PT ;  /* 0x0000000d05057c10 */ /* 0x000fcc00087fe4ff */
[----:B------:R-:W2:Y:S04]  /*6640*/  LDG.E.U8 R5, desc[UR8][R4.64] ;  /* 0x0000000804057981 */ /* 0x000ea8000c1e1100 */
[----:B--2---:R1:W-:Y:S02]  /*6650*/  STS.U8 [R0+UR4], R5 ;  /* 0x0000000500007988 */ /* 0x0043e40008000004 */
.L_x_3383:
[----:B------:R-:W-:Y:S05]  /*6660*/  BSYNC.RECONVERGENT B0 ;  /* 0x0000000000007941 */ /* 0x000fea0003800200 */
.L_x_3335:
[----:B------:R-:W-:Y:S01]  /*6670*/  BAR.SYNC.DEFER_BLOCKING 0x0 ;  /* 0x0000000000007b1d */ /* 0x000fe20000010000 */
[----:B------:R-:W-:Y:S01]  /*6680*/  UISETP.GE.U32.AND UP0, UPT, UR5, 0x42, UPT ;  /* 0x000000420500788c */ /* 0x000fe2000bf06070 */
[----:B------:R-:W-:-:S08]  /*6690*/  ISETP.GT.U32.AND P2, PT, R0, 0x1f, PT ;  /* 0x0000001f0000780c */ /* 0x000fd00003f44070 */
[----:B------:R-:W-:Y:S05]  /*66a0*/  BRA.U !UP0, `(.L_x_3434) ;  /* 0x0000000108347547 */ /* 0x000fea000b800000 */
.L_x_3435:
[----:B------:R-:W-:Y:S02]  /*66b0*/  USHF.R.U32.HI UR6, URZ, 0x1, UR5 ;  /* 0x00000001ff067899 */ /* 0x000fe40008011605 */
[----:B------:R-:W-:-:S04]  /*66c0*/  UISETP.GT.U32.AND UP0, UPT, UR5, 0x83, UPT ;  /* 0x000000830500788c */ /* 0x000fc8000bf04070 */
[----:B------:R-:W-:Y:S01]  /*66d0*/  ISETP.GE.U32.AND P1, PT, R0, UR6, PT ;  /* 0x0000000600007c0c */ /* 0x000fe2000bf26070 */
[----:B------:R-:W-:-:S12]  /*66e0*/  UMOV UR5, UR6 ;  /* 0x0000000600057c82 */ /* 0x000fd80008000000 */
[----:B------:R-:W-:Y:S04]  /*66f0*/  @!P1 LDS.U8 R4, [R0+UR4] ;  /* 0x0000000400049984 */ /* 0x000fe80008000000 */
[----:B------:R-:W0:Y:S02]  /*6700*/  @!P1 LDS.U8 R6, [R2+UR6] ;  /* 0x0000000602069984 */ /* 0x000e240008000000 */
[----:B0-2---:R-:W-:-:S04]  /*6710*/  @!P1 VIMNMX.U16x2 R3, PT, PT, R4, R6, PT ;  /* 0x0000000604039248 */ /* 0x005fc80003fe0200 */
[----:B------:R-:W-:-:S04]  /*6720*/  @!P1 PRMT R3, R3, 0x9910, RZ ;  /* 0x0000991003039816 */ /* 0x000fc800000000ff */
[----:B------:R-:W-:-:S04]  /*6730*/  @!P1 ISETP.NE.AND P0, PT, R3, RZ, PT ;  /* 0x000000ff0300920c */ /* 0x000fc80003f05270 */
[----:B------:R-:W-:-:S05]  /*6740*/  @!P1 SEL R3, RZ, 0x1, !P0 ;  /* 0x00000001ff039807 */ /* 0x000fca0004000000 */
[----:B------:R2:W-:Y:S01]  /*6750*/  @!P1 STS.U8 [R0+UR4], R3 ;  /* 0x0000000300009988 */ /* 0x0005e20008000004 */
[----:B------:R-:W-:Y:S06]  /*6760*/  BAR.SYNC.DEFER_BLOCKING 0x0 ;  /* 0x0000000000007b1d */ /* 0x000fec0000010000 */
[----:B------:R-:W-:Y:S05]  /*6770*/  BRA.U UP0, `(.L_x_3435) ;  /* 0xfffffffd00cc7547 */ /* 0x000fea000b83ffff */
.L_x_3434:
[----:B------:R-:W-:Y:S05]  /*6780*/  @P2 EXIT ;  /* 0x000000000000294d */ /* 0x000fea0003800000 */
[----:B------:R-:W-:Y:S01]  /*6790*/  LDS.U8 R2, [R0+UR4] ;  /* 0x0000000400027984 */ /* 0x000fe20008000000 */
[----:B------:R-:W-:-:S03]  /*67a0*/  ISETP.NE.AND P1, PT, R0, RZ, PT ;  /* 0x000000ff0000720c */ /* 0x000fc60003f25270 */
[----:B------:R-:W3:Y:S02]  /*67b0*/  LDS.U8 R4, [R0+UR4+0x20] ;  /* 0x0000200400047984 */ /* 0x000ee40008000000 */
[----:B---3--:R-:W-:-:S04]  /*67c0*/  VIMNMX.U16x2 R2, PT, PT, R2, R4, PT ;  /* 0x0000000402027248 */ /* 0x008fc80003fe0200 */
[----:B------:R-:W-:-:S04]  /*67d0*/  PRMT R2, R2, 0x9910, RZ ;  /* 0x0000991002027816 */ /* 0x000fc800000000ff */
[----:B------:R-:W-:-:S04]  /*67e0*/  ISETP.NE.AND P0, PT, R2, RZ, PT ;  /* 0x000000ff0200720c */ /* 0x000fc80003f05270 */
[----:B0-2---:R-:W-:-:S05]  /*67f0*/  SEL R3, RZ, 0x1, !P0 ;  /* 0x00000001ff037807 */ /* 0x005fca0004000000 */
[----:B------:R-:W-:Y:S04]  /*6800*/  STS.U8 [R0+UR4], R3 ;  /* 0x0000000300007988 */ /* 0x000fe80008000004 */
[----:B------:R-:W-:Y:S04]  /*6810*/  LDS.U8 R2, [R0+UR4] ;  /* 0x0000000400027984 */ /* 0x000fe80008000000 */
[----:B------:R-:W0:Y:S02]  /*6820*/  LDS.U8 R4, [R0+UR4+0x10] ;  /* 0x0000100400047984 */ /* 0x000e240008000000 */
[----:B0-----:R-:W-:-:S04]  /*6830*/  VIMNMX.U16x2 R2, PT, PT, R2, R4, PT ;  /* 0x0000000402027248 */ /* 0x001fc80003fe0200 */
[----:B------:R-:W-:-:S04]  /*6840*/  PRMT R2, R2, 0x9910, RZ ;  /* 0x0000991002027816 */ /* 0x000fc800000000ff */
[----:B------:R-:W-:-:S04]  /*6850*/  ISETP.NE.AND P0, PT, R2, RZ, PT ;  /* 0x000000ff0200720c */ /* 0x000fc80003f05270 */
[----:B-1----:R-:W-:-:S05]  /*6860*/  SEL R5, RZ, 0x1, !P0 ;  /* 0x00000001ff057807 */ /* 0x002fca0004000000 */
        /* <DEDUP_REMOVED lines=31> */
[----:B------:R-:W-:Y:S02]  /*6a60*/  UMOV UR4, 0x400 ;  /* 0x0000040000047882 */ /* 0x000fe40000000000 */
[----:B-1----:R-:W-:-:S09]  /*6a70*/  ULEA UR4, UR5, UR4, 0x18 ;  /* 0x0000000405047291 */ /* 0x002fd2000f8ec0ff */
[----:B0-----:R-:W0:Y:S02]  /*6a80*/  LDS.U8 R5, [UR4] ;  /* 0x00000004ff057984 */ /* 0x001e240008000000 */
[----:B------:R-:W1:Y:S02]  /*6a90*/  LDCU.64 UR4, c[0x0][0x380] ;  /* 0x00007000ff0477ac */ /* 0x000e640008000a00 */
[----:B-1----:R-:W-:-:S04]  /*6aa0*/  UIADD3 UR4, UP0, UPT, UR7, UR4, URZ ;  /* 0x0000000407047290 */ /* 0x002fc8000ff1e0ff */
[----:B------:R-:W-:Y:S02]  /*6ab0*/  UIADD3.X UR5, UPT, UPT, URZ, UR5, URZ, UP0, !UPT ;  /* 0x00000005ff057290 */ /* 0x000fe400087fe4ff */
[----:B------:R-:W-:-:S04]  /*6ac0*/  MOV R2, UR4 ;  /* 0x0000000400027c02 */ /* 0x000fc80008000f00 */
[----:B------:R-:W-:-:S05]  /*6ad0*/  MOV R3, UR5 ;  /* 0x0000000500037c02 */ /* 0x000fca0008000f00 */
[----:B0-----:R-:W-:Y:S01]  /*6ae0*/  STG.E.U8 desc[UR8][R2.64], R5 ;  /* 0x0000000502007986 */ /* 0x001fe2000c101108 */
[----:B------:R-:W-:Y:S05]  /*6af0*/  EXIT ;  /* 0x000000000000794d */ /* 0x000fea0003800000 */
        .weak           $__internal_76_$__cuda_sm20_div_s64
        .type           $__internal_76_$__cuda_sm20_div_s64,@function
        .size           $__internal_76_$__cuda_sm20_div_s64,($__internal_77_$__cuda_sm20_rem_s64 - $__internal_76_$__cuda_sm20_div_s64)
$__internal_76_$__cuda_sm20_div_s64:
        /* <DEDUP_REMOVED lines=82> */
[----:B------:R-:W-:Y:S06]  /*7020*/  RET.REL.NODEC R8 `(uncontiguous_reduce_bool) ;  /* 0xffffff8c08f47950 */ /* 0x000fec0003c3ffff */
        .weak           $__internal_77_$__cuda_sm20_rem_s64
        .type           $__internal_77_$__cuda_sm20_rem_s64,@function
        .size           $__internal_77_$__cuda_sm20_rem_s64,(.L_x_3519 - $__internal_77_$__cuda_sm20_rem_s64)
$__internal_77_$__cuda_sm20_rem_s64:
        /* <DEDUP_REMOVED lines=76> */
[----:B------:R-:W-:Y:S06]  /*74f0*/  RET.REL.NODEC R24 `(uncontiguous_reduce_bool) ;  /* 0xffffff8818c07950 */ /* 0x000fec0003c3ffff */
.L_x_3436:
        /* <DEDUP_REMOVED lines=16> */
.L_x_3519:


//--------------------- .text.contiguous_reduce_bool --------------------------
	.section	.text.contiguous_reduce_bool,"ax",@progbits
	.align	128
        .global         contiguous_reduce_bool
        .type           contiguous_reduce_bool,@function
        .size           contiguous_reduce_bool,(.L_x_3597 - contiguous_reduce_bool)
        .other          contiguous_reduce_bool,@"STO_CUDA_ENTRY STV_DEFAULT"
contiguous_reduce_bool:
.text.contiguous_reduce_bool:
        /* <DEDUP_REMOVED lines=17> */
[----:B------:R-:W2:Y:S01]  /*0110*/  @!P0 LDG.E.U8 R4, desc[UR8][R4.64] ;  /* 0x0000000804048981 */ /* 0x000ea2000c1e1100 */
[----:B------:R-:W0:Y:S01]  /*0120*/  S2UR UR6, SR_CgaCtaId ;  /* 0x00000000000679c3 */ /* 0x000e220000008800 */
[----:B------:R-:W-:Y:S01]  /*0130*/  UMOV UR4, 0x400 ;  /* 0x0000040000047882 */ /* 0x000fe20000000000 */
[----:B------:R-:W-:Y:S01]  /*0140*/  IMAD.MOV.U32 R8, RZ, RZ, 0x1 ;  /* 0x00000001ff087424 */ /* 0x000fe200078e00ff */
[----:B------:R-:W1:Y:S01]  /*0150*/  LDCU UR5, c[0x0][0x360] ;  /* 0x00006c00ff0577ac */ /* 0x000e620008000800 */
[----:B------:R-:W-:Y:S01]  /*0160*/  BSSY.RECONVERGENT B0, `(.L_x_3437) ;  /* 0x0000013000007945 */ /* 0x000fe20003800200 */
[----:B------:R-:W-:Y:S01]  /*0170*/  ISETP.GT.U32.AND P1, PT, R0, 0x1f, PT ;  /* 0x0000001f0000780c */ /* 0x000fe20003f24070 */
[----:B0-----:R-:W-:Y:S01]  /*0180*/  ULEA UR4, UR6, UR4, 0x18 ;  /* 0x0000000406047291 */ /* 0x001fe2000f8ec0ff */
[----:B--2---:R-:W-:-:S02]  /*0190*/  @!P0 VIMNMX.U16x2 R6, PT, PT, R2, R4, PT ;  /* 0x0000000402068248 */ /* 0x004fc40003fe0200 */
[----:B------:R-:W-:Y:S02]  /*01a0*/  PRMT R2, R8, 0x7610, R2 ;  /* 0x0000761008027816 */ /* 0x000fe40000000002 */
[----:B------:R-:W-:-:S04]  /*01b0*/  @!P0 PRMT R6, R6, 0x9910, RZ ;  /* 0x0000991006068816 */ /* 0x000fc800000000ff */
[----:B------:R0:W-:Y:S01]  /*01c0*/  STS.U8 [R0+UR4], R2 ;  /* 0x0000000200007988 */ /* 0x0001e20008000004 */
[----:B------:R-:W-:-:S04]  /*01d0*/  @!P0 ISETP.NE.AND P2, PT, R6, RZ, PT ;  /* 0x000000ff0600820c */ /* 0x000fc80003f45270 */
[----:B------:R-:W-:-:S05]  /*01e0*/  @!P0 SEL R3, RZ, 0x1, !P2 ;  /* 0x00000001ff038807 */ /* 0x000fca0005000000 */
[----:B------:R0:W-:Y:S01]  /*01f0*/  @!P0 STS.U8 [R0+UR4], R3 ;  /* 0x0000000300008988 */ /* 0x0001e20008000004 */
[----:B-1----:R-:W-:Y:S05]  /*0200*/  @!P0 BRA `(.L_x_3438) ;  /* 0x0000000000208947 */ /* 0x002fea0003800000 */
[----:B------:R-:W-:-:S04]  /*0210*/  ISETP.GE.U32.AND P0, PT, R7, UR10, PT ;  /* 0x0000000a07007c0c */ /* 0x000fc8000bf06070 */
[----:B------:R-:W-:-:S13]  /*0220*/  ISETP.GE.U32.AND.EX P0, PT, RZ, UR11, PT, P0 ;  /* 0x0000000bff007c0c */ /* 0x000fda000bf06100 */
[----:B------:R-:W-:Y:S05]  /*0230*/  @P0 BRA `(.L_x_3438) ;  /* 0x0000000000140947 */ /* 0x000fea0003800000 */
[----:B------:R-:W0:Y:S02]  /*0240*/  LDCU.64 UR12, c[0x0][0x388] ;  /* 0x00007100ff0c77ac */ /* 0x000e240008000a00 */
[----:B0-----:R-:W-:-:S05]  /*0250*/  IADD3 R2, P0, PT, R7, UR12, RZ ;  /* 0x0000000c07027c10 */ /* 0x001fca000ff1e0ff */
[----:B------:R-:W-:-:S06]  /*0260*/  IMAD.X R3, RZ, RZ, UR13, P0 ;  /* 0x0000000dff037e24 */ /* 0x000fcc00080e06ff */
[----:B------:R-:W2:Y:S04]  /*0270*/  LDG.E.U8 R3, desc[UR8][R2.64] ;  /* 0x0000000802037981 */ /* 0x000ea8000c1e1100 */
[----:B--2---:R1:W-:Y:S02]  /*0280*/  STS.U8 [R0+UR4], R3 ;  /* 0x0000000300007988 */ /* 0x0043e40008000004 */
.L_x_3438:
[----:B------:R-:W-:Y:S05]  /*0290*/  BSYNC.RECONVERGENT B0 ;  /* 0x0000000000007941 */ /* 0x000fea0003800200 */
.L_x_3437:
[----:B------:R-:W-:Y:S01]  /*02a0*/  BAR.SYNC.DEFER_BLOCKING 0x0 ;  /* 0x0000000000007b1d */ /* 0x000fe20000010000 */
[----:B------:R-:W-:Y:S01]  /*02b0*/  UISETP.GE.U32.AND UP0, UPT, UR5, 0x42, UPT ;  /* 0x000000420500788c */ /* 0x000fe2000bf06070 */
[----:B0-----:R-:W-:-:S08]  /*02c0*/  VIADD R2, R0, UR4 ;  /* 0x0000000400027c36 */ /* 0x001fd00008000000 */
[----:B------:R-:W-:Y:S05]  /*02d0*/  BRA.U !UP0, `(.L_x_3439) ;  /* 0x0000000108347547 */ /* 0x000fea000b800000 */
.L_x_3440:
[----:B------:R-:W-:Y:S02]  /*02e0*/  USHF.R.U32.HI UR6, URZ, 0x1, UR5 ;  /* 0x00000001ff067899 */ /* 0x000fe40008011605 */
[----:B------:R-:W-:-:S04]  /*02f0*/  UISETP.GT.U32.AND UP0, UPT, UR5, 0x83, UPT ;  /* 0x000000830500788c */ /* 0x000fc8000bf04070 */
[----:B------:R-:W-:Y:S01]  /*0300*/  ISETP.GE.U32.AND P2, PT, R0, UR6, PT ;  /* 0x0000000600007c0c */ /* 0x000fe2000bf46070 */
[----:B------:R-:W-:-:S12]  /*0310*/  UMOV UR5, UR6 ;  /* 0x0000000600057c82 */ /* 0x000fd80008000000 */
[----:B------:R-:W-:Y:S04]  /*0320*/  @!P2 LDS.U8 R4, [R0+UR4] ;  /* 0x000000040004a984 */ /* 0x000fe80008000000 */
[----:B------:R-:W1:Y:S02]  /*0330*/  @!P2 LDS.U8 R6, [R2+UR6] ;  /* 0x000000060206a984 */ /* 0x000e640008000000 */
[----:B01----:R-:W-:-:S04]  /*0340*/  @!P2 VIMNMX.U16x2 R3, PT, PT, R4, R6, PT ;  /* 0x000000060403a248 */ /* 0x003fc80003fe0200 */
[----:B------:R-:W-:-:S04]  /*0350*/  @!P2 PRMT R3, R3, 0x9910, RZ ;  /* 0x000099100303a816 */ /* 0x000fc800000000ff */
[----:B------:R-:W-:-:S04]  /*0360*/  @!P2 ISETP.NE.AND P0, PT, R3, RZ, PT ;  /* 0x000000ff0300a20c */ /* 0x000fc80003f05270 */
[----:B------:R-:W-:-:S05]  /*0370*/  @!P2 SEL R3, RZ, 0x1, !P0 ;  /* 0x00000001ff03a807 */ /* 0x000fca0004000000 */
[----:B------:R0:W-:Y:S01]  /*0380*/  @!P2 STS.U8 [R0+UR4], R3 ;  /* 0x000000030000a988 */ /* 0x0001e20008000004 */
[----:B------:R-:W-:Y:S06]  /*0390*/  BAR.SYNC.DEFER_BLOCKING 0x0 ;  /* 0x0000000000007b1d */ /* 0x000fec0000010000 */
[----:B------:R-:W-:Y:S05]  /*03a0*/  BRA.U UP0, `(.L_x_3440) ;  /* 0xfffffffd00cc7547 */ /* 0x000fea000b83ffff */
.L_x_3439:
[----:B------:R-:W-:Y:S05]  /*03b0*/  @P1 EXIT ;  /* 0x000000000000194d */ /* 0x000fea0003800000 */
[----:B------:R-:W-:Y:S01]  /*03c0*/  LDS.U8 R2, [R0+UR4] ;  /* 0x0000000400027984 */ /* 0x000fe20008000000 */
[----:B------:R-:W-:-:S03]  /*03d0*/  ISETP.NE.AND P1, PT, R0, RZ, PT ;  /* 0x000000ff0000720c */ /* 0x000fc60003f25270 */
[----:B------:R-:W2:Y:S02]  /*03e0*/  LDS.U8 R4, [R0+UR4+0x20] ;  /* 0x0000200400047984 */ /* 0x000ea40008000000 */
[----:B--2---:R-:W-:-:S04]  /*03f0*/  VIMNMX.U16x2 R2, PT, PT, R2, R4, PT ;  /* 0x0000000402027248 */ /* 0x004fc80003fe0200 */
[----:B------:R-:W-:-:S04]  /*0400*/  PRMT R2, R2, 0x9910, RZ ;  /* 0x0000991002027816 */ /* 0x000fc800000000ff */
[----:B------:R-:W-:-:S04]  /*0410*/  ISETP.NE.AND P0, PT, R2, RZ, PT ;  /* 0x000000ff0200720c */ /* 0x000fc80003f05270 */
[----:B01----:R-:W-:-:S05]  /*0420*/  SEL R3, RZ, 0x1, !P0 ;  /* 0x00000001ff037807 */ /* 0x003fca0004000000 */
        /* <DEDUP_REMOVED lines=44> */
[----:B------:R-:W-:-:S04]  /*06f0*/  IMAD.U32 R2, RZ, RZ, UR4 ;  /* 0x00000004ff027e24 */ /* 0x000fc8000f8e00ff */
[----:B------:R-:W-:-:S05]  /*0700*/  IMAD.U32 R3, RZ, RZ, UR5 ;  /* 0x00000005ff037e24 */ /* 0x000fca000f8e00ff */
[----:B0-----:R-:W-:Y:S01]  /*0710*/  STG.E.U8 desc[UR8][R2.64], R5 ;  /* 0x0000000502007986 */ /* 0x001fe2000c101108 */
[----:B------:R-:W-:Y:S05]  /*0720*/  EXIT ;  /* 0x000000000000794d */ /* 0x000fea0003800000 */
.L_x_3441:
        /* <DEDUP_REMOVED lines=13> */
.L_x_3597:


//--------------------- .nv.shared.contiguous_reduce33_bf16 --------------------------
	.section	.nv.shared.contiguous_reduce33_bf16,"aw",@nobits
	.sectionflags	@""
	.align	16
	.zero		1024


//--------------------- .nv.shared.reserved.0     --------------------------
	.section	.nv.shared.reserved.0,"aw",@nobits
	.weak		__nv_reservedSMEM_offset_0_alias
	.size		__nv_reservedSMEM_offset_0_alias, 0, 64
	.other		__nv_reservedSMEM_offset_0_alias,@"STO_CUDA_RESERVED_SHARED STV_DEFAULT"
__nv_reservedSMEM_offset_0_alias:
	.zero		0
	.zero		64


//--------------------- .nv.shared.contiguous_reduce3_bf16 --------------------------
	.section	.nv.shared.contiguous_reduce3_bf16,"aw",@nobits
	.sectionflags	@""
	.align	16
	.zero		1024


//--------------------- .nv.shared.contiguous_reduce22_bf16 --------------------------
	.section	.nv.shared.contiguous_reduce22_bf16,"aw",@nobits
	.sectionflags	@""
	.align	16
	.zero		1024


//--------------------- .nv.shared.contiguous_reduce2_bf16 --------------------------
	.section	.nv.shared.contiguous_reduce2_bf16,"aw",@nobits
	.sectionflags	@""
	.align	16
	.zero		1024


//--------------------- .nv.shared.uncontiguous_reduce_bf16 --------------------------
	.section	.nv.shared.uncontiguous_reduce_bf16,"aw",@nobits
	.sectionflags	@""
	.align	16
	.zero		1024


//--------------------- .nv.shared.contiguous_reduce_bf16 --------------------------
	.section	.nv.shared.contiguous_reduce_bf16,"aw",@nobits
	.sectionflags	@""
	.align	16
	.zero		1024


//--------------------- .nv.shared.contiguous_reduce33_f16 --------------------------
	.section	.nv.shared.contiguous_reduce33_f16,"aw",@nobits
	.sectionflags	@""
	.align	16
	.zero		1024


//--------------------- .nv.shared.contiguous_reduce3_f16 --------------------------
	.section	.nv.shared.contiguous_reduce3_f16,"aw",@nobits
	.sectionflags	@""
	.align	16
	.zero		1024


//--------------------- .nv.shared.contiguous_reduce22_f16 --------------------------
	.section	.nv.shared.contiguous_reduce22_f16,"aw",@nobits
	.sectionflags	@""
	.align	16
	.zero		1024


//--------------------- .nv.shared.contiguous_reduce2_f16 --------------------------
	.section	.nv.shared.contiguous_reduce2_f16,"aw",@nobits
	.sectionflags	@""
	.align	16
	.zero		1024


//--------------------- .nv.shared.uncontiguous_reduce_f16 --------------------------
	.section	.nv.shared.uncontiguous_reduce_f16,"aw",@nobits
	.sectionflags	@""
	.align	16
	.zero		1024


//--------------------- .nv.shared.contiguous_reduce_f16 --------------------------
	.section	.nv.shared.contiguous_reduce_f16,"aw",@nobits
	.sectionflags	@""
	.align	16
	.zero		1024


//--------------------- .nv.shared.contiguous_reduce33_f64 --------------------------
	.section	.nv.shared.contiguous_reduce33_f64,"aw",@nobits
	.sectionflags	@""
	.align	16
	.zero		1024


//--------------------- .nv.shared.contiguous_reduce3_f64 --------------------------
	.section	.nv.shared.contiguous_reduce3_f64,"aw",@nobits
	.sectionflags	@""
	.align	16
	.zero		1024


//--------------------- .nv.shared.contiguous_reduce22_f64 --------------------------
	.section	.nv.shared.contiguous_reduce22_f64,"aw",@nobits
	.sectionflags	@""
	.align	16
	.zero		1024


//--------------------- .nv.shared.contiguous_reduce2_f64 --------------------------
	.section	.nv.shared.contiguous_reduce2_f64,"aw",@nobits
	.sectionflags	@""
	.align	16
	.zero		1024


//--------------------- .nv.shared.uncontiguous_reduce_f64 --------------------------
	.section	.nv.shared.uncontiguous_reduce_f64,"aw",@nobits
	.sectionflags	@""
	.align	16
	.zero		1024


//--------------------- .nv.shared.contiguous_reduce_f64 --------------------------
	.section	.nv.shared.contiguous_reduce_f64,"aw",@nobits
	.sectionflags	@""
	.align	16
	.zero		1024


//--------------------- .nv.shared.contiguous_reduce33_f32 --------------------------
	.section	.nv.shared.contiguous_reduce33_f32,"aw",@nobits
	.sectionflags	@""
	.align	16
	.zero		1024


//--------------------- .nv.shared.contiguous_reduce3_f32 --------------------------
	.section	.nv.shared.contiguous_reduce3_f32,"aw",@nobits
	.sectionflags	@""
	.align	16
	.zero		1024


//--------------------- .nv.shared.contiguous_reduce22_f32 --------------------------
	.section	.nv.shared.contiguous_reduce22_f32,"aw",@nobits
	.sectionflags	@""
	.align	16
	.zero		1024


//--------------------- .nv.shared.contiguous_reduce2_f32 --------------------------
	.section	.nv.shared.contiguous_reduce2_f32,"aw",@nobits
	.sectionflags	@""
	.align	16
	.zero		1024


//--------------------- .nv.shared.uncontiguous_reduce_f32 --------------------------
	.section	.nv.shared.uncontiguous_reduce_f32,"aw",@nobits
	.sectionflags	@""
	.align	16
	.zero		1024


//--------------------- .nv.shared.contiguous_reduce_f32 --------------------------
	.section	.nv.shared.contiguous_reduce_f32,"aw",@nobits
	.sectionflags	@""
	.align	16
	.zero		1024


//--------------------- .nv.shared.contiguous_reduce33_u64 --------------------------
	.section	.nv.shared.contiguous_reduce33_u64,"aw",@nobits
	.sectionflags	@""
	.align	16
	.zero		1024


//--------------------- .nv.shared.contiguous_reduce3_u64 --------------------------
	.section	.nv.shared.contiguous_reduce3_u64,"aw",@nobits
	.sectionflags	@""
	.align	16
	.zero		1024


//--------------------- .nv.shared.contiguous_reduce22_u64 --------------------------
	.section	.nv.shared.contiguous_reduce22_u64,"aw",@nobits
	.sectionflags	@""
	.align	16
	.zero		1024


//--------------------- .nv.shared.contiguous_reduce2_u64 --------------------------
	.section	.nv.shared.contiguous_reduce2_u64,"aw",@nobits
	.sectionflags	@""
	.align	16
	.zero		1024


//--------------------- .nv.shared.uncontiguous_reduce_u64 --------------------------
	.section	.nv.shared.uncontiguous_reduce_u64,"aw",@nobits
	.sectionflags	@""
	.align	16
	.zero		1024


//--------------------- .nv.shared.contiguous_reduce_u64 --------------------------
	.section	.nv.shared.contiguous_reduce_u64,"aw",@nobits
	.sectionflags	@""
	.align	16
	.zero		1024


//--------------------- .nv.shared.contiguous_reduce33_u32 --------------------------
	.section	.nv.shared.contiguous_reduce33_u32,"aw",@nobits
	.sectionflags	@""
	.align	16
	.zero		1024


//--------------------- .nv.shared.contiguous_reduce3_u32 --------------------------
	.section	.nv.shared.contiguous_reduce3_u32,"aw",@nobits
	.sectionflags	@""
	.align	16
	.zero		1024


//--------------------- .nv.shared.contiguous_reduce22_u32 --------------------------
	.section	.nv.shared.contiguous_reduce22_u32,"aw",@nobits
	.sectionflags	@""
	.align	16
	.zero		1024


//--------------------- .nv.shared.contiguous_reduce2_u32 --------------------------
	.section	.nv.shared.contiguous_reduce2_u32,"aw",@nobits
	.sectionflags	@""
	.align	16
	.zero		1024


//--------------------- .nv.shared.uncontiguous_reduce_u32 --------------------------
	.section	.nv.shared.uncontiguous_reduce_u32,"aw",@nobits
	.sectionflags	@""
	.align	16
	.zero		1024


//--------------------- .nv.shared.contiguous_reduce_u32 --------------------------
	.section	.nv.shared.contiguous_reduce_u32,"aw",@nobits
	.sectionflags	@""
	.align	16
	.zero		1024


//--------------------- .nv.shared.contiguous_reduce33_u16 --------------------------
	.section	.nv.shared.contiguous_reduce33_u16,"aw",@nobits
	.sectionflags	@""
	.align	16
	.zero		1024


//--------------------- .nv.shared.contiguous_reduce3_u16 --------------------------
	.section	.nv.shared.contiguous_reduce3_u16,"aw",@nobits
	.sectionflags	@""
	.align	16
	.zero		1024


//--------------------- .nv.shared.contiguous_reduce22_u16 --------------------------
	.section	.nv.shared.contiguous_reduce22_u16,"aw",@nobits
	.sectionflags	@""
	.align	16
	.zero		1024


//--------------------- .nv.shared.contiguous_reduce2_u16 --------------------------
	.section	.nv.shared.contiguous_reduce2_u16,"aw",@nobits
	.sectionflags	@""
	.align	16
	.zero		1024


//--------------------- .nv.shared.uncontiguous_reduce_u16 --------------------------
	.section	.nv.shared.uncontiguous_reduce_u16,"aw",@nobits
	.sectionflags	@""
	.align	16
	.zero		1024


//--------------------- .nv.shared.contiguous_reduce_u16 --------------------------
	.section	.nv.shared.contiguous_reduce_u16,"aw",@nobits
	.sectionflags	@""
	.align	16
	.zero		1024


//--------------------- .nv.shared.contiguous_reduce33_u8 --------------------------
	.section	.nv.shared.contiguous_reduce33_u8,"aw",@nobits
	.sectionflags	@""
	.align	16
	.zero		1024


//--------------------- .nv.shared.contiguous_reduce3_u8 --------------------------
	.section	.nv.shared.contiguous_reduce3_u8,"aw",@nobits
	.sectionflags	@""
	.align	16
	.zero		1024


//--------------------- .nv.shared.contiguous_reduce22_u8 --------------------------
	.section	.nv.shared.contiguous_reduce22_u8,"aw",@nobits
	.sectionflags	@""
	.align	16
	.zero		1024


//--------------------- .nv.shared.contiguous_reduce2_u8 --------------------------
	.section	.nv.shared.contiguous_reduce2_u8,"aw",@nobits
	.sectionflags	@""
	.align	16
	.zero		1024


//--------------------- .nv.shared.uncontiguous_reduce_u8 --------------------------
	.section	.nv.shared.uncontiguous_reduce_u8,"aw",@nobits
	.sectionflags	@""
	.align	16
	.zero		1024


//--------------------- .nv.shared.contiguous_reduce_u8 --------------------------
	.section	.nv.shared.contiguous_reduce_u8,"aw",@nobits
	.sectionflags	@""
	.align	16
	.zero		1024


//--------------------- .nv.shared.contiguous_reduce33_i64 --------------------------
	.section	.nv.shared.contiguous_reduce33_i64,"aw",@nobits
	.sectionflags	@""
	.align	16
	.zero		1024


//--------------------- .nv.shared.contiguous_reduce3_i64 --------------------------
	.section	.nv.shared.contiguous_reduce3_i64,"aw",@nobits
	.sectionflags	@""
	.align	16
	.zero		1024


//--------------------- .nv.shared.contiguous_reduce22_i64 --------------------------
	.section	.nv.shared.contiguous_reduce22_i64,"aw",@nobits
	.sectionflags	@""
	.align	16
	.zero		1024


//--------------------- .nv.shared.contiguous_reduce2_i64 --------------------------
	.section	.nv.shared.contiguous_reduce2_i64,"aw",@nobits
	.sectionflags	@""
	.align	16
	.zero		1024


//--------------------- .nv.shared.uncontiguous_reduce_i64 --------------------------
	.section	.nv.shared.uncontiguous_reduce_i64,"aw",@nobits
	.sectionflags	@""
	.align	16
	.zero		1024


//--------------------- .nv.shared.contiguous_reduce_i64 --------------------------
	.section	.nv.shared.contiguous_reduce_i64,"aw",@nobits
	.sectionflags	@""
	.align	16
	.zero		1024


//--------------------- .nv.shared.contiguous_reduce33_i32 --------------------------
	.section	.nv.shared.contiguous_reduce33_i32,"aw",@nobits
	.sectionflags	@""
	.align	16
	.zero		1024


//--------------------- .nv.shared.contiguous_reduce3_i32 --------------------------
	.section	.nv.shared.contiguous_reduce3_i32,"aw",@nobits
	.sectionflags	@""
	.align	16
	.zero		1024


//--------------------- .nv.shared.contiguous_reduce22_i32 --------------------------
	.section	.nv.shared.contiguous_reduce22_i32,"aw",@nobits
	.sectionflags	@""
	.align	16
	.zero		1024


//--------------------- .nv.shared.contiguous_reduce2_i32 --------------------------
	.section	.nv.shared.contiguous_reduce2_i32,"aw",@nobits
	.sectionflags	@""
	.align	16
	.zero		1024


//--------------------- .nv.shared.uncontiguous_reduce_i32 --------------------------
	.section	.nv.shared.uncontiguous_reduce_i32,"aw",@nobits
	.sectionflags	@""
	.align	16
	.zero		1024


//--------------------- .nv.shared.contiguous_reduce_i32 --------------------------
	.section	.nv.shared.contiguous_reduce_i32,"aw",@nobits
	.sectionflags	@""
	.align	16
	.zero		1024


//--------------------- .nv.shared.contiguous_reduce33_i16 --------------------------
	.section	.nv.shared.contiguous_reduce33_i16,"aw",@nobits
	.sectionflags	@""
	.align	16
	.zero		1024


//--------------------- .nv.shared.contiguous_reduce3_i16 --------------------------
	.section	.nv.shared.contiguous_reduce3_i16,"aw",@nobits
	.sectionflags	@""
	.align	16
	.zero		1024


//--------------------- .nv.shared.contiguous_reduce22_i16 --------------------------
	.section	.nv.shared.contiguous_reduce22_i16,"aw",@nobits
	.sectionflags	@""
	.align	16
	.zero		1024


//--------------------- .nv.shared.contiguous_reduce2_i16 --------------------------
	.section	.nv.shared.contiguous_reduce2_i16,"aw",@nobits
	.sectionflags	@""
	.align	16
	.zero		1024


//--------------------- .nv.shared.uncontiguous_reduce_i16 --------------------------
	.section	.nv.shared.uncontiguous_reduce_i16,"aw",@nobits
	.sectionflags	@""
	.align	16
	.zero		1024


//--------------------- .nv.shared.contiguous_reduce_i16 --------------------------
	.section	.nv.shared.contiguous_reduce_i16,"aw",@nobits
	.sectionflags	@""
	.align	16
	.zero		1024


//--------------------- .nv.shared.contiguous_reduce33_i8 --------------------------
	.section	.nv.shared.contiguous_reduce33_i8,"aw",@nobits
	.sectionflags	@""
	.align	16
	.zero		1024


//--------------------- .nv.shared.contiguous_reduce3_i8 --------------------------
	.section	.nv.shared.contiguous_reduce3_i8,"aw",@nobits
	.sectionflags	@""
	.align	16
	.zero		1024


//--------------------- .nv.shared.contiguous_reduce22_i8 --------------------------
	.section	.nv.shared.contiguous_reduce22_i8,"aw",@nobits
	.sectionflags	@""
	.align	16
	.zero		1024


//--------------------- .nv.shared.contiguous_reduce2_i8 --------------------------
	.section	.nv.shared.contiguous_reduce2_i8,"aw",@nobits
	.sectionflags	@""
	.align	16
	.zero		1024


//--------------------- .nv.shared.uncontiguous_reduce_i8 --------------------------
	.section	.nv.shared.uncontiguous_reduce_i8,"aw",@nobits
	.sectionflags	@""
	.align	16
	.zero		1024


//--------------------- .nv.shared.contiguous_reduce_i8 --------------------------
	.section	.nv.shared.contiguous_reduce_i8,"aw",@nobits
	.sectionflags	@""
	.align	16
	.zero		1024


//--------------------- .nv.shared.contiguous_reduce33_bool --------------------------
	.section	.nv.shared.contiguous_reduce33_bool,"aw",@nobits
	.sectionflags	@""
	.align	16
	.zero		1024


//--------------------- .nv.shared.contiguous_reduce3_bool --------------------------
	.section	.nv.shared.contiguous_reduce3_bool,"aw",@nobits
	.sectionflags	@""
	.align	16
	.zero		1024


//--------------------- .nv.shared.contiguous_reduce22_bool --------------------------
	.section	.nv.shared.contiguous_reduce22_bool,"aw",@nobits
	.sectionflags	@""
	.align	16
	.zero		1024


//--------------------- .nv.shared.contiguous_reduce2_bool --------------------------
	.section	.nv.shared.contiguous_reduce2_bool,"aw",@nobits
	.sectionflags	@""
	.align	16
	.zero		1024


//--------------------- .nv.shared.uncontiguous_reduce_bool --------------------------
	.section	.nv.shared.uncontiguous_reduce_bool,"aw",@nobits
	.sectionflags	@""
	.align	16
	.zero		1024


//--------------------- .nv.shared.contiguous_reduce_bool --------------------------
	.section	.nv.shared.contiguous_reduce_bool,"aw",@nobits
	.sectionflags	@""
	.align	16
	.zero		1024


//--------------------- .nv.constant0.contiguous_reduce33_bf16 --------------------------
	.section	.nv.constant0.contiguous_reduce33_bf16,"a",@progbits
	.sectionflags	@""
	.align	4
.nv.constant0.contiguous_reduce33_bf16:
	.zero		936


//--------------------- .nv.constant0.contiguous_reduce3_bf16 --------------------------
	.section	.nv.constant0.contiguous_reduce3_bf16,"a",@progbits
	.sectionflags	@""
	.align	4
.nv.constant0.contiguous_reduce3_bf16:
	.zero		952


//--------------------- .nv.constant0.contiguous_reduce22_bf16 --------------------------
	.section	.nv.constant0.contiguous_reduce22_bf16,"a",@progbits
	.sectionflags	@""
	.align	4
.nv.constant0.contiguous_reduce22_bf16:
	.zero		928


//--------------------- .nv.constant0.contiguous_reduce2_bf16 --------------------------
	.section	.nv.constant0.contiguous_reduce2_bf16,"a",@progbits
	.sectionflags	@""
	.align	4
.nv.constant0.contiguous_reduce2_bf16:
	.zero		952


//--------------------- .nv.constant0.uncontiguous_reduce_bf16 --------------------------
	.section	.nv.constant0.uncontiguous_reduce_bf16,"a",@progbits
	.sectionflags	@""
	.align	4
.nv.constant0.uncontiguous_reduce_bf16:
	.zero		944


//--------------------- .nv.constant0.contiguous_reduce_bf16 --------------------------
	.section	.nv.constant0.contiguous_reduce_bf16,"a",@progbits
	.sectionflags	@""
	.align	4
.nv.constant0.contiguous_reduce_bf16:
	.zero		920


//--------------------- .nv.constant0.contiguous_reduce33_f16 --------------------------
	.section	.nv.constant0.contiguous_reduce33_f16,"a",@progbits
	.sectionflags	@""
	.align	4
.nv.constant0.contiguous_reduce33_f16:
	.zero		936


//--------------------- .nv.constant0.contiguous_reduce3_f16 --------------------------
	.section	.nv.constant0.contiguous_reduce3_f16,"a",@progbits
	.sectionflags	@""
	.align	4
.nv.constant0.contiguous_reduce3_f16:
	.zero		952


//--------------------- .nv.constant0.contiguous_reduce22_f16 --------------------------
	.section	.nv.constant0.contiguous_reduce22_f16,"a",@progbits
	.sectionflags	@""
	.align	4
.nv.constant0.contiguous_reduce22_f16:
	.zero		928


//--------------------- .nv.constant0.contiguous_reduce2_f16 --------------------------
	.section	.nv.constant0.contiguous_reduce2_f16,"a",@progbits
	.sectionflags	@""
	.align	4
.nv.constant0.contiguous_reduce2_f16:
	.zero		952


//--------------------- .nv.constant0.uncontiguous_reduce_f16 --------------------------
	.section	.nv.constant0.uncontiguous_reduce_f16,"a",@progbits
	.sectionflags	@""
	.align	4
.nv.constant0.uncontiguous_reduce_f16:
	.zero		944


//--------------------- .nv.constant0.contiguous_reduce_f16 --------------------------
	.section	.nv.constant0.contiguous_reduce_f16,"a",@progbits
	.sectionflags	@""
	.align	4
.nv.constant0.contiguous_reduce_f16:
	.zero		920


//--------------------- .nv.constant0.contiguous_reduce33_f64 --------------------------
	.section	.nv.constant0.contiguous_reduce33_f64,"a",@progbits
	.sectionflags	@""
	.align	4
.nv.constant0.contiguous_reduce33_f64:
	.zero		936


//--------------------- .nv.constant0.contiguous_reduce3_f64 --------------------------
	.section	.nv.constant0.contiguous_reduce3_f64,"a",@progbits
	.sectionflags	@""
	.align	4
.nv.constant0.contiguous_reduce3_f64:
	.zero		952


//--------------------- .nv.constant0.contiguous_reduce22_f64 --------------------------
	.section	.nv.constant0.contiguous_reduce22_f64,"a",@progbits
	.sectionflags	@""
	.align	4
.nv.constant0.contiguous_reduce22_f64:
	.zero		928


//--------------------- .nv.constant0.contiguous_reduce2_f64 --------------------------
	.section	.nv.constant0.contiguous_reduce2_f64,"a",@progbits
	.sectionflags	@""
	.align	4
.nv.constant0.contiguous_reduce2_f64:
	.zero		952


//--------------------- .nv.constant0.uncontiguous_reduce_f64 --------------------------
	.section	.nv.constant0.uncontiguous_reduce_f64,"a",@progbits
	.sectionflags	@""
	.align	4
.nv.constant0.uncontiguous_reduce_f64:
	.zero		944


//--------------------- .nv.constant0.contiguous_reduce_f64 --------------------------
	.section	.nv.constant0.contiguous_reduce_f64,"a",@progbits
	.sectionflags	@""
	.align	4
.nv.constant0.contiguous_reduce_f64:
	.zero		920


//--------------------- .nv.constant0.contiguous_reduce33_f32 --------------------------
	.section	.nv.constant0.contiguous_reduce33_f32,"a",@progbits
	.sectionflags	@""
	.align	4
.nv.constant0.contiguous_reduce33_f32:
	.zero		936


//--------------------- .nv.constant0.contiguous_reduce3_f32 --------------------------
	.section	.nv.constant0.contiguous_reduce3_f32,"a",@progbits
	.sectionflags	@""
	.align	4
.nv.constant0.contiguous_reduce3_f32:
	.zero		952


//--------------------- .nv.constant0.contiguous_reduce22_f32 --------------------------
	.section	.nv.constant0.contiguous_reduce22_f32,"a",@progbits
	.sectionflags	@""
	.align	4
.nv.constant0.contiguous_reduce22_f32:
	.zero		928


//--------------------- .nv.constant0.contiguous_reduce2_f32 --------------------------
	.section	.nv.constant0.contiguous_reduce2_f32,"a",@progbits
	.sectionflags	@""
	.align	4
.nv.constant0.contiguous_reduce2_f32:
	.zero		952


//--------------------- .nv.constant0.uncontiguous_reduce_f32 --------------------------
	.section	.nv.constant0.uncontiguous_reduce_f32,"a",@progbits
	.sectionflags	@""
	.align	4
.nv.constant0.uncontiguous_reduce_f32:
	.zero		944


//--------------------- .nv.constant0.contiguous_reduce_f32 --------------------------
	.section	.nv.constant0.contiguous_reduce_f32,"a",@progbits
	.sectionflags	@""
	.align	4
.nv.constant0.contiguous_reduce_f32:
	.zero		920


//--------------------- .nv.constant0.contiguous_reduce33_u64 --------------------------
	.section	.nv.constant0.contiguous_reduce33_u64,"a",@progbits
	.sectionflags	@""
	.align	4
.nv.constant0.contiguous_reduce33_u64:
	.zero		936


//--------------------- .nv.constant0.contiguous_reduce3_u64 --------------------------
	.section	.nv.constant0.contiguous_reduce3_u64,"a",@progbits
	.sectionflags	@""
	.align	4
.nv.constant0.contiguous_reduce3_u64:
	.zero		952


//--------------------- .nv.constant0.contiguous_reduce22_u64 --------------------------
	.section	.nv.constant0.contiguous_reduce22_u64,"a",@progbits
	.sectionflags	@""
	.align	4
.nv.constant0.contiguous_reduce22_u64:
	.zero		928


//--------------------- .nv.constant0.contiguous_reduce2_u64 --------------------------
	.section	.nv.constant0.contiguous_reduce2_u64,"a",@progbits
	.sectionflags	@""
	.align	4
.nv.constant0.contiguous_reduce2_u64:
	.zero		952


//--------------------- .nv.constant0.uncontiguous_reduce_u64 --------------------------
	.section	.nv.constant0.uncontiguous_reduce_u64,"a",@progbits
	.sectionflags	@""
	.align	4
.nv.constant0.uncontiguous_reduce_u64:
	.zero		944


//--------------------- .nv.constant0.contiguous_reduce_u64 --------------------------
	.section	.nv.constant0.contiguous_reduce_u64,"a",@progbits
	.sectionflags	@""
	.align	4
.nv.constant0.contiguous_reduce_u64:
	.zero		920


//--------------------- .nv.constant0.contiguous_reduce33_u32 --------------------------
	.section	.nv.constant0.contiguous_reduce33_u32,"a",@progbits
	.sectionflags	@""
	.align	4
.nv.constant0.contiguous_reduce33_u32:
	.zero		936


//--------------------- .nv.constant0.contiguous_reduce3_u32 --------------------------
	.section	.nv.constant0.contiguous_reduce3_u32,"a",@progbits
	.sectionflags	@""
	.align	4
.nv.constant0.contiguous_reduce3_u32:
	.zero		952


//--------------------- .nv.constant0.contiguous_reduce22_u32 --------------------------
	.section	.nv.constant0.contiguous_reduce22_u32,"a",@progbits
	.sectionflags	@""
	.align	4
.nv.constant0.contiguous_reduce22_u32:
	.zero		928


//--------------------- .nv.constant0.contiguous_reduce2_u32 --------------------------
	.section	.nv.constant0.contiguous_reduce2_u32,"a",@progbits
	.sectionflags	@""
	.align	4
.nv.constant0.contiguous_reduce2_u32:
	.zero		952


//--------------------- .nv.constant0.uncontiguous_reduce_u32 --------------------------
	.section	.nv.constant0.uncontiguous_reduce_u32,"a",@progbits
	.sectionflags	@""
	.align	4
.nv.constant0.uncontiguous_reduce_u32:
	.zero		944


//--------------------- .nv.constant0.contiguous_reduce_u32 --------------------------
	.section	.nv.constant0.contiguous_reduce_u32,"a",@progbits
	.sectionflags	@""
	.align	4
.nv.constant0.contiguous_reduce_u32:
	.zero		920


//--------------------- .nv.constant0.contiguous_reduce33_u16 --------------------------
	.section	.nv.constant0.contiguous_reduce33_u16,"a",@progbits
	.sectionflags	@""
	.align	4
.nv.constant0.contiguous_reduce33_u16:
	.zero		936


//--------------------- .nv.constant0.contiguous_reduce3_u16 --------------------------
	.section	.nv.constant0.contiguous_reduce3_u16,"a",@progbits
	.sectionflags	@""
	.align	4
.nv.constant0.contiguous_reduce3_u16:
	.zero		952


//--------------------- .nv.constant0.contiguous_reduce22_u16 --------------------------
	.section	.nv.constant0.contiguous_reduce22_u16,"a",@progbits
	.sectionflags	@""
	.align	4
.nv.constant0.contiguous_reduce22_u16:
	.zero		928


//--------------------- .nv.constant0.contiguous_reduce2_u16 --------------------------
	.section	.nv.constant0.contiguous_reduce2_u16,"a",@progbits
	.sectionflags	@""
	.align	4
.nv.constant0.contiguous_reduce2_u16:
	.zero		952


//--------------------- .nv.constant0.uncontiguous_reduce_u16 --------------------------
	.section	.nv.constant0.uncontiguous_reduce_u16,"a",@progbits
	.sectionflags	@""
	.align	4
.nv.constant0.uncontiguous_reduce_u16:
	.zero		944


//--------------------- .nv.constant0.contiguous_reduce_u16 --------------------------
	.section	.nv.constant0.contiguous_reduce_u16,"a",@progbits
	.sectionflags	@""
	.align	4
.nv.constant0.contiguous_reduce_u16:
	.zero		920


//--------------------- .nv.constant0.contiguous_reduce33_u8 --------------------------
	.section	.nv.constant0.contiguous_reduce33_u8,"a",@progbits
	.sectionflags	@""
	.align	4
.nv.constant0.contiguous_reduce33_u8:
	.zero		936


//--------------------- .nv.constant0.contiguous_reduce3_u8 --------------------------
	.section	.nv.constant0.contiguous_reduce3_u8,"a",@progbits
	.sectionflags	@""
	.align	4
.nv.constant0.contiguous_reduce3_u8:
	.zero		952


//--------------------- .nv.constant0.contiguous_reduce22_u8 --------------------------
	.section	.nv.constant0.contiguous_reduce22_u8,"a",@progbits
	.sectionflags	@""
	.align	4
.nv.constant0.contiguous_reduce22_u8:
	.zero		928


//--------------------- .nv.constant0.contiguous_reduce2_u8 --------------------------
	.section	.nv.constant0.contiguous_reduce2_u8,"a",@progbits
	.sectionflags	@""
	.align	4
.nv.constant0.contiguous_reduce2_u8:
	.zero		952


//--------------------- .nv.constant0.uncontiguous_reduce_u8 --------------------------
	.section	.nv.constant0.uncontiguous_reduce_u8,"a",@progbits
	.sectionflags	@""
	.align	4
.nv.constant0.uncontiguous_reduce_u8:
	.zero		944


//--------------------- .nv.constant0.contiguous_reduce_u8 --------------------------
	.section	.nv.constant0.contiguous_reduce_u8,"a",@progbits
	.sectionflags	@""
	.align	4
.nv.constant0.contiguous_reduce_u8:
	.zero		920


//--------------------- .nv.constant0.contiguous_reduce33_i64 --------------------------
	.section	.nv.constant0.contiguous_reduce33_i64,"a",@progbits
	.sectionflags	@""
	.align	4
.nv.constant0.contiguous_reduce33_i64:
	.zero		936


//--------------------- .nv.constant0.contiguous_reduce3_i64 --------------------------
	.section	.nv.constant0.contiguous_reduce3_i64,"a",@progbits
	.sectionflags	@""
	.align	4
.nv.constant0.contiguous_reduce3_i64:
	.zero		952


//--------------------- .nv.constant0.contiguous_reduce22_i64 --------------------------
	.section	.nv.constant0.contiguous_reduce22_i64,"a",@progbits
	.sectionflags	@""
	.align	4
.nv.constant0.contiguous_reduce22_i64:
	.zero		928


//--------------------- .nv.constant0.contiguous_reduce2_i64 --------------------------
	.section	.nv.constant0.contiguous_reduce2_i64,"a",@progbits
	.sectionflags	@""
	.align	4
.nv.constant0.contiguous_reduce2_i64:
	.zero		952


//--------------------- .nv.constant0.uncontiguous_reduce_i64 --------------------------
	.section	.nv.constant0.uncontiguous_reduce_i64,"a",@progbits
	.sectionflags	@""
	.align	4
.nv.constant0.uncontiguous_reduce_i64:
	.zero		944


//--------------------- .nv.constant0.contiguous_reduce_i64 --------------------------
	.section	.nv.constant0.contiguous_reduce_i64,"a",@progbits
	.sectionflags	@""
	.align	4
.nv.constant0.contiguous_reduce_i64:
	.zero		920


//--------------------- .nv.constant0.contiguous_reduce33_i32 --------------------------
	.section	.nv.constant0.contiguous_reduce33_i32,"a",@progbits
	.sectionflags	@""
	.align	4
.nv.constant0.contiguous_reduce33_i32:
	.zero		936


//--------------------- .nv.constant0.contiguous_reduce3_i32 --------------------------
	.section	.nv.constant0.contiguous_reduce3_i32,"a",@progbits
	.sectionflags	@""
	.align	4
.nv.constant0.contiguous_reduce3_i32:
	.zero		952


//--------------------- .nv.constant0.contiguous_reduce22_i32 --------------------------
	.section	.nv.constant0.contiguous_reduce22_i32,"a",@progbits
	.sectionflags	@""
	.align	4
.nv.constant0.contiguous_reduce22_i32:
	.zero		928


//--------------------- .nv.constant0.contiguous_reduce2_i32 --------------------------
	.section	.nv.constant0.contiguous_reduce2_i32,"a",@progbits
	.sectionflags	@""
	.align	4
.nv.constant0.contiguous_reduce2_i32:
	.zero		952


//--------------------- .nv.constant0.uncontiguous_reduce_i32 --------------------------
	.section	.nv.constant0.uncontiguous_reduce_i32,"a",@progbits
	.sectionflags	@""
	.align	4
.nv.constant0.uncontiguous_reduce_i32:
	.zero		944


//--------------------- .nv.constant0.contiguous_reduce_i32 --------------------------
	.section	.nv.constant0.contiguous_reduce_i32,"a",@progbits
	.sectionflags	@""
	.align	4
.nv.constant0.contiguous_reduce_i32:
	.zero		920


//--------------------- .nv.constant0.contiguous_reduce33_i16 --------------------------
	.section	.nv.constant0.contiguous_reduce33_i16,"a",@progbits
	.sectionflags	@""
	.align	4
.nv.constant0.contiguous_reduce33_i16:
	.zero		936


//--------------------- .nv.constant0.contiguous_reduce3_i16 --------------------------
	.section	.nv.constant0.contiguous_reduce3_i16,"a",@progbits
	.sectionflags	@""
	.align	4
.nv.constant0.contiguous_reduce3_i16:
	.zero		952


//--------------------- .nv.constant0.contiguous_reduce22_i16 --------------------------
	.section	.nv.constant0.contiguous_reduce22_i16,"a",@progbits
	.sectionflags	@""
	.align	4
.nv.constant0.contiguous_reduce22_i16:
	.zero		928


//--------------------- .nv.constant0.contiguous_reduce2_i16 --------------------------
	.section	.nv.constant0.contiguous_reduce2_i16,"a",@progbits
	.sectionflags	@""
	.align	4
.nv.constant0.contiguous_reduce2_i16:
	.zero		952


//--------------------- .nv.constant0.uncontiguous_reduce_i16 --------------------------
	.section	.nv.constant0.uncontiguous_reduce_i16,"a",@progbits
	.sectionflags	@""
	.align	4
.nv.constant0.uncontiguous_reduce_i16:
	.zero		944


//--------------------- .nv.constant0.contiguous_reduce_i16 --------------------------
	.section	.nv.constant0.contiguous_reduce_i16,"a",@progbits
	.sectionflags	@""
	.align	4
.nv.constant0.contiguous_reduce_i16:
	.zero		920


//--------------------- .nv.constant0.contiguous_reduce33_i8 --------------------------
	.section	.nv.constant0.contiguous_reduce33_i8,"a",@progbits
	.sectionflags	@""
	.align	4
.nv.constant0.contiguous_reduce33_i8:
	.zero		936


//--------------------- .nv.constant0.contiguous_reduce3_i8 --------------------------
	.section	.nv.constant0.contiguous_reduce3_i8,"a",@progbits
	.sectionflags	@""
	.align	4
.nv.constant0.contiguous_reduce3_i8:
	.zero		952


//--------------------- .nv.constant0.contiguous_reduce22_i8 --------------------------
	.section	.nv.constant0.contiguous_reduce22_i8,"a",@progbits
	.sectionflags	@""
	.align	4
.nv.constant0.contiguous_reduce22_i8:
	.zero		928


//--------------------- .nv.constant0.contiguous_reduce2_i8 --------------------------
	.section	.nv.constant0.contiguous_reduce2_i8,"a",@progbits
	.sectionflags	@""
	.align	4
.nv.constant0.contiguous_reduce2_i8:
	.zero		952


//--------------------- .nv.constant0.uncontiguous_reduce_i8 --------------------------
	.section	.nv.constant0.uncontiguous_reduce_i8,"a",@progbits
	.sectionflags	@""
	.align	4
.nv.constant0.uncontiguous_reduce_i8:
	.zero		944


//--------------------- .nv.constant0.contiguous_reduce_i8 --------------------------
	.section	.nv.constant0.contiguous_reduce_i8,"a",@progbits
	.sectionflags	@""
	.align	4
.nv.constant0.contiguous_reduce_i8:
	.zero		920


//--------------------- .nv.constant0.contiguous_reduce33_bool --------------------------
	.section	.nv.constant0.contiguous_reduce33_bool,"a",@progbits
	.sectionflags	@""
	.align	4
.nv.constant0.contiguous_reduce33_bool:
	.zero		936


//--------------------- .nv.constant0.contiguous_reduce3_bool --------------------------
	.section	.nv.constant0.contiguous_reduce3_bool,"a",@progbits
	.sectionflags	@""
	.align	4
.nv.constant0.contiguous_reduce3_bool:
	.zero		952


//--------------------- .nv.constant0.contiguous_reduce22_bool --------------------------
	.section	.nv.constant0.contiguous_reduce22_bool,"a",@progbits
	.sectionflags	@""
	.align	4
.nv.constant0.contiguous_reduce22_bool:
	.zero		928


//--------------------- .nv.constant0.contiguous_reduce2_bool --------------------------
	.section	.nv.constant0.contiguous_reduce2_bool,"a",@progbits
	.sectionflags	@""
	.align	4
.nv.constant0.contiguous_reduce2_bool:
	.zero		952


//--------------------- .nv.constant0.uncontiguous_reduce_bool --------------------------
	.section	.nv.constant0.uncontiguous_reduce_bool,"a",@progbits
	.sectionflags	@""
	.align	4
.nv.constant0.uncontiguous_reduce_bool:
	.zero		944


//--------------------- .nv.constant0.contiguous_reduce_bool --------------------------
	.section	.nv.constant0.contiguous_reduce_bool,"a",@progbits
	.sectionflags	@""
	.align	4
.nv.constant0.contiguous_reduce_bool:
	.zero		920


//--------------------- SYMBOLS --------------------------

	.type		.nv.reservedSmem.offset0,@object
	.size		.nv.reservedSmem.offset0,0x4
	.type		.nv.reservedSmem.cap,@object
	.size		.nv.reservedSmem.cap,0x4
